/*
 * SPDX-FileCopyrightText: Copyright (c) 2025 NVIDIA CORPORATION & AFFILIATES. All rights reserved.
 * SPDX-License-Identifier: BSD-3-Clause
 */

#include "group_norm_nhwc_bwd_one_pass_kernel.cuh"
#include "group_norm_nhwc_fwd_one_pass_kernel.cuh"
#include "macros.h"

GN_FWD_BWD_ONE_PASS_DEFINITION(/* CHANNELS_PER_GROUP */ 28, /* THREADS_PER_BLOCK */ 448)


// ===== COMPILED SASS (sm_90) =====

	.target	sm_90

	.elftype	@"ET_EXEC"


//--------------------- .note.nv.tkinfo           --------------------------
	.section	.note.nv.tkinfo,"",@"SHT_NOTE"
	.sectionflags	@"SHF_NOTE_NV_TKINFO"
	.tkinfo
        /*0018*/ 	.word	0x00000002
        /*0030*/ 	.string	""
        /*0030*/ 	.string	"ptxas"
        /*0030*/ 	.string	"Cuda compilation tools, release 13.0, V13.0.88"
        /*0030*/ 	.string	"Build cuda_13.0.r13.0/compiler.36424714_0"
        /*0030*/ 	.string	"-arch sm_90 -m 64 "



//--------------------- .note.nv.cuinfo           --------------------------
	.section	.note.nv.cuinfo,"",@"SHT_NOTE"
	.sectionflags	@"SHF_NOTE_NV_CUINFO"
        /*0018*/ 	.short	0x0002
        /*001a*/ 	.short	0x005a
        /*001c*/ 	.short	0x0082
	.zero		2


//--------------------- .nv.info                  --------------------------
	.section	.nv.info,"",@"SHT_CUDA_INFO"
	.align	4


	//----- nvinfo : EIATTR_REGCOUNT
	.align		4
        /*0000*/ 	.byte	0x04, 0x2f
        /*0002*/ 	.short	(.L_41 - .L_40)
	.align		4
.L_40:
        /*0004*/ 	.word	index@(_Z35group_norm_nhwc_fwd_one_pass_kernelI11Fp32IOFp16WLi512ELi28ELi448EEv26Group_norm_nhwc_fwd_params)
        /*0008*/ 	.word	0x0000006c


	//----- nvinfo : EIATTR_FRAME_SIZE
	.align		4
.L_41:
        /*000c*/ 	.byte	0x04, 0x11
        /*000e*/ 	.short	(.L_43 - .L_42)
	.align		4
.L_42:
        /*0010*/ 	.word	index@(_Z35group_norm_nhwc_fwd_one_pass_kernelI11Fp32IOFp16WLi512ELi28ELi448EEv26Group_norm_nhwc_fwd_params)
        /*0014*/ 	.word	0x00000000


	//----- nvinfo : EIATTR_REGCOUNT
	.align		4
.L_43:
        /*0018*/ 	.byte	0x04, 0x2f
        /*001a*/ 	.short	(.L_45 - .L_44)
	.align		4
.L_44:
        /*001c*/ 	.word	index@(_Z35group_norm_nhwc_fwd_one_pass_kernelI11Fp32IOFp16WLi256ELi28ELi448EEv26Group_norm_nhwc_fwd_params)
        /*0020*/ 	.word	0x00000034


	//----- nvinfo : EIATTR_FRAME_SIZE
	.align		4
.L_45:
        /*0024*/ 	.byte	0x04, 0x11
        /*0026*/ 	.short	(.L_47 - .L_46)
	.align		4
.L_46:
        /*0028*/ 	.word	index@(_Z35group_norm_nhwc_fwd_one_pass_kernelI11Fp32IOFp16WLi256ELi28ELi448EEv26Group_norm_nhwc_fwd_params)
        /*002c*/ 	.word	0x00000000


	//----- nvinfo : EIATTR_REGCOUNT
	.align		4
.L_47:
        /*0030*/ 	.byte	0x04, 0x2f
        /*0032*/ 	.short	(.L_49 - .L_48)
	.align		4
.L_48:
        /*0034*/ 	.word	index@(_Z35group_norm_nhwc_fwd_one_pass_kernelI11Fp32IOFp16WLi128ELi28ELi448EEv26Group_norm_nhwc_fwd_params)
        /*0038*/ 	.word	0x00000028


	//----- nvinfo : EIATTR_FRAME_SIZE
	.align		4
.L_49:
        /*003c*/ 	.byte	0x04, 0x11
        /*003e*/ 	.short	(.L_51 - .L_50)
	.align		4
.L_50:
        /*0040*/ 	.word	index@(_Z35group_norm_nhwc_fwd_one_pass_kernelI11Fp32IOFp16WLi128ELi28ELi448EEv26Group_norm_nhwc_fwd_params)
        /*0044*/ 	.word	0x00000000


	//----- nvinfo : EIATTR_REGCOUNT
	.align		4
.L_51:
        /*0048*/ 	.byte	0x04, 0x2f
        /*004a*/ 	.short	(.L_53 - .L_52)
	.align		4
.L_52:
        /*004c*/ 	.word	index@(_Z35group_norm_nhwc_fwd_one_pass_kernelI11Fp32IOFp16WLi64ELi28ELi448EEv26Group_norm_nhwc_fwd_params)
        /*0050*/ 	.word	0x00000020


	//----- nvinfo : EIATTR_FRAME_SIZE
	.align		4
.L_53:
        /*0054*/ 	.byte	0x04, 0x11
        /*0056*/ 	.short	(.L_55 - .L_54)
	.align		4
.L_54:
        /*0058*/ 	.word	index@(_Z35group_norm_nhwc_fwd_one_pass_kernelI11Fp32IOFp16WLi64ELi28ELi448EEv26Group_norm_nhwc_fwd_params)
        /*005c*/ 	.word	0x00000000


	//----- nvinfo : EIATTR_REGCOUNT
	.align		4
.L_55:
        /*0060*/ 	.byte	0x04, 0x2f
        /*0062*/ 	.short	(.L_57 - .L_56)
	.align		4
.L_56:
        /*0064*/ 	.word	index@(_Z35group_norm_nhwc_fwd_one_pass_kernelI11Fp32IOBf16WLi512ELi28ELi448EEv26Group_norm_nhwc_fwd_params)
        /*0068*/ 	.word	0x0000006c


	//----- nvinfo : EIATTR_FRAME_SIZE
	.align		4
.L_57:
        /*006c*/ 	.byte	0x04, 0x11
        /*006e*/ 	.short	(.L_59 - .L_58)
	.align		4
.L_58:
        /*0070*/ 	.word	index@(_Z35group_norm_nhwc_fwd_one_pass_kernelI11Fp32IOBf16WLi512ELi28ELi448EEv26Group_norm_nhwc_fwd_params)
        /*0074*/ 	.word	0x00000000


	//----- nvinfo : EIATTR_REGCOUNT
	.align		4
.L_59:
        /*0078*/ 	.byte	0x04, 0x2f
        /*007a*/ 	.short	(.L_61 - .L_60)
	.align		4
.L_60:
        /*007c*/ 	.word	index@(_Z35group_norm_nhwc_fwd_one_pass_kernelI11Fp32IOBf16WLi256ELi28ELi448EEv26Group_norm_nhwc_fwd_params)
        /*0080*/ 	.word	0x00000034


	//----- nvinfo : EIATTR_FRAME_SIZE
	.align		4
.L_61:
        /*0084*/ 	.byte	0x04, 0x11
        /*0086*/ 	.short	(.L_63 - .L_62)
	.align		4
.L_62:
        /*0088*/ 	.word	index@(_Z35group_norm_nhwc_fwd_one_pass_kernelI11Fp32IOBf16WLi256ELi28ELi448EEv26Group_norm_nhwc_fwd_params)
        /*008c*/ 	.word	0x00000000


	//----- nvinfo : EIATTR_REGCOUNT
	.align		4
.L_63:
        /*0090*/ 	.byte	0x04, 0x2f
        /*0092*/ 	.short	(.L_65 - .L_64)
	.align		4
.L_64:
        /*0094*/ 	.word	index@(_Z35group_norm_nhwc_fwd_one_pass_kernelI11Fp32IOBf16WLi128ELi28ELi448EEv26Group_norm_nhwc_fwd_params)
        /*0098*/ 	.word	0x00000028


	//----- nvinfo : EIATTR_FRAME_SIZE
	.align		4
.L_65:
        /*009c*/ 	.byte	0x04, 0x11
        /*009e*/ 	.short	(.L_67 - .L_66)
	.align		4
.L_66:
        /*00a0*/ 	.word	index@(_Z35group_norm_nhwc_fwd_one_pass_kernelI11Fp32IOBf16WLi128ELi28ELi448EEv26Group_norm_nhwc_fwd_params)
        /*00a4*/ 	.word	0x00000000


	//----- nvinfo : EIATTR_REGCOUNT
	.align		4
.L_67:
        /*00a8*/ 	.byte	0x04, 0x2f
        /*00aa*/ 	.short	(.L_69 - .L_68)
	.align		4
.L_68:
        /*00ac*/ 	.word	index@(_Z35group_norm_nhwc_fwd_one_pass_kernelI11Fp32IOBf16WLi64ELi28ELi448EEv26Group_norm_nhwc_fwd_params)
        /*00b0*/ 	.word	0x00000020


	//----- nvinfo : EIATTR_FRAME_SIZE
	.align		4
.L_69:
        /*00b4*/ 	.byte	0x04, 0x11
        /*00b6*/ 	.short	(.L_71 - .L_70)
	.align		4
.L_70:
        /*00b8*/ 	.word	index@(_Z35group_norm_nhwc_fwd_one_pass_kernelI11Fp32IOBf16WLi64ELi28ELi448EEv26Group_norm_nhwc_fwd_params)
        /*00bc*/ 	.word	0x00000000


	//----- nvinfo : EIATTR_REGCOUNT
	.align		4
.L_71:
        /*00c0*/ 	.byte	0x04, 0x2f
        /*00c2*/ 	.short	(.L_73 - .L_72)
	.align		4
.L_72:
        /*00c4*/ 	.word	index@(_Z35group_norm_nhwc_fwd_one_pass_kernelI11Fp32IOFp32WLi512ELi28ELi448EEv26Group_norm_nhwc_fwd_params)
        /*00c8*/ 	.word	0x0000006c


	//----- nvinfo : EIATTR_FRAME_SIZE
	.align		4
.L_73:
        /*00cc*/ 	.byte	0x04, 0x11
        /*00ce*/ 	.short	(.L_75 - .L_74)
	.align		4
.L_74:
        /*00d0*/ 	.word	index@(_Z35group_norm_nhwc_fwd_one_pass_kernelI11Fp32IOFp32WLi512ELi28ELi448EEv26Group_norm_nhwc_fwd_params)
        /*00d4*/ 	.word	0x00000000


	//----- nvinfo : EIATTR_REGCOUNT
	.align		4
.L_75:
        /*00d8*/ 	.byte	0x04, 0x2f
        /*00da*/ 	.short	(.L_77 - .L_76)
	.align		4
.L_76:
        /*00dc*/ 	.word	index@(_Z35group_norm_nhwc_fwd_one_pass_kernelI11Fp32IOFp32WLi256ELi28ELi448EEv26Group_norm_nhwc_fwd_params)
        /*00e0*/ 	.word	0x00000034


	//----- nvinfo : EIATTR_FRAME_SIZE
	.align		4
.L_77:
        /*00e4*/ 	.byte	0x04, 0x11
        /*00e6*/ 	.short	(.L_79 - .L_78)
	.align		4
.L_78:
        /*00e8*/ 	.word	index@(_Z35group_norm_nhwc_fwd_one_pass_kernelI11Fp32IOFp32WLi256ELi28ELi448EEv26Group_norm_nhwc_fwd_params)
        /*00ec*/ 	.word	0x00000000


	//----- nvinfo : EIATTR_REGCOUNT
	.align		4
.L_79:
        /*00f0*/ 	.byte	0x04, 0x2f
        /*00f2*/ 	.short	(.L_81 - .L_80)
	.align		4
.L_80:
        /*00f4*/ 	.word	index@(_Z35group_norm_nhwc_fwd_one_pass_kernelI11Fp32IOFp32WLi128ELi28ELi448EEv26Group_norm_nhwc_fwd_params)
        /*00f8*/ 	.word	0x00000028


	//----- nvinfo : EIATTR_FRAME_SIZE
	.align		4
.L_81:
        /*00fc*/ 	.byte	0x04, 0x11
        /*00fe*/ 	.short	(.L_83 - .L_82)
	.align		4
.L_82:
        /*0100*/ 	.word	index@(_Z35group_norm_nhwc_fwd_one_pass_kernelI11Fp32IOFp32WLi128ELi28ELi448EEv26Group_norm_nhwc_fwd_params)
        /*0104*/ 	.word	0x00000000


	//----- nvinfo : EIATTR_REGCOUNT
	.align		4
.L_83:
        /*0108*/ 	.byte	0x04, 0x2f
        /*010a*/ 	.short	(.L_85 - .L_84)
	.align		4
.L_84:
        /*010c*/ 	.word	index@(_Z35group_norm_nhwc_fwd_one_pass_kernelI11Fp32IOFp32WLi64ELi28ELi448EEv26Group_norm_nhwc_fwd_params)
        /*0110*/ 	.word	0x00000020


	//----- nvinfo : EIATTR_FRAME_SIZE
	.align		4
.L_85:
        /*0114*/ 	.byte	0x04, 0x11
        /*0116*/ 	.short	(.L_87 - .L_86)
	.align		4
.L_86:
        /*0118*/ 	.word	index@(_Z35group_norm_nhwc_fwd_one_pass_kernelI11Fp32IOFp32WLi64ELi28ELi448EEv26Group_norm_nhwc_fwd_params)
        /*011c*/ 	.word	0x00000000


	//----- nvinfo : EIATTR_REGCOUNT
	.align		4
.L_87:
        /*0120*/ 	.byte	0x04, 0x2f
        /*0122*/ 	.short	(.L_89 - .L_88)
	.align		4
.L_88:
        /*0124*/ 	.word	index@(_Z35group_norm_nhwc_fwd_one_pass_kernelI11Fp16IOFp16WLi512ELi28ELi448EEv26Group_norm_nhwc_fwd_params)
        /*0128*/ 	.word	0x00000045


	//----- nvinfo : EIATTR_FRAME_SIZE
	.align		4
.L_89:
        /*012c*/ 	.byte	0x04, 0x11
        /*012e*/ 	.short	(.L_91 - .L_90)
	.align		4
.L_90:
        /*0130*/ 	.word	index@(_Z35group_norm_nhwc_fwd_one_pass_kernelI11Fp16IOFp16WLi512ELi28ELi448EEv26Group_norm_nhwc_fwd_params)
        /*0134*/ 	.word	0x00000000


	//----- nvinfo : EIATTR_REGCOUNT
	.align		4
.L_91:
        /*0138*/ 	.byte	0x04, 0x2f
        /*013a*/ 	.short	(.L_93 - .L_92)
	.align		4
.L_92:
        /*013c*/ 	.word	index@(_Z35group_norm_nhwc_fwd_one_pass_kernelI11Fp16IOFp16WLi256ELi28ELi448EEv26Group_norm_nhwc_fwd_params)
        /*0140*/ 	.word	0x0000003a


	//----- nvinfo : EIATTR_FRAME_SIZE
	.align		4
.L_93:
        /*0144*/ 	.byte	0x04, 0x11
        /*0146*/ 	.short	(.L_95 - .L_94)
	.align		4
.L_94:
        /*0148*/ 	.word	index@(_Z35group_norm_nhwc_fwd_one_pass_kernelI11Fp16IOFp16WLi256ELi28ELi448EEv26Group_norm_nhwc_fwd_params)
        /*014c*/ 	.word	0x00000000


	//----- nvinfo : EIATTR_REGCOUNT
	.align		4
.L_95:
        /*0150*/ 	.byte	0x04, 0x2f
        /*0152*/ 	.short	(.L_97 - .L_96)
	.align		4
.L_96:
        /*0154*/ 	.word	index@(_Z35group_norm_nhwc_fwd_one_pass_kernelI11Fp16IOFp16WLi128ELi28ELi448EEv26Group_norm_nhwc_fwd_params)
        /*0158*/ 	.word	0x00000020


	//----- nvinfo : EIATTR_FRAME_SIZE
	.align		4
.L_97:
        /*015c*/ 	.byte	0x04, 0x11
        /*015e*/ 	.short	(.L_99 - .L_98)
	.align		4
.L_98:
        /*0160*/ 	.word	index@(_Z35group_norm_nhwc_fwd_one_pass_kernelI11Fp16IOFp16WLi128ELi28ELi448EEv26Group_norm_nhwc_fwd_params)
        /*0164*/ 	.word	0x00000000


	//----- nvinfo : EIATTR_REGCOUNT
	.align		4
.L_99:
        /*0168*/ 	.byte	0x04, 0x2f
        /*016a*/ 	.short	(.L_101 - .L_100)
	.align		4
.L_100:
        /*016c*/ 	.word	index@(_Z35group_norm_nhwc_fwd_one_pass_kernelI11Fp16IOFp16WLi64ELi28ELi448EEv26Group_norm_nhwc_fwd_params)
        /*0170*/ 	.word	0x00000020


	//----- nvinfo : EIATTR_FRAME_SIZE
	.align		4
.L_101:
        /*0174*/ 	.byte	0x04, 0x11
        /*0176*/ 	.short	(.L_103 - .L_102)
	.align		4
.L_102:
        /*0178*/ 	.word	index@(_Z35group_norm_nhwc_fwd_one_pass_kernelI11Fp16IOFp16WLi64ELi28ELi448EEv26Group_norm_nhwc_fwd_params)
        /*017c*/ 	.word	0x00000000


	//----- nvinfo : EIATTR_REGCOUNT
	.align		4
.L_103:
        /*0180*/ 	.byte	0x04, 0x2f
        /*0182*/ 	.short	(.L_105 - .L_104)
	.align		4
.L_104:
        /*0184*/ 	.word	index@(_Z35group_norm_nhwc_fwd_one_pass_kernelI11Fp16IOBf16WLi512ELi28ELi448EEv26Group_norm_nhwc_fwd_params)
        /*0188*/ 	.word	0x00000045


	//----- nvinfo : EIATTR_FRAME_SIZE
	.align		4
.L_105:
        /*018c*/ 	.byte	0x04, 0x11
        /*018e*/ 	.short	(.L_107 - .L_106)
	.align		4
.L_106:
        /*0190*/ 	.word	index@(_Z35group_norm_nhwc_fwd_one_pass_kernelI11Fp16IOBf16WLi512ELi28ELi448EEv26Group_norm_nhwc_fwd_params)
        /*0194*/ 	.word	0x00000000


	//----- nvinfo : EIATTR_REGCOUNT
	.align		4
.L_107:
        /*0198*/ 	.byte	0x04, 0x2f
        /*019a*/ 	.short	(.L_109 - .L_108)
	.align		4
.L_108:
        /*019c*/ 	.word	index@(_Z35group_norm_nhwc_fwd_one_pass_kernelI11Fp16IOBf16WLi256ELi28ELi448EEv26Group_norm_nhwc_fwd_params)
        /*01a0*/ 	.word	0x0000003a


	//----- nvinfo : EIATTR_FRAME_SIZE
	.align		4
.L_109:
        /*01a4*/ 	.byte	0x04, 0x11
        /*01a6*/ 	.short	(.L_111 - .L_110)
	.align		4
.L_110:
        /*01a8*/ 	.word	index@(_Z35group_norm_nhwc_fwd_one_pass_kernelI11Fp16IOBf16WLi256ELi28ELi448EEv26Group_norm_nhwc_fwd_params)
        /*01ac*/ 	.word	0x00000000


	//----- nvinfo : EIATTR_REGCOUNT
	.align		4
.L_111:
        /*01b0*/ 	.byte	0x04, 0x2f
        /*01b2*/ 	.short	(.L_113 - .L_112)
	.align		4
.L_112:
        /*01b4*/ 	.word	index@(_Z35group_norm_nhwc_fwd_one_pass_kernelI11Fp16IOBf16WLi128ELi28ELi448EEv26Group_norm_nhwc_fwd_params)
        /*01b8*/ 	.word	0x00000020


	//----- nvinfo : EIATTR_FRAME_SIZE
	.align		4
.L_113:
        /*01bc*/ 	.byte	0x04, 0x11
        /*01be*/ 	.short	(.L_115 - .L_114)
	.align		4
.L_114:
        /*01c0*/ 	.word	index@(_Z35group_norm_nhwc_fwd_one_pass_kernelI11Fp16IOBf16WLi128ELi28ELi448EEv26Group_norm_nhwc_fwd_params)
        /*01c4*/ 	.word	0x00000000


	//----- nvinfo : EIATTR_REGCOUNT
	.align		4
.L_115:
        /*01c8*/ 	.byte	0x04, 0x2f
        /*01ca*/ 	.short	(.L_117 - .L_116)
	.align		4
.L_116:
        /*01cc*/ 	.word	index@(_Z35group_norm_nhwc_fwd_one_pass_kernelI11Fp16IOBf16WLi64ELi28ELi448EEv26Group_norm_nhwc_fwd_params)
        /*01d0*/ 	.word	0x00000020


	//----- nvinfo : EIATTR_FRAME_SIZE
	.align		4
.L_117:
        /*01d4*/ 	.byte	0x04, 0x11
        /*01d6*/ 	.short	(.L_119 - .L_118)
	.align		4
.L_118:
        /*01d8*/ 	.word	index@(_Z35group_norm_nhwc_fwd_one_pass_kernelI11Fp16IOBf16WLi64ELi28ELi448EEv26Group_norm_nhwc_fwd_params)
        /*01dc*/ 	.word	0x00000000


	//----- nvinfo : EIATTR_REGCOUNT
	.align		4
.L_119:
        /*01e0*/ 	.byte	0x04, 0x2f
        /*01e2*/ 	.short	(.L_121 - .L_120)
	.align		4
.L_120:
        /*01e4*/ 	.word	index@(_Z35group_norm_nhwc_fwd_one_pass_kernelI11Fp16IOFp32WLi512ELi28ELi448EEv26Group_norm_nhwc_fwd_params)
        /*01e8*/ 	.word	0x00000044


	//----- nvinfo : EIATTR_FRAME_SIZE
	.align		4
.L_121:
        /*01ec*/ 	.byte	0x04, 0x11
        /*01ee*/ 	.short	(.L_123 - .L_122)
	.align		4
.L_122:
        /*01f0*/ 	.word	index@(_Z35group_norm_nhwc_fwd_one_pass_kernelI11Fp16IOFp32WLi512ELi28ELi448EEv26Group_norm_nhwc_fwd_params)
        /*01f4*/ 	.word	0x00000000


	//----- nvinfo : EIATTR_REGCOUNT
	.align		4
.L_123:
        /*01f8*/ 	.byte	0x04, 0x2f
        /*01fa*/ 	.short	(.L_125 - .L_124)
	.align		4
.L_124:
        /*01fc*/ 	.word	index@(_Z35group_norm_nhwc_fwd_one_pass_kernelI11Fp16IOFp32WLi256ELi28ELi448EEv26Group_norm_nhwc_fwd_params)
        /*0200*/ 	.word	0x0000003a


	//----- nvinfo : EIATTR_FRAME_SIZE
	.align		4
.L_125:
        /*0204*/ 	.byte	0x04, 0x11
        /*0206*/ 	.short	(.L_127 - .L_126)
	.align		4
.L_126:
        /*0208*/ 	.word	index@(_Z35group_norm_nhwc_fwd_one_pass_kernelI11Fp16IOFp32WLi256ELi28ELi448EEv26Group_norm_nhwc_fwd_params)
        /*020c*/ 	.word	0x00000000


	//----- nvinfo : EIATTR_REGCOUNT
	.align		4
.L_127:
        /*0210*/ 	.byte	0x04, 0x2f
        /*0212*/ 	.short	(.L_129 - .L_128)
	.align		4
.L_128:
        /*0214*/ 	.word	index@(_Z35group_norm_nhwc_fwd_one_pass_kernelI11Fp16IOFp32WLi128ELi28ELi448EEv26Group_norm_nhwc_fwd_params)
        /*0218*/ 	.word	0x00000020


	//----- nvinfo : EIATTR_FRAME_SIZE
	.align		4
.L_129:
        /*021c*/ 	.byte	0x04, 0x11
        /*021e*/ 	.short	(.L_131 - .L_130)
	.align		4
.L_130:
        /*0220*/ 	.word	index@(_Z35group_norm_nhwc_fwd_one_pass_kernelI11Fp16IOFp32WLi128ELi28ELi448EEv26Group_norm_nhwc_fwd_params)
        /*0224*/ 	.word	0x00000000


	//----- nvinfo : EIATTR_REGCOUNT
	.align		4
.L_131:
        /*0228*/ 	.byte	0x04, 0x2f
        /*022a*/ 	.short	(.L_133 - .L_132)
	.align		4
.L_132:
        /*022c*/ 	.word	index@(_Z35group_norm_nhwc_fwd_one_pass_kernelI11Fp16IOFp32WLi64ELi28ELi448EEv26Group_norm_nhwc_fwd_params)
        /*0230*/ 	.word	0x00000020


	//----- nvinfo : EIATTR_FRAME_SIZE
	.align		4
.L_133:
        /*0234*/ 	.byte	0x04, 0x11
        /*0236*/ 	.short	(.L_135 - .L_134)
	.align		4
.L_134:
        /*0238*/ 	.word	index@(_Z35group_norm_nhwc_fwd_one_pass_kernelI11Fp16IOFp32WLi64ELi28ELi448EEv26Group_norm_nhwc_fwd_params)
        /*023c*/ 	.word	0x00000000


	//----- nvinfo : EIATTR_REGCOUNT
	.align		4
.L_135:
        /*0240*/ 	.byte	0x04, 0x2f
        /*0242*/ 	.short	(.L_137 - .L_136)
	.align		4
.L_136:
        /*0244*/ 	.word	index@(_Z35group_norm_nhwc_fwd_one_pass_kernelI11Bf16IOFp16WLi512ELi28ELi448EEv26Group_norm_nhwc_fwd_params)
        /*0248*/ 	.word	0x0000005f


	//----- nvinfo : EIATTR_FRAME_SIZE
	.align		4
.L_137:
        /*024c*/ 	.byte	0x04, 0x11
        /*024e*/ 	.short	(.L_139 - .L_138)
	.align		4
.L_138:
        /*0250*/ 	.word	index@(_Z35group_norm_nhwc_fwd_one_pass_kernelI11Bf16IOFp16WLi512ELi28ELi448EEv26Group_norm_nhwc_fwd_params)
        /*0254*/ 	.word	0x00000000


	//----- nvinfo : EIATTR_REGCOUNT
	.align		4
.L_139:
        /*0258*/ 	.byte	0x04, 0x2f
        /*025a*/ 	.short	(.L_141 - .L_140)
	.align		4
.L_140:
        /*025c*/ 	.word	index@(_Z35group_norm_nhwc_fwd_one_pass_kernelI11Bf16IOFp16WLi256ELi28ELi448EEv26Group_norm_nhwc_fwd_params)
        /*0260*/ 	.word	0x0000003a


	//----- nvinfo : EIATTR_FRAME_SIZE
	.align		4
.L_141:
        /*0264*/ 	.byte	0x04, 0x11
        /*0266*/ 	.short	(.L_143 - .L_142)
	.align		4
.L_142:
        /*0268*/ 	.word	index@(_Z35group_norm_nhwc_fwd_one_pass_kernelI11Bf16IOFp16WLi256ELi28ELi448EEv26Group_norm_nhwc_fwd_params)
        /*026c*/ 	.word	0x00000000


	//----- nvinfo : EIATTR_REGCOUNT
	.align		4
.L_143:
        /*0270*/ 	.byte	0x04, 0x2f
        /*0272*/ 	.short	(.L_145 - .L_144)
	.align		4
.L_144:
        /*0274*/ 	.word	index@(_Z35group_norm_nhwc_fwd_one_pass_kernelI11Bf16IOFp16WLi128ELi28ELi448EEv26Group_norm_nhwc_fwd_params)
        /*0278*/ 	.word	0x00000020


	//----- nvinfo : EIATTR_FRAME_SIZE
	.align		4
.L_145:
        /*027c*/ 	.byte	0x04, 0x11
        /*027e*/ 	.short	(.L_147 - .L_146)
	.align		4
.L_146:
        /*0280*/ 	.word	index@(_Z35group_norm_nhwc_fwd_one_pass_kernelI11Bf16IOFp16WLi128ELi28ELi448EEv26Group_norm_nhwc_fwd_params)
        /*0284*/ 	.word	0x00000000


	//----- nvinfo : EIATTR_REGCOUNT
	.align		4
.L_147:
        /*0288*/ 	.byte	0x04, 0x2f
        /*028a*/ 	.short	(.L_149 - .L_148)
	.align		4
.L_148:
        /*028c*/ 	.word	index@(_Z35group_norm_nhwc_fwd_one_pass_kernelI11Bf16IOFp16WLi64ELi28ELi448EEv26Group_norm_nhwc_fwd_params)
        /*0290*/ 	.word	0x00000020


	//----- nvinfo : EIATTR_FRAME_SIZE
	.align		4
.L_149:
        /*0294*/ 	.byte	0x04, 0x11
        /*0296*/ 	.short	(.L_151 - .L_150)
	.align		4
.L_150:
        /*0298*/ 	.word	index@(_Z35group_norm_nhwc_fwd_one_pass_kernelI11Bf16IOFp16WLi64ELi28ELi448EEv26Group_norm_nhwc_fwd_params)
        /*029c*/ 	.word	0x00000000


	//----- nvinfo : EIATTR_REGCOUNT
	.align		4
.L_151:
        /*02a0*/ 	.byte	0x04, 0x2f
        /*02a2*/ 	.short	(.L_153 - .L_152)
	.align		4
.L_152:
        /*02a4*/ 	.word	index@(_Z35group_norm_nhwc_fwd_one_pass_kernelI11Bf16IOBf16WLi512ELi28ELi448EEv26Group_norm_nhwc_fwd_params)
        /*02a8*/ 	.word	0x0000005f


	//----- nvinfo : EIATTR_FRAME_SIZE
	.align		4
.L_153:
        /*02ac*/ 	.byte	0x04, 0x11
        /*02ae*/ 	.short	(.L_155 - .L_154)
	.align		4
.L_154:
        /*02b0*/ 	.word	index@(_Z35group_norm_nhwc_fwd_one_pass_kernelI11Bf16IOBf16WLi512ELi28ELi448EEv26Group_norm_nhwc_fwd_params)
        /*02b4*/ 	.word	0x00000000


	//----- nvinfo : EIATTR_REGCOUNT
	.align		4
.L_155:
        /*02b8*/ 	.byte	0x04, 0x2f
        /*02ba*/ 	.short	(.L_157 - .L_156)
	.align		4
.L_156:
        /*02bc*/ 	.word	index@(_Z35group_norm_nhwc_fwd_one_pass_kernelI11Bf16IOBf16WLi256ELi28ELi448EEv26Group_norm_nhwc_fwd_params)
        /*02c0*/ 	.word	0x0000003a


	//----- nvinfo : EIATTR_FRAME_SIZE
	.align		4
.L_157:
        /*02c4*/ 	.byte	0x04, 0x11
        /*02c6*/ 	.short	(.L_159 - .L_158)
	.align		4
.L_158:
        /*02c8*/ 	.word	index@(_Z35group_norm_nhwc_fwd_one_pass_kernelI11Bf16IOBf16WLi256ELi28ELi448EEv26Group_norm_nhwc_fwd_params)
        /*02cc*/ 	.word	0x00000000


	//----- nvinfo : EIATTR_REGCOUNT
	.align		4
.L_159:
        /*02d0*/ 	.byte	0x04, 0x2f
        /*02d2*/ 	.short	(.L_161 - .L_160)
	.align		4
.L_160:
        /*02d4*/ 	.word	index@(_Z35group_norm_nhwc_fwd_one_pass_kernelI11Bf16IOBf16WLi128ELi28ELi448EEv26Group_norm_nhwc_fwd_params)
        /*02d8*/ 	.word	0x00000020


	//----- nvinfo : EIATTR_FRAME_SIZE
	.align		4
.L_161:
        /*02dc*/ 	.byte	0x04, 0x11
        /*02de*/ 	.short	(.L_163 - .L_162)
	.align		4
.L_162:
        /*02e0*/ 	.word	index@(_Z35group_norm_nhwc_fwd_one_pass_kernelI11Bf16IOBf16WLi128ELi28ELi448EEv26Group_norm_nhwc_fwd_params)
        /*02e4*/ 	.word	0x00000000


	//----- nvinfo : EIATTR_REGCOUNT
	.align		4
.L_163:
        /*02e8*/ 	.byte	0x04, 0x2f
        /*02ea*/ 	.short	(.L_165 - .L_164)
	.align		4
.L_164:
        /*02ec*/ 	.word	index@(_Z35group_norm_nhwc_fwd_one_pass_kernelI11Bf16IOBf16WLi64ELi28ELi448EEv26Group_norm_nhwc_fwd_params)
        /*02f0*/ 	.word	0x00000020


	//----- nvinfo : EIATTR_FRAME_SIZE
	.align		4
.L_165:
        /*02f4*/ 	.byte	0x04, 0x11
        /*02f6*/ 	.short	(.L_167 - .L_166)
	.align		4
.L_166:
        /*02f8*/ 	.word	index@(_Z35group_norm_nhwc_fwd_one_pass_kernelI11Bf16IOBf16WLi64ELi28ELi448EEv26Group_norm_nhwc_fwd_params)
        /*02fc*/ 	.word	0x00000000


	//----- nvinfo : EIATTR_REGCOUNT
	.align		4
.L_167:
        /*0300*/ 	.byte	0x04, 0x2f
        /*0302*/ 	.short	(.L_169 - .L_168)
	.align		4
.L_168:
        /*0304*/ 	.word	index@(_Z35group_norm_nhwc_fwd_one_pass_kernelI11Bf16IOFp32WLi512ELi28ELi448EEv26Group_norm_nhwc_fwd_params)
        /*0308*/ 	.word	0x0000005e


	//----- nvinfo : EIATTR_FRAME_SIZE
	.align		4
.L_169:
        /*030c*/ 	.byte	0x04, 0x11
        /*030e*/ 	.short	(.L_171 - .L_170)
	.align		4
.L_170:
        /*0310*/ 	.word	index@(_Z35group_norm_nhwc_fwd_one_pass_kernelI11Bf16IOFp32WLi512ELi28ELi448EEv26Group_norm_nhwc_fwd_params)
        /*0314*/ 	.word	0x00000000


	//----- nvinfo : EIATTR_REGCOUNT
	.align		4
.L_171:
        /*0318*/ 	.byte	0x04, 0x2f
        /*031a*/ 	.short	(.L_173 - .L_172)
	.align		4
.L_172:
        /*031c*/ 	.word	index@(_Z35group_norm_nhwc_fwd_one_pass_kernelI11Bf16IOFp32WLi256ELi28ELi448EEv26Group_norm_nhwc_fwd_params)
        /*0320*/ 	.word	0x0000003a


	//----- nvinfo : EIATTR_FRAME_SIZE
	.align		4
.L_173:
        /*0324*/ 	.byte	0x04, 0x11
        /*0326*/ 	.short	(.L_175 - .L_174)
	.align		4
.L_174:
        /*0328*/ 	.word	index@(_Z35group_norm_nhwc_fwd_one_pass_kernelI11Bf16IOFp32WLi256ELi28ELi448EEv26Group_norm_nhwc_fwd_params)
        /*032c*/ 	.word	0x00000000


	//----- nvinfo : EIATTR_REGCOUNT
	.align		4
.L_175:
        /*0330*/ 	.byte	0x04, 0x2f
        /*0332*/ 	.short	(.L_177 - .L_176)
	.align		4
.L_176:
        /*0334*/ 	.word	index@(_Z35group_norm_nhwc_fwd_one_pass_kernelI11Bf16IOFp32WLi128ELi28ELi448EEv26Group_norm_nhwc_fwd_params)
        /*0338*/ 	.word	0x00000020


	//----- nvinfo : EIATTR_FRAME_SIZE
	.align		4
.L_177:
        /*033c*/ 	.byte	0x04, 0x11
        /*033e*/ 	.short	(.L_179 - .L_178)
	.align		4
.L_178:
        /*0340*/ 	.word	index@(_Z35group_norm_nhwc_fwd_one_pass_kernelI11Bf16IOFp32WLi128ELi28ELi448EEv26Group_norm_nhwc_fwd_params)
        /*0344*/ 	.word	0x00000000


	//----- nvinfo : EIATTR_REGCOUNT
	.align		4
.L_179:
        /*0348*/ 	.byte	0x04, 0x2f
        /*034a*/ 	.short	(.L_181 - .L_180)
	.align		4
.L_180:
        /*034c*/ 	.word	index@(_Z35group_norm_nhwc_fwd_one_pass_kernelI11Bf16IOFp32WLi64ELi28ELi448EEv26Group_norm_nhwc_fwd_params)
        /*0350*/ 	.word	0x00000020


	//----- nvinfo : EIATTR_FRAME_SIZE
	.align		4
.L_181:
        /*0354*/ 	.byte	0x04, 0x11
        /*0356*/ 	.short	(.L_183 - .L_182)
	.align		4
.L_182:
        /*0358*/ 	.word	index@(_Z35group_norm_nhwc_fwd_one_pass_kernelI11Bf16IOFp32WLi64ELi28ELi448EEv26Group_norm_nhwc_fwd_params)
        /*035c*/ 	.word	0x00000000


	//----- nvinfo : EIATTR_REGCOUNT
	.align		4
.L_183:
        /*0360*/ 	.byte	0x04, 0x2f
        /*0362*/ 	.short	(.L_185 - .L_184)
	.align		4
.L_184:
        /*0364*/ 	.word	index@(_Z35group_norm_nhwc_bwd_one_pass_kernelI11Fp32IOFp16WLi512ELi28ELi448EEv26Group_norm_nhwc_bwd_params)
        /*0368*/ 	.word	0x00000080


	//----- nvinfo : EIATTR_FRAME_SIZE
	.align		4
.L_185:
        /*036c*/ 	.byte	0x04, 0x11
        /*036e*/ 	.short	(.L_187 - .L_186)
	.align		4
.L_186:
        /*0370*/ 	.word	index@(_Z35group_norm_nhwc_bwd_one_pass_kernelI11Fp32IOFp16WLi512ELi28ELi448EEv26Group_norm_nhwc_bwd_params)
        /*0374*/ 	.word	0x00000000


	//----- nvinfo : EIATTR_REGCOUNT
	.align		4
.L_187:
        /*0378*/ 	.byte	0x04, 0x2f
        /*037a*/ 	.short	(.L_189 - .L_188)
	.align		4
.L_188:
        /*037c*/ 	.word	index@(_Z35group_norm_nhwc_bwd_one_pass_kernelI11Fp32IOFp16WLi256ELi28ELi448EEv26Group_norm_nhwc_bwd_params)
        /*0380*/ 	.word	0x00000048


	//----- nvinfo : EIATTR_FRAME_SIZE
	.align		4
.L_189:
        /*0384*/ 	.byte	0x04, 0x11
        /*0386*/ 	.short	(.L_191 - .L_190)
	.align		4
.L_190:
        /*0388*/ 	.word	index@(_Z35group_norm_nhwc_bwd_one_pass_kernelI11Fp32IOFp16WLi256ELi28ELi448EEv26Group_norm_nhwc_bwd_params)
        /*038c*/ 	.word	0x00000000


	//----- nvinfo : EIATTR_REGCOUNT
	.align		4
.L_191:
        /*0390*/ 	.byte	0x04, 0x2f
        /*0392*/ 	.short	(.L_193 - .L_192)
	.align		4
.L_192:
        /*0394*/ 	.word	index@(_Z35group_norm_nhwc_bwd_one_pass_kernelI11Fp32IOFp16WLi128ELi28ELi448EEv26Group_norm_nhwc_bwd_params)
        /*0398*/ 	.word	0x00000048


	//----- nvinfo : EIATTR_FRAME_SIZE
	.align		4
.L_193:
        /*039c*/ 	.byte	0x04, 0x11
        /*039e*/ 	.short	(.L_195 - .L_194)
	.align		4
.L_194:
        /*03a0*/ 	.word	index@(_Z35group_norm_nhwc_bwd_one_pass_kernelI11Fp32IOFp16WLi128ELi28ELi448EEv26Group_norm_nhwc_bwd_params)
        /*03a4*/ 	.word	0x00000000


	//----- nvinfo : EIATTR_REGCOUNT
	.align		4
.L_195:
        /*03a8*/ 	.byte	0x04, 0x2f
        /*03aa*/ 	.short	(.L_197 - .L_196)
	.align		4
.L_196:
        /*03ac*/ 	.word	index@(_Z35group_norm_nhwc_bwd_one_pass_kernelI11Fp32IOFp16WLi64ELi28ELi448EEv26Group_norm_nhwc_bwd_params)
        /*03b0*/ 	.word	0x00000028


	//----- nvinfo : EIATTR_FRAME_SIZE
	.align		4
.L_197:
        /*03b4*/ 	.byte	0x04, 0x11
        /*03b6*/ 	.short	(.L_199 - .L_198)
	.align		4
.L_198:
        /*03b8*/ 	.word	index@(_Z35group_norm_nhwc_bwd_one_pass_kernelI11Fp32IOFp16WLi64ELi28ELi448EEv26Group_norm_nhwc_bwd_params)
        /*03bc*/ 	.word	0x00000000


	//----- nvinfo : EIATTR_REGCOUNT
	.align		4
.L_199:
        /*03c0*/ 	.byte	0x04, 0x2f
        /*03c2*/ 	.short	(.L_201 - .L_200)
	.align		4
.L_200:
        /*03c4*/ 	.word	index@(_Z35group_norm_nhwc_bwd_one_pass_kernelI11Fp32IOBf16WLi512ELi28ELi448EEv26Group_norm_nhwc_bwd_params)
        /*03c8*/ 	.word	0x00000080


	//----- nvinfo : EIATTR_FRAME_SIZE
	.align		4
.L_201:
        /*03cc*/ 	.byte	0x04, 0x11
        /*03ce*/ 	.short	(.L_203 - .L_202)
	.align		4
.L_202:
        /*03d0*/ 	.word	index@(_Z35group_norm_nhwc_bwd_one_pass_kernelI11Fp32IOBf16WLi512ELi28ELi448EEv26Group_norm_nhwc_bwd_params)
        /*03d4*/ 	.word	0x00000000


	//----- nvinfo : EIATTR_REGCOUNT
	.align		4
.L_203:
        /*03d8*/ 	.byte	0x04, 0x2f
        /*03da*/ 	.short	(.L_205 - .L_204)
	.align		4
.L_204:
        /*03dc*/ 	.word	index@(_Z35group_norm_nhwc_bwd_one_pass_kernelI11Fp32IOBf16WLi256ELi28ELi448EEv26Group_norm_nhwc_bwd_params)
        /*03e0*/ 	.word	0x00000048


	//----- nvinfo : EIATTR_FRAME_SIZE
	.align		4
.L_205:
        /*03e4*/ 	.byte	0x04, 0x11
        /*03e6*/ 	.short	(.L_207 - .L_206)
	.align		4
.L_206:
        /*03e8*/ 	.word	index@(_Z35group_norm_nhwc_bwd_one_pass_kernelI11Fp32IOBf16WLi256ELi28ELi448EEv26Group_norm_nhwc_bwd_params)
        /*03ec*/ 	.word	0x00000000


	//----- nvinfo : EIATTR_REGCOUNT
	.align		4
.L_207:
        /*03f0*/ 	.byte	0x04, 0x2f
        /*03f2*/ 	.short	(.L_209 - .L_208)
	.align		4
.L_208:
        /*03f4*/ 	.word	index@(_Z35group_norm_nhwc_bwd_one_pass_kernelI11Fp32IOBf16WLi128ELi28ELi448EEv26Group_norm_nhwc_bwd_params)
        /*03f8*/ 	.word	0x00000048


	//----- nvinfo : EIATTR_FRAME_SIZE
	.align		4
.L_209:
        /*03fc*/ 	.byte	0x04, 0x11
        /*03fe*/ 	.short	(.L_211 - .L_210)
	.align		4
.L_210:
        /*0400*/ 	.word	index@(_Z35group_norm_nhwc_bwd_one_pass_kernelI11Fp32IOBf16WLi128ELi28ELi448EEv26Group_norm_nhwc_bwd_params)
        /*0404*/ 	.word	0x00000000


	//----- nvinfo : EIATTR_REGCOUNT
	.align		4
.L_211:
        /*0408*/ 	.byte	0x04, 0x2f
        /*040a*/ 	.short	(.L_213 - .L_212)
	.align		4
.L_212:
        /*040c*/ 	.word	index@(_Z35group_norm_nhwc_bwd_one_pass_kernelI11Fp32IOBf16WLi64ELi28ELi448EEv26Group_norm_nhwc_bwd_params)
        /*0410*/ 	.word	0x00000028


	//----- nvinfo : EIATTR_FRAME_SIZE
	.align		4
.L_213:
        /*0414*/ 	.byte	0x04, 0x11
        /*0416*/ 	.short	(.L_215 - .L_214)
	.align		4
.L_214:
        /*0418*/ 	.word	index@(_Z35group_norm_nhwc_bwd_one_pass_kernelI11Fp32IOBf16WLi64ELi28ELi448EEv26Group_norm_nhwc_bwd_params)
        /*041c*/ 	.word	0x00000000


	//----- nvinfo : EIATTR_REGCOUNT
	.align		4
.L_215:
        /*0420*/ 	.byte	0x04, 0x2f
        /*0422*/ 	.short	(.L_217 - .L_216)
	.align		4
.L_216:
        /*0424*/ 	.word	index@(_Z35group_norm_nhwc_bwd_one_pass_kernelI11Fp32IOFp32WLi512ELi28ELi448EEv26Group_norm_nhwc_bwd_params)
        /*0428*/ 	.word	0x00000080


	//----- nvinfo : EIATTR_FRAME_SIZE
	.align		4
.L_217:
        /*042c*/ 	.byte	0x04, 0x11
        /*042e*/ 	.short	(.L_219 - .L_218)
	.align		4
.L_218:
        /*0430*/ 	.word	index@(_Z35group_norm_nhwc_bwd_one_pass_kernelI11Fp32IOFp32WLi512ELi28ELi448EEv26Group_norm_nhwc_bwd_params)
        /*0434*/ 	.word	0x00000000


	//----- nvinfo : EIATTR_REGCOUNT
	.align		4
.L_219:
        /*0438*/ 	.byte	0x04, 0x2f
        /*043a*/ 	.short	(.L_221 - .L_220)
	.align		4
.L_220:
        /*043c*/ 	.word	index@(_Z35group_norm_nhwc_bwd_one_pass_kernelI11Fp32IOFp32WLi256ELi28ELi448EEv26Group_norm_nhwc_bwd_params)
        /*0440*/ 	.word	0x00000048


	//----- nvinfo : EIATTR_FRAME_SIZE
	.align		4
.L_221:
        /*0444*/ 	.byte	0x04, 0x11
        /*0446*/ 	.short	(.L_223 - .L_222)
	.align		4
.L_222:
        /*0448*/ 	.word	index@(_Z35group_norm_nhwc_bwd_one_pass_kernelI11Fp32IOFp32WLi256ELi28ELi448EEv26Group_norm_nhwc_bwd_params)
        /*044c*/ 	.word	0x00000000


	//----- nvinfo : EIATTR_REGCOUNT
	.align		4
.L_223:
        /*0450*/ 	.byte	0x04, 0x2f
        /*0452*/ 	.short	(.L_225 - .L_224)
	.align		4
.L_224:
        /*0454*/ 	.word	index@(_Z35group_norm_nhwc_bwd_one_pass_kernelI11Fp32IOFp32WLi128ELi28ELi448EEv26Group_norm_nhwc_bwd_params)
        /*0458*/ 	.word	0x00000048


	//----- nvinfo : EIATTR_FRAME_SIZE
	.align		4
.L_225:
        /*045c*/ 	.byte	0x04, 0x11
        /*045e*/ 	.short	(.L_227 - .L_226)
	.align		4
.L_226:
        /*0460*/ 	.word	index@(_Z35group_norm_nhwc_bwd_one_pass_kernelI11Fp32IOFp32WLi128ELi28ELi448EEv26Group_norm_nhwc_bwd_params)
        /*0464*/ 	.word	0x00000000


	//----- nvinfo : EIATTR_REGCOUNT
	.align		4
.L_227:
        /*0468*/ 	.byte	0x04, 0x2f
        /*046a*/ 	.short	(.L_229 - .L_228)
	.align		4
.L_228:
        /*046c*/ 	.word	index@(_Z35group_norm_nhwc_bwd_one_pass_kernelI11Fp32IOFp32WLi64ELi28ELi448EEv26Group_norm_nhwc_bwd_params)
        /*0470*/ 	.word	0x00000028


	//----- nvinfo : EIATTR_FRAME_SIZE
	.align		4
.L_229:
        /*0474*/ 	.byte	0x04, 0x11
        /*0476*/ 	.short	(.L_231 - .L_230)
	.align		4
.L_230:
        /*0478*/ 	.word	index@(_Z35group_norm_nhwc_bwd_one_pass_kernelI11Fp32IOFp32WLi64ELi28ELi448EEv26Group_norm_nhwc_bwd_params)
        /*047c*/ 	.word	0x00000000


	//----- nvinfo : EIATTR_REGCOUNT
	.align		4
.L_231:
        /*0480*/ 	.byte	0x04, 0x2f
        /*0482*/ 	.short	(.L_233 - .L_232)
	.align		4
.L_232:
        /*0484*/ 	.word	index@(_Z35group_norm_nhwc_bwd_one_pass_kernelI11Fp16IOFp16WLi512ELi28ELi448EEv26Group_norm_nhwc_bwd_params)
        /*0488*/ 	.word	0x00000080


	//----- nvinfo : EIATTR_FRAME_SIZE
	.align		4
.L_233:
        /*048c*/ 	.byte	0x04, 0x11
        /*048e*/ 	.short	(.L_235 - .L_234)
	.align		4
.L_234:
        /*0490*/ 	.word	index@(_Z35group_norm_nhwc_bwd_one_pass_kernelI11Fp16IOFp16WLi512ELi28ELi448EEv26Group_norm_nhwc_bwd_params)
        /*0494*/ 	.word	0x00000000


	//----- nvinfo : EIATTR_REGCOUNT
	.align		4
.L_235:
        /*0498*/ 	.byte	0x04, 0x2f
        /*049a*/ 	.short	(.L_237 - .L_236)
	.align		4
.L_236:
        /*049c*/ 	.word	index@(_Z35group_norm_nhwc_bwd_one_pass_kernelI11Fp16IOFp16WLi256ELi28ELi448EEv26Group_norm_nhwc_bwd_params)
        /*04a0*/ 	.word	0x00000048


	//----- nvinfo : EIATTR_FRAME_SIZE
	.align		4
.L_237:
        /*04a4*/ 	.byte	0x04, 0x11
        /*04a6*/ 	.short	(.L_239 - .L_238)
	.align		4
.L_238:
        /*04a8*/ 	.word	index@(_Z35group_norm_nhwc_bwd_one_pass_kernelI11Fp16IOFp16WLi256ELi28ELi448EEv26Group_norm_nhwc_bwd_params)
        /*04ac*/ 	.word	0x00000000


	//----- nvinfo : EIATTR_REGCOUNT
	.align		4
.L_239:
        /*04b0*/ 	.byte	0x04, 0x2f
        /*04b2*/ 	.short	(.L_241 - .L_240)
	.align		4
.L_240:
        /*04b4*/ 	.word	index@(_Z35group_norm_nhwc_bwd_one_pass_kernelI11Fp16IOFp16WLi128ELi28ELi448EEv26Group_norm_nhwc_bwd_params)
        /*04b8*/ 	.word	0x00000048


	//----- nvinfo : EIATTR_FRAME_SIZE
	.align		4
.L_241:
        /*04bc*/ 	.byte	0x04, 0x11
        /*04be*/ 	.short	(.L_243 - .L_242)
	.align		4
.L_242:
        /*04c0*/ 	.word	index@(_Z35group_norm_nhwc_bwd_one_pass_kernelI11Fp16IOFp16WLi128ELi28ELi448EEv26Group_norm_nhwc_bwd_params)
        /*04c4*/ 	.word	0x00000000


	//----- nvinfo : EIATTR_REGCOUNT
	.align		4
.L_243:
        /*04c8*/ 	.byte	0x04, 0x2f
        /*04ca*/ 	.short	(.L_245 - .L_244)
	.align		4
.L_244:
        /*04cc*/ 	.word	index@(_Z35group_norm_nhwc_bwd_one_pass_kernelI11Fp16IOFp16WLi64ELi28ELi448EEv26Group_norm_nhwc_bwd_params)
        /*04d0*/ 	.word	0x00000028


	//----- nvinfo : EIATTR_FRAME_SIZE
	.align		4
.L_245:
        /*04d4*/ 	.byte	0x04, 0x11
        /*04d6*/ 	.short	(.L_247 - .L_246)
	.align		4
.L_246:
        /*04d8*/ 	.word	index@(_Z35group_norm_nhwc_bwd_one_pass_kernelI11Fp16IOFp16WLi64ELi28ELi448EEv26Group_norm_nhwc_bwd_params)
        /*04dc*/ 	.word	0x00000000


	//----- nvinfo : EIATTR_REGCOUNT
	.align		4
.L_247:
        /*04e0*/ 	.byte	0x04, 0x2f
        /*04e2*/ 	.short	(.L_249 - .L_248)
	.align		4
.L_248:
        /*04e4*/ 	.word	index@(_Z35group_norm_nhwc_bwd_one_pass_kernelI11Fp16IOBf16WLi512ELi28ELi448EEv26Group_norm_nhwc_bwd_params)
        /*04e8*/ 	.word	0x00000080


	//----- nvinfo : EIATTR_FRAME_SIZE
	.align		4
.L_249:
        /*04ec*/ 	.byte	0x04, 0x11
        /*04ee*/ 	.short	(.L_251 - .L_250)
	.align		4
.L_250:
        /*04f0*/ 	.word	index@(_Z35group_norm_nhwc_bwd_one_pass_kernelI11Fp16IOBf16WLi512ELi28ELi448EEv26Group_norm_nhwc_bwd_params)
        /*04f4*/ 	.word	0x00000000


	//----- nvinfo : EIATTR_REGCOUNT
	.align		4
.L_251:
        /*04f8*/ 	.byte	0x04, 0x2f
        /*04fa*/ 	.short	(.L_253 - .L_252)
	.align		4
.L_252:
        /*04fc*/ 	.word	index@(_Z35group_norm_nhwc_bwd_one_pass_kernelI11Fp16IOBf16WLi256ELi28ELi448EEv26Group_norm_nhwc_bwd_params)
        /*0500*/ 	.word	0x00000048


	//----- nvinfo : EIATTR_FRAME_SIZE
	.align		4
.L_253:
        /*0504*/ 	.byte	0x04, 0x11
        /*0506*/ 	.short	(.L_255 - .L_254)
	.align		4
.L_254:
        /*0508*/ 	.word	index@(_Z35group_norm_nhwc_bwd_one_pass_kernelI11Fp16IOBf16WLi256ELi28ELi448EEv26Group_norm_nhwc_bwd_params)
        /*050c*/ 	.word	0x00000000


	//----- nvinfo : EIATTR_REGCOUNT
	.align		4
.L_255:
        /*0510*/ 	.byte	0x04, 0x2f
        /*0512*/ 	.short	(.L_257 - .L_256)
	.align		4
.L_256:
        /*0514*/ 	.word	index@(_Z35group_norm_nhwc_bwd_one_pass_kernelI11Fp16IOBf16WLi128ELi28ELi448EEv26Group_norm_nhwc_bwd_params)
        /*0518*/ 	.word	0x00000048


	//----- nvinfo : EIATTR_FRAME_SIZE
	.align		4
.L_257:
        /*051c*/ 	.byte	0x04, 0x11
        /*051e*/ 	.short	(.L_259 - .L_258)
	.align		4
.L_258:
        /*0520*/ 	.word	index@(_Z35group_norm_nhwc_bwd_one_pass_kernelI11Fp16IOBf16WLi128ELi28ELi448EEv26Group_norm_nhwc_bwd_params)
        /*0524*/ 	.word	0x00000000


	//----- nvinfo : EIATTR_REGCOUNT
	.align		4
.L_259:
        /*0528*/ 	.byte	0x04, 0x2f
        /*052a*/ 	.short	(.L_261 - .L_260)
	.align		4
.L_260:
        /*052c*/ 	.word	index@(_Z35group_norm_nhwc_bwd_one_pass_kernelI11Fp16IOBf16WLi64ELi28ELi448EEv26Group_norm_nhwc_bwd_params)
        /*0530*/ 	.word	0x00000028


	//----- nvinfo : EIATTR_FRAME_SIZE
	.align		4
.L_261:
        /*0534*/ 	.byte	0x04, 0x11
        /*0536*/ 	.short	(.L_263 - .L_262)
	.align		4
.L_262:
        /*0538*/ 	.word	index@(_Z35group_norm_nhwc_bwd_one_pass_kernelI11Fp16IOBf16WLi64ELi28ELi448EEv26Group_norm_nhwc_bwd_params)
        /*053c*/ 	.word	0x00000000


	//----- nvinfo : EIATTR_REGCOUNT
	.align		4
.L_263:
        /*0540*/ 	.byte	0x04, 0x2f
        /*0542*/ 	.short	(.L_265 - .L_264)
	.align		4
.L_264:
        /*0544*/ 	.word	index@(_Z35group_norm_nhwc_bwd_one_pass_kernelI11Fp16IOFp32WLi512ELi28ELi448EEv26Group_norm_nhwc_bwd_params)
        /*0548*/ 	.word	0x00000080


	//----- nvinfo : EIATTR_FRAME_SIZE
	.align		4
.L_265:
        /*054c*/ 	.byte	0x04, 0x11
        /*054e*/ 	.short	(.L_267 - .L_266)
	.align		4
.L_266:
        /*0550*/ 	.word	index@(_Z35group_norm_nhwc_bwd_one_pass_kernelI11Fp16IOFp32WLi512ELi28ELi448EEv26Group_norm_nhwc_bwd_params)
        /*0554*/ 	.word	0x00000000


	//----- nvinfo : EIATTR_REGCOUNT
	.align		4
.L_267:
        /*0558*/ 	.byte	0x04, 0x2f
        /*055a*/ 	.short	(.L_269 - .L_268)
	.align		4
.L_268:
        /*055c*/ 	.word	index@(_Z35group_norm_nhwc_bwd_one_pass_kernelI11Fp16IOFp32WLi256ELi28ELi448EEv26Group_norm_nhwc_bwd_params)
        /*0560*/ 	.word	0x00000048


	//----- nvinfo : EIATTR_FRAME_SIZE
	.align		4
.L_269:
        /*0564*/ 	.byte	0x04, 0x11
        /*0566*/ 	.short	(.L_271 - .L_270)
	.align		4
.L_270:
        /*0568*/ 	.word	index@(_Z35group_norm_nhwc_bwd_one_pass_kernelI11Fp16IOFp32WLi256ELi28ELi448EEv26Group_norm_nhwc_bwd_params)
        /*056c*/ 	.word	0x00000000


	//----- nvinfo : EIATTR_REGCOUNT
	.align		4
.L_271:
        /*0570*/ 	.byte	0x04, 0x2f
        /*0572*/ 	.short	(.L_273 - .L_272)
	.align		4
.L_272:
        /*0574*/ 	.word	index@(_Z35group_norm_nhwc_bwd_one_pass_kernelI11Fp16IOFp32WLi128ELi28ELi448EEv26Group_norm_nhwc_bwd_params)
        /*0578*/ 	.word	0x00000048


	//----- nvinfo : EIATTR_FRAME_SIZE
	.align		4
.L_273:
        /*057c*/ 	.byte	0x04, 0x11
        /*057e*/ 	.short	(.L_275 - .L_274)
	.align		4
.L_274:
        /*0580*/ 	.word	index@(_Z35group_norm_nhwc_bwd_one_pass_kernelI11Fp16IOFp32WLi128ELi28ELi448EEv26Group_norm_nhwc_bwd_params)
        /*0584*/ 	.word	0x00000000


	//----- nvinfo : EIATTR_REGCOUNT
	.align		4
.L_275:
        /*0588*/ 	.byte	0x04, 0x2f
        /*058a*/ 	.short	(.L_277 - .L_276)
	.align		4
.L_276:
        /*058c*/ 	.word	index@(_Z35group_norm_nhwc_bwd_one_pass_kernelI11Fp16IOFp32WLi64ELi28ELi448EEv26Group_norm_nhwc_bwd_params)
        /*0590*/ 	.word	0x00000028


	//----- nvinfo : EIATTR_FRAME_SIZE
	.align		4
.L_277:
        /*0594*/ 	.byte	0x04, 0x11
        /*0596*/ 	.short	(.L_279 - .L_278)
	.align		4
.L_278:
        /*0598*/ 	.word	index@(_Z35group_norm_nhwc_bwd_one_pass_kernelI11Fp16IOFp32WLi64ELi28ELi448EEv26Group_norm_nhwc_bwd_params)
        /*059c*/ 	.word	0x00000000


	//----- nvinfo : EIATTR_REGCOUNT
	.align		4
.L_279:
        /*05a0*/ 	.byte	0x04, 0x2f
        /*05a2*/ 	.short	(.L_281 - .L_280)
	.align		4
.L_280:
        /*05a4*/ 	.word	index@(_Z35group_norm_nhwc_bwd_one_pass_kernelI11Bf16IOFp16WLi512ELi28ELi448EEv26Group_norm_nhwc_bwd_params)
        /*05a8*/ 	.word	0x00000080


	//----- nvinfo : EIATTR_FRAME_SIZE
	.align		4
.L_281:
        /*05ac*/ 	.byte	0x04, 0x11
        /*05ae*/ 	.short	(.L_283 - .L_282)
	.align		4
.L_282:
        /*05b0*/ 	.word	index@(_Z35group_norm_nhwc_bwd_one_pass_kernelI11Bf16IOFp16WLi512ELi28ELi448EEv26Group_norm_nhwc_bwd_params)
        /*05b4*/ 	.word	0x00000000


	//----- nvinfo : EIATTR_REGCOUNT
	.align		4
.L_283:
        /*05b8*/ 	.byte	0x04, 0x2f
        /*05ba*/ 	.short	(.L_285 - .L_284)
	.align		4
.L_284:
        /*05bc*/ 	.word	index@(_Z35group_norm_nhwc_bwd_one_pass_kernelI11Bf16IOFp16WLi256ELi28ELi448EEv26Group_norm_nhwc_bwd_params)
        /*05c0*/ 	.word	0x00000048


	//----- nvinfo : EIATTR_FRAME_SIZE
	.align		4
.L_285:
        /*05c4*/ 	.byte	0x04, 0x11
        /*05c6*/ 	.short	(.L_287 - .L_286)
	.align		4
.L_286:
        /*05c8*/ 	.word	index@(_Z35group_norm_nhwc_bwd_one_pass_kernelI11Bf16IOFp16WLi256ELi28ELi448EEv26Group_norm_nhwc_bwd_params)
        /*05cc*/ 	.word	0x00000000


	//----- nvinfo : EIATTR_REGCOUNT
	.align		4
.L_287:
        /*05d0*/ 	.byte	0x04, 0x2f
        /*05d2*/ 	.short	(.L_289 - .L_288)
	.align		4
.L_288:
        /*05d4*/ 	.word	index@(_Z35group_norm_nhwc_bwd_one_pass_kernelI11Bf16IOFp16WLi128ELi28ELi448EEv26Group_norm_nhwc_bwd_params)
        /*05d8*/ 	.word	0x00000043


	//----- nvinfo : EIATTR_FRAME_SIZE
	.align		4
.L_289:
        /*05dc*/ 	.byte	0x04, 0x11
        /*05de*/ 	.short	(.L_291 - .L_290)
	.align		4
.L_290:
        /*05e0*/ 	.word	index@(_Z35group_norm_nhwc_bwd_one_pass_kernelI11Bf16IOFp16WLi128ELi28ELi448EEv26Group_norm_nhwc_bwd_params)
        /*05e4*/ 	.word	0x00000000


	//----- nvinfo : EIATTR_REGCOUNT
	.align		4
.L_291:
        /*05e8*/ 	.byte	0x04, 0x2f
        /*05ea*/ 	.short	(.L_293 - .L_292)
	.align		4
.L_292:
        /*05ec*/ 	.word	index@(_Z35group_norm_nhwc_bwd_one_pass_kernelI11Bf16IOFp16WLi64ELi28ELi448EEv26Group_norm_nhwc_bwd_params)
        /*05f0*/ 	.word	0x00000028


	//----- nvinfo : EIATTR_FRAME_SIZE
	.align		4
.L_293:
        /*05f4*/ 	.byte	0x04, 0x11
        /*05f6*/ 	.short	(.L_295 - .L_294)
	.align		4
.L_294:
        /*05f8*/ 	.word	index@(_Z35group_norm_nhwc_bwd_one_pass_kernelI11Bf16IOFp16WLi64ELi28ELi448EEv26Group_norm_nhwc_bwd_params)
        /*05fc*/ 	.word	0x00000000


	//----- nvinfo : EIATTR_REGCOUNT
	.align		4
.L_295:
        /*0600*/ 	.byte	0x04, 0x2f
        /*0602*/ 	.short	(.L_297 - .L_296)
	.align		4
.L_296:
        /*0604*/ 	.word	index@(_Z35group_norm_nhwc_bwd_one_pass_kernelI11Bf16IOBf16WLi512ELi28ELi448EEv26Group_norm_nhwc_bwd_params)
        /*0608*/ 	.word	0x00000080


	//----- nvinfo : EIATTR_FRAME_SIZE
	.align		4
.L_297:
        /*060c*/ 	.byte	0x04, 0x11
        /*060e*/ 	.short	(.L_299 - .L_298)
	.align		4
.L_298:
        /*0610*/ 	.word	index@(_Z35group_norm_nhwc_bwd_one_pass_kernelI11Bf16IOBf16WLi512ELi28ELi448EEv26Group_norm_nhwc_bwd_params)
        /*0614*/ 	.word	0x00000000


	//----- nvinfo : EIATTR_REGCOUNT
	.align		4
.L_299:
        /*0618*/ 	.byte	0x04, 0x2f
        /*061a*/ 	.short	(.L_301 - .L_300)
	.align		4
.L_300:
        /*061c*/ 	.word	index@(_Z35group_norm_nhwc_bwd_one_pass_kernelI11Bf16IOBf16WLi256ELi28ELi448EEv26Group_norm_nhwc_bwd_params)
        /*0620*/ 	.word	0x00000048


	//----- nvinfo : EIATTR_FRAME_SIZE
	.align		4
.L_301:
        /*0624*/ 	.byte	0x04, 0x11
        /*0626*/ 	.short	(.L_303 - .L_302)
	.align		4
.L_302:
        /*0628*/ 	.word	index@(_Z35group_norm_nhwc_bwd_one_pass_kernelI11Bf16IOBf16WLi256ELi28ELi448EEv26Group_norm_nhwc_bwd_params)
        /*062c*/ 	.word	0x00000000


	//----- nvinfo : EIATTR_REGCOUNT
	.align		4
.L_303:
        /*0630*/ 	.byte	0x04, 0x2f
        /*0632*/ 	.short	(.L_305 - .L_304)
	.align		4
.L_304:
        /*0634*/ 	.word	index@(_Z35group_norm_nhwc_bwd_one_pass_kernelI11Bf16IOBf16WLi128ELi28ELi448EEv26Group_norm_nhwc_bwd_params)
        /*0638*/ 	.word	0x00000043


	//----- nvinfo : EIATTR_FRAME_SIZE
	.align		4
.L_305:
        /*063c*/ 	.byte	0x04, 0x11
        /*063e*/ 	.short	(.L_307 - .L_306)
	.align		4
.L_306:
        /*0640*/ 	.word	index@(_Z35group_norm_nhwc_bwd_one_pass_kernelI11Bf16IOBf16WLi128ELi28ELi448EEv26Group_norm_nhwc_bwd_params)
        /*0644*/ 	.word	0x00000000


	//----- nvinfo : EIATTR_REGCOUNT
	.align		4
.L_307:
        /*0648*/ 	.byte	0x04, 0x2f
        /*064a*/ 	.short	(.L_309 - .L_308)
	.align		4
.L_308:
        /*064c*/ 	.word	index@(_Z35group_norm_nhwc_bwd_one_pass_kernelI11Bf16IOBf16WLi64ELi28ELi448EEv26Group_norm_nhwc_bwd_params)
        /*0650*/ 	.word	0x00000028


	//----- nvinfo : EIATTR_FRAME_SIZE
	.align		4
.L_309:
        /*0654*/ 	.byte	0x04, 0x11
        /*0656*/ 	.short	(.L_311 - .L_310)
	.align		4
.L_310:
        /*0658*/ 	.word	index@(_Z35group_norm_nhwc_bwd_one_pass_kernelI11Bf16IOBf16WLi64ELi28ELi448EEv26Group_norm_nhwc_bwd_params)
        /*065c*/ 	.word	0x00000000


	//----- nvinfo : EIATTR_REGCOUNT
	.align		4
.L_311:
        /*0660*/ 	.byte	0x04, 0x2f
        /*0662*/ 	.short	(.L_313 - .L_312)
	.align		4
.L_312:
        /*0664*/ 	.word	index@(_Z35group_norm_nhwc_bwd_one_pass_kernelI11Bf16IOFp32WLi512ELi28ELi448EEv26Group_norm_nhwc_bwd_params)
        /*0668*/ 	.word	0x00000080


	//----- nvinfo : EIATTR_FRAME_SIZE
	.align		4
.L_313:
        /*066c*/ 	.byte	0x04, 0x11
        /*066e*/ 	.short	(.L_315 - .L_314)
	.align		4
.L_314:
        /*0670*/ 	.word	index@(_Z35group_norm_nhwc_bwd_one_pass_kernelI11Bf16IOFp32WLi512ELi28ELi448EEv26Group_norm_nhwc_bwd_params)
        /*0674*/ 	.word	0x00000000


	//----- nvinfo : EIATTR_REGCOUNT
	.align		4
.L_315:
        /*0678*/ 	.byte	0x04, 0x2f
        /*067a*/ 	.short	(.L_317 - .L_316)
	.align		4
.L_316:
        /*067c*/ 	.word	index@(_Z35group_norm_nhwc_bwd_one_pass_kernelI11Bf16IOFp32WLi256ELi28ELi448EEv26Group_norm_nhwc_bwd_params)
        /*0680*/ 	.word	0x00000048


	//----- nvinfo : EIATTR_FRAME_SIZE
	.align		4
.L_317:
        /*0684*/ 	.byte	0x04, 0x11
        /*0686*/ 	.short	(.L_319 - .L_318)
	.align		4
.L_318:
        /*0688*/ 	.word	index@(_Z35group_norm_nhwc_bwd_one_pass_kernelI11Bf16IOFp32WLi256ELi28ELi448EEv26Group_norm_nhwc_bwd_params)
        /*068c*/ 	.word	0x00000000


	//----- nvinfo : EIATTR_REGCOUNT
	.align		4
.L_319:
        /*0690*/ 	.byte	0x04, 0x2f
        /*0692*/ 	.short	(.L_321 - .L_320)
	.align		4
.L_320:
        /*0694*/ 	.word	index@(_Z35group_norm_nhwc_bwd_one_pass_kernelI11Bf16IOFp32WLi128ELi28ELi448EEv26Group_norm_nhwc_bwd_params)
        /*0698*/ 	.word	0x00000042


	//----- nvinfo : EIATTR_FRAME_SIZE
	.align		4
.L_321:
        /*069c*/ 	.byte	0x04, 0x11
        /*069e*/ 	.short	(.L_323 - .L_322)
	.align		4
.L_322:
        /*06a0*/ 	.word	index@(_Z35group_norm_nhwc_bwd_one_pass_kernelI11Bf16IOFp32WLi128ELi28ELi448EEv26Group_norm_nhwc_bwd_params)
        /*06a4*/ 	.word	0x00000000


	//----- nvinfo : EIATTR_REGCOUNT
	.align		4
.L_323:
        /*06a8*/ 	.byte	0x04, 0x2f
        /*06aa*/ 	.short	(.L_325 - .L_324)
	.align		4
.L_324:
        /*06ac*/ 	.word	index@(_Z35group_norm_nhwc_bwd_one_pass_kernelI11Bf16IOFp32WLi64ELi28ELi448EEv26Group_norm_nhwc_bwd_params)
        /*06b0*/ 	.word	0x00000028


	//----- nvinfo : EIATTR_FRAME_SIZE
	.align		4
.L_325:
        /*06b4*/ 	.byte	0x04, 0x11
        /*06b6*/ 	.short	(.L_327 - .L_326)
	.align		4
.L_326:
        /*06b8*/ 	.word	index@(_Z35group_norm_nhwc_bwd_one_pass_kernelI11Bf16IOFp32WLi64ELi28ELi448EEv26Group_norm_nhwc_bwd_params)
        /*06bc*/ 	.word	0x00000000


	//----- nvinfo : EIATTR_REGCOUNT
	.align		4
.L_327:
        /*06c0*/ 	.byte	0x04, 0x2f
        /*06c2*/ 	.short	(.L_329 - .L_328)
	.align		4
.L_328:
        /*06c4*/ 	.word	index@(_ZN3cub17CUB_300001_SM_9006detail11EmptyKernelIvEEvv)
        /*06c8*/ 	.word	0x00000004


	//----- nvinfo : EIATTR_FRAME_SIZE
	.align		4
.L_329:
        /*06cc*/ 	.byte	0x04, 0x11
        /*06ce*/ 	.short	(.L_331 - .L_330)
	.align		4
.L_330:
        /*06d0*/ 	.word	index@(_ZN3cub17CUB_300001_SM_9006detail11EmptyKernelIvEEvv)
        /*06d4*/ 	.word	0x00000000


	//----- nvinfo : EIATTR_MIN_STACK_SIZE
	.align		4
.L_331:
        /*06d8*/ 	.byte	0x04, 0x12
        /*06da*/ 	.short	(.L_333 - .L_332)
	.align		4
.L_332:
        /*06dc*/ 	.word	index@(_ZN3cub17CUB_300001_SM_9006detail11EmptyKernelIvEEvv)
        /*06e0*/ 	.word	0x00000000


	//----- nvinfo : EIATTR_MIN_STACK_SIZE
	.align		4
.L_333:
        /*06e4*/ 	.byte	0x04, 0x12
        /*06e6*/ 	.short	(.L_335 - .L_334)
	.align		4
.L_334:
        /*06e8*/ 	.word	index@(_Z35group_norm_nhwc_bwd_one_pass_kernelI11Bf16IOFp32WLi64ELi28ELi448EEv26Group_norm_nhwc_bwd_params)
        /*06ec*/ 	.word	0x00000000


	//----- nvinfo : EIATTR_MIN_STACK_SIZE
	.align		4
.L_335:
        /*06f0*/ 	.byte	0x04, 0x12
        /*06f2*/ 	.short	(.L_337 - .L_336)
	.align		4
.L_336:
        /*06f4*/ 	.word	index@(_Z35group_norm_nhwc_bwd_one_pass_kernelI11Bf16IOFp32WLi128ELi28ELi448EEv26Group_norm_nhwc_bwd_params)
        /*06f8*/ 	.word	0x00000000


	//----- nvinfo : EIATTR_MIN_STACK_SIZE
	.align		4
.L_337:
        /*06fc*/ 	.byte	0x04, 0x12
        /*06fe*/ 	.short	(.L_339 - .L_338)
	.align		4
.L_338:
        /*0700*/ 	.word	index@(_Z35group_norm_nhwc_bwd_one_pass_kernelI11Bf16IOFp32WLi256ELi28ELi448EEv26Group_norm_nhwc_bwd_params)
        /*0704*/ 	.word	0x00000000


	//----- nvinfo : EIATTR_MIN_STACK_SIZE
	.align		4
.L_339:
        /*0708*/ 	.byte	0x04, 0x12
        /*070a*/ 	.short	(.L_341 - .L_340)
	.align		4
.L_340:
        /*070c*/ 	.word	index@(_Z35group_norm_nhwc_bwd_one_pass_kernelI11Bf16IOFp32WLi512ELi28ELi448EEv26Group_norm_nhwc_bwd_params)
        /*0710*/ 	.word	0x00000000


	//----- nvinfo : EIATTR_MIN_STACK_SIZE
	.align		4
.L_341:
        /*0714*/ 	.byte	0x04, 0x12
        /*0716*/ 	.short	(.L_343 - .L_342)
	.align		4
.L_342:
        /*0718*/ 	.word	index@(_Z35group_norm_nhwc_bwd_one_pass_kernelI11Bf16IOBf16WLi64ELi28ELi448EEv26Group_norm_nhwc_bwd_params)
        /*071c*/ 	.word	0x00000000


	//----- nvinfo : EIATTR_MIN_STACK_SIZE
	.align		4
.L_343:
        /*0720*/ 	.byte	0x04, 0x12
        /*0722*/ 	.short	(.L_345 - .L_344)
	.align		4
.L_344:
        /*0724*/ 	.word	index@(_Z35group_norm_nhwc_bwd_one_pass_kernelI11Bf16IOBf16WLi128ELi28ELi448EEv26Group_norm_nhwc_bwd_params)
        /*0728*/ 	.word	0x00000000


	//----- nvinfo : EIATTR_MIN_STACK_SIZE
	.align		4
.L_345:
        /*072c*/ 	.byte	0x04, 0x12
        /*072e*/ 	.short	(.L_347 - .L_346)
	.align		4
.L_346:
        /*0730*/ 	.word	index@(_Z35group_norm_nhwc_bwd_one_pass_kernelI11Bf16IOBf16WLi256ELi28ELi448EEv26Group_norm_nhwc_bwd_params)
        /*0734*/ 	.word	0x00000000


	//----- nvinfo : EIATTR_MIN_STACK_SIZE
	.align		4
.L_347:
        /*0738*/ 	.byte	0x04, 0x12
        /*073a*/ 	.short	(.L_349 - .L_348)
	.align		4
.L_348:
        /*073c*/ 	.word	index@(_Z35group_norm_nhwc_bwd_one_pass_kernelI11Bf16IOBf16WLi512ELi28ELi448EEv26Group_norm_nhwc_bwd_params)
        /*0740*/ 	.word	0x00000000


	//----- nvinfo : EIATTR_MIN_STACK_SIZE
	.align		4
.L_349:
        /*0744*/ 	.byte	0x04, 0x12
        /*0746*/ 	.short	(.L_351 - .L_350)
	.align		4
.L_350:
        /*0748*/ 	.word	index@(_Z35group_norm_nhwc_bwd_one_pass_kernelI11Bf16IOFp16WLi64ELi28ELi448EEv26Group_norm_nhwc_bwd_params)
        /*074c*/ 	.word	0x00000000


	//----- nvinfo : EIATTR_MIN_STACK_SIZE
	.align		4
.L_351:
        /*0750*/ 	.byte	0x04, 0x12
        /*0752*/ 	.short	(.L_353 - .L_352)
	.align		4
.L_352:
        /*0754*/ 	.word	index@(_Z35group_norm_nhwc_bwd_one_pass_kernelI11Bf16IOFp16WLi128ELi28ELi448EEv26Group_norm_nhwc_bwd_params)
        /*0758*/ 	.word	0x00000000


	//----- nvinfo : EIATTR_MIN_STACK_SIZE
	.align		4
.L_353:
        /*075c*/ 	.byte	0x04, 0x12
        /*075e*/ 	.short	(.L_355 - .L_354)
	.align		4
.L_354:
        /*0760*/ 	.word	index@(_Z35group_norm_nhwc_bwd_one_pass_kernelI11Bf16IOFp16WLi256ELi28ELi448EEv26Group_norm_nhwc_bwd_params)
        /*0764*/ 	.word	0x00000000


	//----- nvinfo : EIATTR_MIN_STACK_SIZE
	.align		4
.L_355:
        /*0768*/ 	.byte	0x04, 0x12
        /*076a*/ 	.short	(.L_357 - .L_356)
	.align		4
.L_356:
        /*076c*/ 	.word	index@(_Z35group_norm_nhwc_bwd_one_pass_kernelI11Bf16IOFp16WLi512ELi28ELi448EEv26Group_norm_nhwc_bwd_params)
        /*0770*/ 	.word	0x00000000


	//----- nvinfo : EIATTR_MIN_STACK_SIZE
	.align		4
.L_357:
        /*0774*/ 	.byte	0x04, 0x12
        /*0776*/ 	.short	(.L_359 - .L_358)
	.align		4
.L_358:
        /*0778*/ 	.word	index@(_Z35group_norm_nhwc_bwd_one_pass_kernelI11Fp16IOFp32WLi64ELi28ELi448EEv26Group_norm_nhwc_bwd_params)
        /*077c*/ 	.word	0x00000000


	//----- nvinfo : EIATTR_MIN_STACK_SIZE
	.align		4
.L_359:
        /*0780*/ 	.byte	0x04, 0x12
        /*0782*/ 	.short	(.L_361 - .L_360)
	.align		4
.L_360:
        /*0784*/ 	.word	index@(_Z35group_norm_nhwc_bwd_one_pass_kernelI11Fp16IOFp32WLi128ELi28ELi448EEv26Group_norm_nhwc_bwd_params)
        /*0788*/ 	.word	0x00000000


	//----- nvinfo : EIATTR_MIN_STACK_SIZE
	.align		4
.L_361:
        /*078c*/ 	.byte	0x04, 0x12
        /*078e*/ 	.short	(.L_363 - .L_362)
	.align		4
.L_362:
        /*0790*/ 	.word	index@(_Z35group_norm_nhwc_bwd_one_pass_kernelI11Fp16IOFp32WLi256ELi28ELi448EEv26Group_norm_nhwc_bwd_params)
        /*0794*/ 	.word	0x00000000


	//----- nvinfo : EIATTR_MIN_STACK_SIZE
	.align		4
.L_363:
        /*0798*/ 	.byte	0x04, 0x12
        /*079a*/ 	.short	(.L_365 - .L_364)
	.align		4
.L_364:
        /*079c*/ 	.word	index@(_Z35group_norm_nhwc_bwd_one_pass_kernelI11Fp16IOFp32WLi512ELi28ELi448EEv26Group_norm_nhwc_bwd_params)
        /*07a0*/ 	.word	0x00000000


	//----- nvinfo : EIATTR_MIN_STACK_SIZE
	.align		4
.L_365:
        /*07a4*/ 	.byte	0x04, 0x12
        /*07a6*/ 	.short	(.L_367 - .L_366)
	.align		4
.L_366:
        /*07a8*/ 	.word	index@(_Z35group_norm_nhwc_bwd_one_pass_kernelI11Fp16IOBf16WLi64ELi28ELi448EEv26Group_norm_nhwc_bwd_params)
        /*07ac*/ 	.word	0x00000000


	//----- nvinfo : EIATTR_MIN_STACK_SIZE
	.align		4
.L_367:
        /*07b0*/ 	.byte	0x04, 0x12
        /*07b2*/ 	.short	(.L_369 - .L_368)
	.align		4
.L_368:
        /*07b4*/ 	.word	index@(_Z35group_norm_nhwc_bwd_one_pass_kernelI11Fp16IOBf16WLi128ELi28ELi448EEv26Group_norm_nhwc_bwd_params)
        /*07b8*/ 	.word	0x00000000


	//----- nvinfo : EIATTR_MIN_STACK_SIZE
	.align		4
.L_369:
        /*07bc*/ 	.byte	0x04, 0x12
        /*07be*/ 	.short	(.L_371 - .L_370)
	.align		4
.L_370:
        /*07c0*/ 	.word	index@(_Z35group_norm_nhwc_bwd_one_pass_kernelI11Fp16IOBf16WLi256ELi28ELi448EEv26Group_norm_nhwc_bwd_params)
        /*07c4*/ 	.word	0x00000000


	//----- nvinfo : EIATTR_MIN_STACK_SIZE
	.align		4
.L_371:
        /*07c8*/ 	.byte	0x04, 0x12
        /*07ca*/ 	.short	(.L_373 - .L_372)
	.align		4
.L_372:
        /*07cc*/ 	.word	index@(_Z35group_norm_nhwc_bwd_one_pass_kernelI11Fp16IOBf16WLi512ELi28ELi448EEv26Group_norm_nhwc_bwd_params)
        /*07d0*/ 	.word	0x00000000


	//----- nvinfo : EIATTR_MIN_STACK_SIZE
	.align		4
.L_373:
        /*07d4*/ 	.byte	0x04, 0x12
        /*07d6*/ 	.short	(.L_375 - .L_374)
	.align		4
.L_374:
        /*07d8*/ 	.word	index@(_Z35group_norm_nhwc_bwd_one_pass_kernelI11Fp16IOFp16WLi64ELi28ELi448EEv26Group_norm_nhwc_bwd_params)
        /*07dc*/ 	.word	0x00000000


	//----- nvinfo : EIATTR_MIN_STACK_SIZE
	.align		4
.L_375:
        /*07e0*/ 	.byte	0x04, 0x12
        /*07e2*/ 	.short	(.L_377 - .L_376)
	.align		4
.L_376:
        /*07e4*/ 	.word	index@(_Z35group_norm_nhwc_bwd_one_pass_kernelI11Fp16IOFp16WLi128ELi28ELi448EEv26Group_norm_nhwc_bwd_params)
        /*07e8*/ 	.word	0x00000000


	//----- nvinfo : EIATTR_MIN_STACK_SIZE
	.align		4
.L_377:
        /*07ec*/ 	.byte	0x04, 0x12
        /*07ee*/ 	.short	(.L_379 - .L_378)
	.align		4
.L_378:
        /*07f0*/ 	.word	index@(_Z35group_norm_nhwc_bwd_one_pass_kernelI11Fp16IOFp16WLi256ELi28ELi448EEv26Group_norm_nhwc_bwd_params)
        /*07f4*/ 	.word	0x00000000


	//----- nvinfo : EIATTR_MIN_STACK_SIZE
	.align		4
.L_379:
        /*07f8*/ 	.byte	0x04, 0x12
        /*07fa*/ 	.short	(.L_381 - .L_380)
	.align		4
.L_380:
        /*07fc*/ 	.word	index@(_Z35group_norm_nhwc_bwd_one_pass_kernelI11Fp16IOFp16WLi512ELi28ELi448EEv26Group_norm_nhwc_bwd_params)
        /*0800*/ 	.word	0x00000000


	//----- nvinfo : EIATTR_MIN_STACK_SIZE
	.align		4
.L_381:
        /*0804*/ 	.byte	0x04, 0x12
        /*0806*/ 	.short	(.L_383 - .L_382)
	.align		4
.L_382:
        /*0808*/ 	.word	index@(_Z35group_norm_nhwc_bwd_one_pass_kernelI11Fp32IOFp32WLi64ELi28ELi448EEv26Group_norm_nhwc_bwd_params)
        /*080c*/ 	.word	0x00000000


	//----- nvinfo : EIATTR_MIN_STACK_SIZE
	.align		4
.L_383:
        /*0810*/ 	.byte	0x04, 0x12
        /*0812*/ 	.short	(.L_385 - .L_384)
	.align		4
.L_384:
        /*0814*/ 	.word	index@(_Z35group_norm_nhwc_bwd_one_pass_kernelI11Fp32IOFp32WLi128ELi28ELi448EEv26Group_norm_nhwc_bwd_params)
        /*0818*/ 	.word	0x00000000


	//----- nvinfo : EIATTR_MIN_STACK_SIZE
	.align		4
.L_385:
        /*081c*/ 	.byte	0x04, 0x12
        /*081e*/ 	.short	(.L_387 - .L_386)
	.align		4
.L_386:
        /*0820*/ 	.word	index@(_Z35group_norm_nhwc_bwd_one_pass_kernelI11Fp32IOFp32WLi256ELi28ELi448EEv26Group_norm_nhwc_bwd_params)
        /*0824*/ 	.word	0x00000000


	//----- nvinfo : EIATTR_MIN_STACK_SIZE
	.align		4
.L_387:
        /*0828*/ 	.byte	0x04, 0x12
        /*082a*/ 	.short	(.L_389 - .L_388)
	.align		4
.L_388:
        /*082c*/ 	.word	index@(_Z35group_norm_nhwc_bwd_one_pass_kernelI11Fp32IOFp32WLi512ELi28ELi448EEv26Group_norm_nhwc_bwd_params)
        /*0830*/ 	.word	0x00000000


	//----- nvinfo : EIATTR_MIN_STACK_SIZE
	.align		4
.L_389:
        /*0834*/ 	.byte	0x04, 0x12
        /*0836*/ 	.short	(.L_391 - .L_390)
	.align		4
.L_390:
        /*0838*/ 	.word	index@(_Z35group_norm_nhwc_bwd_one_pass_kernelI11Fp32IOBf16WLi64ELi28ELi448EEv26Group_norm_nhwc_bwd_params)
        /*083c*/ 	.word	0x00000000


	//----- nvinfo : EIATTR_MIN_STACK_SIZE
	.align		4
.L_391:
        /*0840*/ 	.byte	0x04, 0x12
        /*0842*/ 	.short	(.L_393 - .L_392)
	.align		4
.L_392:
        /*0844*/ 	.word	index@(_Z35group_norm_nhwc_bwd_one_pass_kernelI11Fp32IOBf16WLi128ELi28ELi448EEv26Group_norm_nhwc_bwd_params)
        /*0848*/ 	.word	0x00000000


	//----- nvinfo : EIATTR_MIN_STACK_SIZE
	.align		4
.L_393:
        /*084c*/ 	.byte	0x04, 0x12
        /*084e*/ 	.short	(.L_395 - .L_394)
	.align		4
.L_394:
        /*0850*/ 	.word	index@(_Z35group_norm_nhwc_bwd_one_pass_kernelI11Fp32IOBf16WLi256ELi28ELi448EEv26Group_norm_nhwc_bwd_params)
        /*0854*/ 	.word	0x00000000


	//----- nvinfo : EIATTR_MIN_STACK_SIZE
	.align		4
.L_395:
        /*0858*/ 	.byte	0x04, 0x12
        /*085a*/ 	.short	(.L_397 - .L_396)
	.align		4
.L_396:
        /*085c*/ 	.word	index@(_Z35group_norm_nhwc_bwd_one_pass_kernelI11Fp32IOBf16WLi512ELi28ELi448EEv26Group_norm_nhwc_bwd_params)
        /*0860*/ 	.word	0x00000000


	//----- nvinfo : EIATTR_MIN_STACK_SIZE
	.align		4
.L_397:
        /*0864*/ 	.byte	0x04, 0x12
        /*0866*/ 	.short	(.L_399 - .L_398)
	.align		4
.L_398:
        /*0868*/ 	.word	index@(_Z35group_norm_nhwc_bwd_one_pass_kernelI11Fp32IOFp16WLi64ELi28ELi448EEv26Group_norm_nhwc_bwd_params)
        /*086c*/ 	.word	0x00000000


	//----- nvinfo : EIATTR_MIN_STACK_SIZE
	.align		4
.L_399:
        /*0870*/ 	.byte	0x04, 0x12
        /*0872*/ 	.short	(.L_401 - .L_400)
	.align		4
.L_400:
        /*0874*/ 	.word	index@(_Z35group_norm_nhwc_bwd_one_pass_kernelI11Fp32IOFp16WLi128ELi28ELi448EEv26Group_norm_nhwc_bwd_params)
        /*0878*/ 	.word	0x00000000


	//----- nvinfo : EIATTR_MIN_STACK_SIZE
	.align		4
.L_401:
        /*087c*/ 	.byte	0x04, 0x12
        /*087e*/ 	.short	(.L_403 - .L_402)
	.align		4
.L_402:
        /*0880*/ 	.word	index@(_Z35group_norm_nhwc_bwd_one_pass_kernelI11Fp32IOFp16WLi256ELi28ELi448EEv26Group_norm_nhwc_bwd_params)
        /*0884*/ 	.word	0x00000000


	//----- nvinfo : EIATTR_MIN_STACK_SIZE
	.align		4
.L_403:
        /*0888*/ 	.byte	0x04, 0x12
        /*088a*/ 	.short	(.L_405 - .L_404)
	.align		4
.L_404:
        /*088c*/ 	.word	index@(_Z35group_norm_nhwc_bwd_one_pass_kernelI11Fp32IOFp16WLi512ELi28ELi448EEv26Group_norm_nhwc_bwd_params)
        /*0890*/ 	.word	0x00000000


	//----- nvinfo : EIATTR_MIN_STACK_SIZE
	.align		4
.L_405:
        /*0894*/ 	.byte	0x04, 0x12
        /*0896*/ 	.short	(.L_407 - .L_406)
	.align		4
.L_406:
        /*0898*/ 	.word	index@(_Z35group_norm_nhwc_fwd_one_pass_kernelI11Bf16IOFp32WLi64ELi28ELi448EEv26Group_norm_nhwc_fwd_params)
        /*089c*/ 	.word	0x00000000


	//----- nvinfo : EIATTR_MIN_STACK_SIZE
	.align		4
.L_407:
        /*08a0*/ 	.byte	0x04, 0x12
        /*08a2*/ 	.short	(.L_409 - .L_408)
	.align		4
.L_408:
        /*08a4*/ 	.word	index@(_Z35group_norm_nhwc_fwd_one_pass_kernelI11Bf16IOFp32WLi128ELi28ELi448EEv26Group_norm_nhwc_fwd_params)
        /*08a8*/ 	.word	0x00000000


	//----- nvinfo : EIATTR_MIN_STACK_SIZE
	.align		4
.L_409:
        /*08ac*/ 	.byte	0x04, 0x12
        /*08ae*/ 	.short	(.L_411 - .L_410)
	.align		4
.L_410:
        /*08b0*/ 	.word	index@(_Z35group_norm_nhwc_fwd_one_pass_kernelI11Bf16IOFp32WLi256ELi28ELi448EEv26Group_norm_nhwc_fwd_params)
        /*08b4*/ 	.word	0x00000000


	//----- nvinfo : EIATTR_MIN_STACK_SIZE
	.align		4
.L_411:
        /*08b8*/ 	.byte	0x04, 0x12
        /*08ba*/ 	.short	(.L_413 - .L_412)
	.align		4
.L_412:
        /*08bc*/ 	.word	index@(_Z35group_norm_nhwc_fwd_one_pass_kernelI11Bf16IOFp32WLi512ELi28ELi448EEv26Group_norm_nhwc_fwd_params)
        /*08c0*/ 	.word	0x00000000


	//----- nvinfo : EIATTR_MIN_STACK_SIZE
	.align		4
.L_413:
        /*08c4*/ 	.byte	0x04, 0x12
        /*08c6*/ 	.short	(.L_415 - .L_414)
	.align		4
.L_414:
        /*08c8*/ 	.word	index@(_Z35group_norm_nhwc_fwd_one_pass_kernelI11Bf16IOBf16WLi64ELi28ELi448EEv26Group_norm_nhwc_fwd_params)
        /*08cc*/ 	.word	0x00000000


	//----- nvinfo : EIATTR_MIN_STACK_SIZE
	.align		4
.L_415:
        /*08d0*/ 	.byte	0x04, 0x12
        /*08d2*/ 	.short	(.L_417 - .L_416)
	.align		4
.L_416:
        /*08d4*/ 	.word	index@(_Z35group_norm_nhwc_fwd_one_pass_kernelI11Bf16IOBf16WLi128ELi28ELi448EEv26Group_norm_nhwc_fwd_params)
        /*08d8*/ 	.word	0x00000000


	//----- nvinfo : EIATTR_MIN_STACK_SIZE
	.align		4
.L_417:
        /*08dc*/ 	.byte	0x04, 0x12
        /*08de*/ 	.short	(.L_419 - .L_418)
	.align		4
.L_418:
        /*08e0*/ 	.word	index@(_Z35group_norm_nhwc_fwd_one_pass_kernelI11Bf16IOBf16WLi256ELi28ELi448EEv26Group_norm_nhwc_fwd_params)
        /*08e4*/ 	.word	0x00000000


	//----- nvinfo : EIATTR_MIN_STACK_SIZE
	.align		4
.L_419:
        /*08e8*/ 	.byte	0x04, 0x12
        /*08ea*/ 	.short	(.L_421 - .L_420)
	.align		4
.L_420:
        /*08ec*/ 	.word	index@(_Z35group_norm_nhwc_fwd_one_pass_kernelI11Bf16IOBf16WLi512ELi28ELi448EEv26Group_norm_nhwc_fwd_params)
        /*08f0*/ 	.word	0x00000000


	//----- nvinfo : EIATTR_MIN_STACK_SIZE
	.align		4
.L_421:
        /*08f4*/ 	.byte	0x04, 0x12
        /*08f6*/ 	.short	(.L_423 - .L_422)
	.align		4
.L_422:
        /*08f8*/ 	.word	index@(_Z35group_norm_nhwc_fwd_one_pass_kernelI11Bf16IOFp16WLi64ELi28ELi448EEv26Group_norm_nhwc_fwd_params)
        /*08fc*/ 	.word	0x00000000


	//----- nvinfo : EIATTR_MIN_STACK_SIZE
	.align		4
.L_423:
        /*0900*/ 	.byte	0x04, 0x12
        /*0902*/ 	.short	(.L_425 - .L_424)
	.align		4
.L_424:
        /*0904*/ 	.word	index@(_Z35group_norm_nhwc_fwd_one_pass_kernelI11Bf16IOFp16WLi128ELi28ELi448EEv26Group_norm_nhwc_fwd_params)
        /*0908*/ 	.word	0x00000000


	//----- nvinfo : EIATTR_MIN_STACK_SIZE
	.align		4
.L_425:
        /*090c*/ 	.byte	0x04, 0x12
        /*090e*/ 	.short	(.L_427 - .L_426)
	.align		4
.L_426:
        /*0910*/ 	.word	index@(_Z35group_norm_nhwc_fwd_one_pass_kernelI11Bf16IOFp16WLi256ELi28ELi448EEv26Group_norm_nhwc_fwd_params)
        /*0914*/ 	.word	0x00000000


	//----- nvinfo : EIATTR_MIN_STACK_SIZE
	.align		4
.L_427:
        /*0918*/ 	.byte	0x04, 0x12
        /*091a*/ 	.short	(.L_429 - .L_428)
	.align		4
.L_428:
        /*091c*/ 	.word	index@(_Z35group_norm_nhwc_fwd_one_pass_kernelI11Bf16IOFp16WLi512ELi28ELi448EEv26Group_norm_nhwc_fwd_params)
        /*0920*/ 	.word	0x00000000


	//----- nvinfo : EIATTR_MIN_STACK_SIZE
	.align		4
.L_429:
        /*0924*/ 	.byte	0x04, 0x12
        /*0926*/ 	.short	(.L_431 - .L_430)
	.align		4
.L_430:
        /*0928*/ 	.word	index@(_Z35group_norm_nhwc_fwd_one_pass_kernelI11Fp16IOFp32WLi64ELi28ELi448EEv26Group_norm_nhwc_fwd_params)
        /*092c*/ 	.word	0x00000000


	//----- nvinfo : EIATTR_MIN_STACK_SIZE
	.align		4
.L_431:
        /*0930*/ 	.byte	0x04, 0x12
        /*0932*/ 	.short	(.L_433 - .L_432)
	.align		4
.L_432:
        /*0934*/ 	.word	index@(_Z35group_norm_nhwc_fwd_one_pass_kernelI11Fp16IOFp32WLi128ELi28ELi448EEv26Group_norm_nhwc_fwd_params)
        /*0938*/ 	.word	0x00000000


	//----- nvinfo : EIATTR_MIN_STACK_SIZE
	.align		4
.L_433:
        /*093c*/ 	.byte	0x04, 0x12
        /*093e*/ 	.short	(.L_435 - .L_434)
	.align		4
.L_434:
        /*0940*/ 	.word	index@(_Z35group_norm_nhwc_fwd_one_pass_kernelI11Fp16IOFp32WLi256ELi28ELi448EEv26Group_norm_nhwc_fwd_params)
        /*0944*/ 	.word	0x00000000


	//----- nvinfo : EIATTR_MIN_STACK_SIZE
	.align		4
.L_435:
        /*0948*/ 	.byte	0x04, 0x12
        /*094a*/ 	.short	(.L_437 - .L_436)
	.align		4
.L_436:
        /*094c*/ 	.word	index@(_Z35group_norm_nhwc_fwd_one_pass_kernelI11Fp16IOFp32WLi512ELi28ELi448EEv26Group_norm_nhwc_fwd_params)
        /*0950*/ 	.word	0x00000000


	//----- nvinfo : EIATTR_MIN_STACK_SIZE
	.align		4
.L_437:
        /*0954*/ 	.byte	0x04, 0x12
        /*0956*/ 	.short	(.L_439 - .L_438)
	.align		4
.L_438:
        /*0958*/ 	.word	index@(_Z35group_norm_nhwc_fwd_one_pass_kernelI11Fp16IOBf16WLi64ELi28ELi448EEv26Group_norm_nhwc_fwd_params)
        /*095c*/ 	.word	0x00000000


	//----- nvinfo : EIATTR_MIN_STACK_SIZE
	.align		4
.L_439:
        /*0960*/ 	.byte	0x04, 0x12
        /*0962*/ 	.short	(.L_441 - .L_440)
	.align		4
.L_440:
        /*0964*/ 	.word	index@(_Z35group_norm_nhwc_fwd_one_pass_kernelI11Fp16IOBf16WLi128ELi28ELi448EEv26Group_norm_nhwc_fwd_params)
        /*0968*/ 	.word	0x00000000


	//----- nvinfo : EIATTR_MIN_STACK_SIZE
	.align		4
.L_441:
        /*096c*/ 	.byte	0x04, 0x12
        /*096e*/ 	.short	(.L_443 - .L_442)
	.align		4
.L_442:
        /*0970*/ 	.word	index@(_Z35group_norm_nhwc_fwd_one_pass_kernelI11Fp16IOBf16WLi256ELi28ELi448EEv26Group_norm_nhwc_fwd_params)
        /*0974*/ 	.word	0x00000000


	//----- nvinfo : EIATTR_MIN_STACK_SIZE
	.align		4
.L_443:
        /*0978*/ 	.byte	0x04, 0x12
        /*097a*/ 	.short	(.L_445 - .L_444)
	.align		4
.L_444:
        /*097c*/ 	.word	index@(_Z35group_norm_nhwc_fwd_one_pass_kernelI11Fp16IOBf16WLi512ELi28ELi448EEv26Group_norm_nhwc_fwd_params)
        /*0980*/ 	.word	0x00000000


	//----- nvinfo : EIATTR_MIN_STACK_SIZE
	.align		4
.L_445:
        /*0984*/ 	.byte	0x04, 0x12
        /*0986*/ 	.short	(.L_447 - .L_446)
	.align		4
.L_446:
        /*0988*/ 	.word	index@(_Z35group_norm_nhwc_fwd_one_pass_kernelI11Fp16IOFp16WLi64ELi28ELi448EEv26Group_norm_nhwc_fwd_params)
        /*098c*/ 	.word	0x00000000


	//----- nvinfo : EIATTR_MIN_STACK_SIZE
	.align		4
.L_447:
        /*0990*/ 	.byte	0x04, 0x12
        /*0992*/ 	.short	(.L_449 - .L_448)
	.align		4
.L_448:
        /*0994*/ 	.word	index@(_Z35group_norm_nhwc_fwd_one_pass_kernelI11Fp16IOFp16WLi128ELi28ELi448EEv26Group_norm_nhwc_fwd_params)
        /*0998*/ 	.word	0x00000000


	//----- nvinfo : EIATTR_MIN_STACK_SIZE
	.align		4
.L_449:
        /*099c*/ 	.byte	0x04, 0x12
        /*099e*/ 	.short	(.L_451 - .L_450)
	.align		4
.L_450:
        /*09a0*/ 	.word	index@(_Z35group_norm_nhwc_fwd_one_pass_kernelI11Fp16IOFp16WLi256ELi28ELi448EEv26Group_norm_nhwc_fwd_params)
        /*09a4*/ 	.word	0x00000000


	//----- nvinfo : EIATTR_MIN_STACK_SIZE
	.align		4
.L_451:
        /*09a8*/ 	.byte	0x04, 0x12
        /*09aa*/ 	.short	(.L_453 - .L_452)
	.align		4
.L_452:
        /*09ac*/ 	.word	index@(_Z35group_norm_nhwc_fwd_one_pass_kernelI11Fp16IOFp16WLi512ELi28ELi448EEv26Group_norm_nhwc_fwd_params)
        /*09b0*/ 	.word	0x00000000


	//----- nvinfo : EIATTR_MIN_STACK_SIZE
	.align		4
.L_453:
        /*09b4*/ 	.byte	0x04, 0x12
        /*09b6*/ 	.short	(.L_455 - .L_454)
	.align		4
.L_454:
        /*09b8*/ 	.word	index@(_Z35group_norm_nhwc_fwd_one_pass_kernelI11Fp32IOFp32WLi64ELi28ELi448EEv26Group_norm_nhwc_fwd_params)
        /*09bc*/ 	.word	0x00000000


	//----- nvinfo : EIATTR_MIN_STACK_SIZE
	.align		4
.L_455:
        /*09c0*/ 	.byte	0x04, 0x12
        /*09c2*/ 	.short	(.L_457 - .L_456)
	.align		4
.L_456:
        /*09c4*/ 	.word	index@(_Z35group_norm_nhwc_fwd_one_pass_kernelI11Fp32IOFp32WLi128ELi28ELi448EEv26Group_norm_nhwc_fwd_params)
        /*09c8*/ 	.word	0x00000000


	//----- nvinfo : EIATTR_MIN_STACK_SIZE
	.align		4
.L_457:
        /*09cc*/ 	.byte	0x04, 0x12
        /*09ce*/ 	.short	(.L_459 - .L_458)
	.align		4
.L_458:
        /*09d0*/ 	.word	index@(_Z35group_norm_nhwc_fwd_one_pass_kernelI11Fp32IOFp32WLi256ELi28ELi448EEv26Group_norm_nhwc_fwd_params)
        /*09d4*/ 	.word	0x00000000


	//----- nvinfo : EIATTR_MIN_STACK_SIZE
	.align		4
.L_459:
        /*09d8*/ 	.byte	0x04, 0x12
        /*09da*/ 	.short	(.L_461 - .L_460)
	.align		4
.L_460:
        /*09dc*/ 	.word	index@(_Z35group_norm_nhwc_fwd_one_pass_kernelI11Fp32IOFp32WLi512ELi28ELi448EEv26Group_norm_nhwc_fwd_params)
        /*09e0*/ 	.word	0x00000000


	//----- nvinfo : EIATTR_MIN_STACK_SIZE
	.align		4
.L_461:
        /*09e4*/ 	.byte	0x04, 0x12
        /*09e6*/ 	.short	(.L_463 - .L_462)
	.align		4
.L_462:
        /*09e8*/ 	.word	index@(_Z35group_norm_nhwc_fwd_one_pass_kernelI11Fp32IOBf16WLi64ELi28ELi448EEv26Group_norm_nhwc_fwd_params)
        /*09ec*/ 	.word	0x00000000


	//----- nvinfo : EIATTR_MIN_STACK_SIZE
	.align		4
.L_463:
        /*09f0*/ 	.byte	0x04, 0x12
        /*09f2*/ 	.short	(.L_465 - .L_464)
	.align		4
.L_464:
        /*09f4*/ 	.word	index@(_Z35group_norm_nhwc_fwd_one_pass_kernelI11Fp32IOBf16WLi128ELi28ELi448EEv26Group_norm_nhwc_fwd_params)
        /*09f8*/ 	.word	0x00000000


	//----- nvinfo : EIATTR_MIN_STACK_SIZE
	.align		4
.L_465:
        /*09fc*/ 	.byte	0x04, 0x12
        /*09fe*/ 	.short	(.L_467 - .L_466)
	.align		4
.L_466:
        /*0a00*/ 	.word	index@(_Z35group_norm_nhwc_fwd_one_pass_kernelI11Fp32IOBf16WLi256ELi28ELi448EEv26Group_norm_nhwc_fwd_params)
        /*0a04*/ 	.word	0x00000000


	//----- nvinfo : EIATTR_MIN_STACK_SIZE
	.align		4
.L_467:
        /*0a08*/ 	.byte	0x04, 0x12
        /*0a0a*/ 	.short	(.L_469 - .L_468)
	.align		4
.L_468:
        /*0a0c*/ 	.word	index@(_Z35group_norm_nhwc_fwd_one_pass_kernelI11Fp32IOBf16WLi512ELi28ELi448EEv26Group_norm_nhwc_fwd_params)
        /*0a10*/ 	.word	0x00000000


	//----- nvinfo : EIATTR_MIN_STACK_SIZE
	.align		4
.L_469:
        /*0a14*/ 	.byte	0x04, 0x12
        /*0a16*/ 	.short	(.L_471 - .L_470)
	.align		4
.L_470:
        /*0a18*/ 	.word	index@(_Z35group_norm_nhwc_fwd_one_pass_kernelI11Fp32IOFp16WLi64ELi28ELi448EEv26Group_norm_nhwc_fwd_params)
        /*0a1c*/ 	.word	0x00000000


	//----- nvinfo : EIATTR_MIN_STACK_SIZE
	.align		4
.L_471:
        /*0a20*/ 	.byte	0x04, 0x12
        /*0a22*/ 	.short	(.L_473 - .L_472)
	.align		4
.L_472:
        /*0a24*/ 	.word	index@(_Z35group_norm_nhwc_fwd_one_pass_kernelI11Fp32IOFp16WLi128ELi28ELi448EEv26Group_norm_nhwc_fwd_params)
        /*0a28*/ 	.word	0x00000000


	//----- nvinfo : EIATTR_MIN_STACK_SIZE
	.align		4
.L_473:
        /*0a2c*/ 	.byte	0x04, 0x12
        /*0a2e*/ 	.short	(.L_475 - .L_474)
	.align		4
.L_474:
        /*0a30*/ 	.word	index@(_Z35group_norm_nhwc_fwd_one_pass_kernelI11Fp32IOFp16WLi256ELi28ELi448EEv26Group_norm_nhwc_fwd_params)
        /*0a34*/ 	.word	0x00000000


	//----- nvinfo : EIATTR_MIN_STACK_SIZE
	.align		4
.L_475:
        /*0a38*/ 	.byte	0x04, 0x12
        /*0a3a*/ 	.short	(.L_477 - .L_476)
	.align		4
.L_476:
        /*0a3c*/ 	.word	index@(_Z35group_norm_nhwc_fwd_one_pass_kernelI11Fp32IOFp16WLi512ELi28ELi448EEv26Group_norm_nhwc_fwd_params)
        /*0a40*/ 	.word	0x00000000
.L_477:


//--------------------- .nv.compat                --------------------------
	.section	.nv.compat,"",@"SHT_CUDA_COMPAT_INFO"
	.align	4
        /*0000*/ 	.byte	0x02, 0x09, 0x00, 0x00, 0x02, 0x02, 0x01, 0x00, 0x02, 0x05, 0x05, 0x00, 0x03, 0x07, 0x01, 0x01
        /*0010*/ 	.byte	0x02, 0x03, 0x00, 0x00, 0x02, 0x06, 0x01, 0x00, 0x04, 0x0b, 0x08, 0x00, 0x00, 0x00, 0x00, 0x00
        /*0020*/ 	.byte	0x00, 0x00, 0x00, 0x00


//--------------------- .nv.info._ZN3cub17CUB_300001_SM_9006detail11EmptyKernelIvEEvv --------------------------
	.section	.nv.info._ZN3cub17CUB_300001_SM_9006detail11EmptyKernelIvEEvv,"",@"SHT_CUDA_INFO"
	.sectionflags	@""
	.align	4


	//----- nvinfo : EIATTR_CUDA_API_VERSION
	.align		4
        /*0000*/ 	.byte	0x04, 0x37
        /*0002*/ 	.short	(.L_479 - .L_478)
.L_478:
        /*0004*/ 	.word	0x00000082


	//----- nvinfo : EIATTR_SPARSE_MMA_MASK
	.align		4
.L_479:
        /*0008*/ 	.byte	0x03, 0x50
        /*000a*/ 	.short	0x0000


	//----- nvinfo : EIATTR_MAXREG_COUNT
	.align		4
        /*000c*/ 	.byte	0x03, 0x1b
        /*000e*/ 	.short	0x00ff


	//----- nvinfo : EIATTR_MERCURY_ISA_VERSION
	.align		4
        /*0010*/ 	.byte	0x03, 0x5f
        /*0012*/ 	.short	0x0101


	//----- nvinfo : EIATTR_EXIT_INSTR_OFFSETS
	.align		4
        /*0014*/ 	.byte	0x04, 0x1c
        /*0016*/ 	.short	(.L_481 - .L_480)


	//   ....[0]....
.L_480:
        /*0018*/ 	.word	0x00000010


	//----- nvinfo : EIATTR_SW_WAR
	.align		4
.L_481:
        /*001c*/ 	.byte	0x04, 0x36
        /*001e*/ 	.short	(.L_483 - .L_482)
.L_482:
        /*0020*/ 	.word	0x00000008
.L_483:


//--------------------- .nv.info._Z35group_norm_nhwc_bwd_one_pass_kernelI11Bf16IOFp32WLi64ELi28ELi448EEv26Group_norm_nhwc_bwd_params --------------------------
	.section	.nv.info._Z35group_norm_nhwc_bwd_one_pass_kernelI11Bf16IOFp32WLi64ELi28ELi448EEv26Group_norm_nhwc_bwd_params,"",@"SHT_CUDA_INFO"
	.sectionflags	@""
	.align	4


	//----- nvinfo : EIATTR_CUDA_API_VERSION
	.align		4
        /*0000*/ 	.byte	0x04, 0x37
        /*0002*/ 	.short	(.L_485 - .L_484)
.L_484:
        /*0004*/ 	.word	0x00000082


	//----- nvinfo : EIATTR_KPARAM_INFO
	.align		4
.L_485:
        /*0008*/ 	.byte	0x04, 0x17
        /*000a*/ 	.short	(.L_487 - .L_486)
.L_486:
        /*000c*/ 	.word	0x00000000
        /*0010*/ 	.short	0x0000
        /*0012*/ 	.short	0x0000
        /*0014*/ 	.byte	0x00, 0xf0, 0xe1, 0x02


	//----- nvinfo : EIATTR_SPARSE_MMA_MASK
	.align		4
.L_487:
        /*0018*/ 	.byte	0x03, 0x50
        /*001a*/ 	.short	0x0000


	//----- nvinfo : EIATTR_MAXREG_COUNT
	.align		4
        /*001c*/ 	.byte	0x03, 0x1b
        /*001e*/ 	.short	0x0080


	//----- nvinfo : EIATTR_NUM_BARRIERS
	.align		4
        /*0020*/ 	.byte	0x02, 0x4c
        /*0022*/ 	.byte	0x01
	.zero		1


	//----- nvinfo : EIATTR_MERCURY_ISA_VERSION
	.align		4
        /*0024*/ 	.byte	0x03, 0x5f
        /*0026*/ 	.short	0x0101


	//----- nvinfo : EIATTR_INT_WARP_WIDE_INSTR_OFFSETS
	.align		4
        /*0028*/ 	.byte	0x04, 0x31
        /*002a*/ 	.short	(.L_489 - .L_488)


	//   ....[0]....
.L_488:
        /*002c*/ 	.word	0x00002010


	//   ....[1]....
        /*0030*/ 	.word	0x00003950


	//----- nvinfo : EIATTR_COOP_GROUP_MASK_REGIDS
	.align		4
.L_489:
        /*0034*/ 	.byte	0x04, 0x29
        /*0036*/ 	.short	(.L_491 - .L_490)


	//   ....[0]....
.L_490:
        /*0038*/ 	.word	0xffffffff


	//   ....[1]....
        /*003c*/ 	.word	0xffffffff


	//   ....[2]....
        /*0040*/ 	.word	0xffffffff


	//   ....[3]....
        /*0044*/ 	.word	0xffffffff


	//   ....[4]....
        /*0048*/ 	.word	0xffffffff


	//   ....[5]....
        /*004c*/ 	.word	0xffffffff


	//   ....[6]....
        /*0050*/ 	.word	0xffffffff


	//   ....[7]....
        /*0054*/ 	.word	0xffffffff


	//   ....[8]....
        /*0058*/ 	.word	0xffffffff


	//   ....[9]....
        /*005c*/ 	.word	0xffffffff


	//----- nvinfo : EIATTR_COOP_GROUP_INSTR_OFFSETS
	.align		4
.L_491:
        /*0060*/ 	.byte	0x04, 0x28
        /*0062*/ 	.short	(.L_493 - .L_492)


	//   ....[0]....
.L_492:
        /*0064*/ 	.word	0x00000f10


	//   ....[1]....
        /*0068*/ 	.word	0x00000f50


	//   ....[2]....
        /*006c*/ 	.word	0x00000fe0


	//   ....[3]....
        /*0070*/ 	.word	0x00001000


	//   ....[4]....
        /*0074*/ 	.word	0x00001030


	//   ....[5]....
        /*0078*/ 	.word	0x00001050


	//   ....[6]....
        /*007c*/ 	.word	0x00001080


	//   ....[7]....
        /*0080*/ 	.word	0x000010a0


	//   ....[8]....
        /*0084*/ 	.word	0x000010d0


	//   ....[9]....
        /*0088*/ 	.word	0x000010f0


	//----- nvinfo : EIATTR_EXIT_INSTR_OFFSETS
	.align		4
.L_493:
        /*008c*/ 	.byte	0x04, 0x1c
        /*008e*/ 	.short	(.L_495 - .L_494)


	//   ....[0]....
.L_494:
        /*0090*/ 	.word	0x00003a40


	//   ....[1]....
        /*0094*/ 	.word	0x00003b80


	//   ....[2]....
        /*0098*/ 	.word	0x00003dc0


	//----- nvinfo : EIATTR_MAX_THREADS
	.align		4
.L_495:
        /*009c*/ 	.byte	0x04, 0x05
        /*009e*/ 	.short	(.L_497 - .L_496)
.L_496:
        /*00a0*/ 	.word	0x000001c0
        /*00a4*/ 	.word	0x00000001
        /*00a8*/ 	.word	0x00000001


	//----- nvinfo : EIATTR_CRS_STACK_SIZE
	.align		4
.L_497:
        /*00ac*/ 	.byte	0x04, 0x1e
        /*00ae*/ 	.short	(.L_499 - .L_498)
.L_498:
        /*00b0*/ 	.word	0x00000000


	//----- nvinfo : EIATTR_CBANK_PARAM_SIZE
	.align		4
.L_499:
        /*00b4*/ 	.byte	0x03, 0x19
        /*00b6*/ 	.short	0x00b8


	//----- nvinfo : EIATTR_PARAM_CBANK
	.align		4
        /*00b8*/ 	.byte	0x04, 0x0a
        /*00ba*/ 	.short	(.L_501 - .L_500)
	.align		4
.L_500:
        /*00bc*/ 	.word	index@(.nv.constant0._Z35group_norm_nhwc_bwd_one_pass_kernelI11Bf16IOFp32WLi64ELi28ELi448EEv26Group_norm_nhwc_bwd_params)
        /*00c0*/ 	.short	0x0210
        /*00c2*/ 	.short	0x00b8


	//----- nvinfo : EIATTR_SW_WAR
	.align		4
.L_501:
        /*00c4*/ 	.byte	0x04, 0x36
        /*00c6*/ 	.short	(.L_503 - .L_502)
.L_502:
        /*00c8*/ 	.word	0x00000008
.L_503:


//--------------------- .nv.info._Z35group_norm_nhwc_bwd_one_pass_kernelI11Bf16IOFp32WLi128ELi28ELi448EEv26Group_norm_nhwc_bwd_params --------------------------
	.section	.nv.info._Z35group_norm_nhwc_bwd_one_pass_kernelI11Bf16IOFp32WLi128ELi28ELi448EEv26Group_norm_nhwc_bwd_params,"",@"SHT_CUDA_INFO"
	.sectionflags	@""
	.align	4


	//----- nvinfo : EIATTR_CUDA_API_VERSION
	.align		4
        /*0000*/ 	.byte	0x04, 0x37
        /*0002*/ 	.short	(.L_505 - .L_504)
.L_504:
        /*0004*/ 	.word	0x00000082


	//----- nvinfo : EIATTR_KPARAM_INFO
	.align		4
.L_505:
        /*0008*/ 	.byte	0x04, 0x17
        /*000a*/ 	.short	(.L_507 - .L_506)
.L_506:
        /*000c*/ 	.word	0x00000000
        /*0010*/ 	.short	0x0000
        /*0012*/ 	.short	0x0000
        /*0014*/ 	.byte	0x00, 0xf0, 0xe1, 0x02


	//----- nvinfo : EIATTR_SPARSE_MMA_MASK
	.align		4
.L_507:
        /*0018*/ 	.byte	0x03, 0x50
        /*001a*/ 	.short	0x0000


	//----- nvinfo : EIATTR_MAXREG_COUNT
	.align		4
        /*001c*/ 	.byte	0x03, 0x1b
        /*001e*/ 	.short	0x0080


	//----- nvinfo : EIATTR_NUM_BARRIERS
	.align		4
        /*0020*/ 	.byte	0x02, 0x4c
        /*0022*/ 	.byte	0x01
	.zero		1


	//----- nvinfo : EIATTR_MERCURY_ISA_VERSION
	.align		4
        /*0024*/ 	.byte	0x03, 0x5f
        /*0026*/ 	.short	0x0101


	//----- nvinfo : EIATTR_INT_WARP_WIDE_INSTR_OFFSETS
	.align		4
        /*0028*/ 	.byte	0x04, 0x31
        /*002a*/ 	.short	(.L_509 - .L_508)


	//   ....[0]....
.L_508:
        /*002c*/ 	.word	0x000028c0


	//   ....[1]....
        /*0030*/ 	.word	0x000048a0


	//----- nvinfo : EIATTR_COOP_GROUP_MASK_REGIDS
	.align		4
.L_509:
        /*0034*/ 	.byte	0x04, 0x29
        /*0036*/ 	.short	(.L_511 - .L_510)


	//   ....[0]....
.L_510:
        /*0038*/ 	.word	0xffffffff


	//   ....[1]....
        /*003c*/ 	.word	0xffffffff


	//   ....[2]....
        /*0040*/ 	.word	0xffffffff


	//   ....[3]....
        /*0044*/ 	.word	0xffffffff


	//   ....[4]....
        /*0048*/ 	.word	0xffffffff


	//   ....[5]....
        /*004c*/ 	.word	0xffffffff


	//   ....[6]....
        /*0050*/ 	.word	0xffffffff


	//   ....[7]....
        /*0054*/ 	.word	0xffffffff


	//   ....[8]....
        /*0058*/ 	.word	0xffffffff


	//   ....[9]....
        /*005c*/ 	.word	0xffffffff


	//----- nvinfo : EIATTR_COOP_GROUP_INSTR_OFFSETS
	.align		4
.L_511:
        /*0060*/ 	.byte	0x04, 0x28
        /*0062*/ 	.short	(.L_513 - .L_512)


	//   ....[0]....
.L_512:
        /*0064*/ 	.word	0x000016f0


	//   ....[1]....
        /*0068*/ 	.word	0x00001730


	//   ....[2]....
        /*006c*/ 	.word	0x00001840


	//   ....[3]....
        /*0070*/ 	.word	0x00001860


	//   ....[4]....
        /*0074*/ 	.word	0x00001890


	//   ....[5]....
        /*0078*/ 	.word	0x000018b0


	//   ....[6]....
        /*007c*/ 	.word	0x000018e0


	//   ....[7]....
        /*0080*/ 	.word	0x00001900


	//   ....[8]....
        /*0084*/ 	.word	0x00001930


	//   ....[9]....
        /*0088*/ 	.word	0x00001950


	//----- nvinfo : EIATTR_EXIT_INSTR_OFFSETS
	.align		4
.L_513:
        /*008c*/ 	.byte	0x04, 0x1c
        /*008e*/ 	.short	(.L_515 - .L_514)


	//   ....[0]....
.L_514:
        /*0090*/ 	.word	0x00004930


	//   ....[1]....
        /*0094*/ 	.word	0x00004a70


	//   ....[2]....
        /*0098*/ 	.word	0x00004cb0


	//----- nvinfo : EIATTR_MAX_THREADS
	.align		4
.L_515:
        /*009c*/ 	.byte	0x04, 0x05
        /*009e*/ 	.short	(.L_517 - .L_516)
.L_516:
        /*00a0*/ 	.word	0x000001c0
        /*00a4*/ 	.word	0x00000001
        /*00a8*/ 	.word	0x00000001


	//----- nvinfo : EIATTR_CRS_STACK_SIZE
	.align		4
.L_517:
        /*00ac*/ 	.byte	0x04, 0x1e
        /*00ae*/ 	.short	(.L_519 - .L_518)
.L_518:
        /*00b0*/ 	.word	0x00000000


	//----- nvinfo : EIATTR_CBANK_PARAM_SIZE
	.align		4
.L_519:
        /*00b4*/ 	.byte	0x03, 0x19
        /*00b6*/ 	.short	0x00b8


	//----- nvinfo : EIATTR_PARAM_CBANK
	.align		4
        /*00b8*/ 	.byte	0x04, 0x0a
        /*00ba*/ 	.short	(.L_521 - .L_520)
	.align		4
.L_520:
        /*00bc*/ 	.word	index@(.nv.constant0._Z35group_norm_nhwc_bwd_one_pass_kernelI11Bf16IOFp32WLi128ELi28ELi448EEv26Group_norm_nhwc_bwd_params)
        /*00c0*/ 	.short	0x0210
        /*00c2*/ 	.short	0x00b8


	//----- nvinfo : EIATTR_SW_WAR
	.align		4
.L_521:
        /*00c4*/ 	.byte	0x04, 0x36
        /*00c6*/ 	.short	(.L_523 - .L_522)
.L_522:
        /*00c8*/ 	.word	0x00000008
.L_523:


//--------------------- .nv.info._Z35group_norm_nhwc_bwd_one_pass_kernelI11Bf16IOFp32WLi256ELi28ELi448EEv26Group_norm_nhwc_bwd_params --------------------------
	.section	.nv.info._Z35group_norm_nhwc_bwd_one_pass_kernelI11Bf16IOFp32WLi256ELi28ELi448EEv26Group_norm_nhwc_bwd_params,"",@"SHT_CUDA_INFO"
	.sectionflags	@""
	.align	4


	//----- nvinfo : EIATTR_CUDA_API_VERSION
	.align		4
        /*0000*/ 	.byte	0x04, 0x37
        /*0002*/ 	.short	(.L_525 - .L_524)
.L_524:
        /*0004*/ 	.word	0x00000082


	//----- nvinfo : EIATTR_KPARAM_INFO
	.align		4
.L_525:
        /*0008*/ 	.byte	0x04, 0x17
        /*000a*/ 	.short	(.L_527 - .L_526)
.L_526:
        /*000c*/ 	.word	0x00000000
        /*0010*/ 	.short	0x0000
        /*0012*/ 	.short	0x0000
        /*0014*/ 	.byte	0x00, 0xf0, 0xe1, 0x02


	//----- nvinfo : EIATTR_SPARSE_MMA_MASK
	.align		4
.L_527:
        /*0018*/ 	.byte	0x03, 0x50
        /*001a*/ 	.short	0x0000


	//----- nvinfo : EIATTR_MAXREG_COUNT
	.align		4
        /*001c*/ 	.byte	0x03, 0x1b
        /*001e*/ 	.short	0x0080


	//----- nvinfo : EIATTR_NUM_BARRIERS
	.align		4
        /*0020*/ 	.byte	0x02, 0x4c
        /*0022*/ 	.byte	0x01
	.zero		1


	//----- nvinfo : EIATTR_MERCURY_ISA_VERSION
	.align		4
        /*0024*/ 	.byte	0x03, 0x5f
        /*0026*/ 	.short	0x0101


	//----- nvinfo : EIATTR_INT_WARP_WIDE_INSTR_OFFSETS
	.align		4
        /*0028*/ 	.byte	0x04, 0x31
        /*002a*/ 	.short	(.L_529 - .L_528)


	//   ....[0]....
.L_528:
        /*002c*/ 	.word	0x00003940


	//   ....[1]....
        /*0030*/ 	.word	0x00006650


	//----- nvinfo : EIATTR_COOP_GROUP_MASK_REGIDS
	.align		4
.L_529:
        /*0034*/ 	.byte	0x04, 0x29
        /*0036*/ 	.short	(.L_531 - .L_530)


	//   ....[0]....
.L_530:
        /*0038*/ 	.word	0xffffffff


	//   ....[1]....
        /*003c*/ 	.word	0xffffffff


	//   ....[2]....
        /*0040*/ 	.word	0xffffffff


	//   ....[3]....
        /*0044*/ 	.word	0xffffffff


	//   ....[4]....
        /*0048*/ 	.word	0xffffffff


	//   ....[5]....
        /*004c*/ 	.word	0xffffffff


	//   ....[6]....
        /*0050*/ 	.word	0xffffffff


	//   ....[7]....
        /*0054*/ 	.word	0xffffffff


	//   ....[8]....
        /*0058*/ 	.word	0xffffffff


	//   ....[9]....
        /*005c*/ 	.word	0xffffffff


	//----- nvinfo : EIATTR_COOP_GROUP_INSTR_OFFSETS
	.align		4
.L_531:
        /*0060*/ 	.byte	0x04, 0x28
        /*0062*/ 	.short	(.L_533 - .L_532)


	//   ....[0]....
.L_532:
        /*0064*/ 	.word	0x000026b0


	//   ....[1]....
        /*0068*/ 	.word	0x000026f0


	//   ....[2]....
        /*006c*/ 	.word	0x00002830


	//   ....[3]....
        /*0070*/ 	.word	0x00002850


	//   ....[4]....
        /*0074*/ 	.word	0x00002880


	//   ....[5]....
        /*0078*/ 	.word	0x000028a0


	//   ....[6]....
        /*007c*/ 	.word	0x000028d0


	//   ....[7]....
        /*0080*/ 	.word	0x000028f0


	//   ....[8]....
        /*0084*/ 	.word	0x00002920


	//   ....[9]....
        /*0088*/ 	.word	0x00002940


	//----- nvinfo : EIATTR_EXIT_INSTR_OFFSETS
	.align		4
.L_533:
        /*008c*/ 	.byte	0x04, 0x1c
        /*008e*/ 	.short	(.L_535 - .L_534)


	//   ....[0]....
.L_534:
        /*0090*/ 	.word	0x00006740


	//   ....[1]....
        /*0094*/ 	.word	0x00006880


	//   ....[2]....
        /*0098*/ 	.word	0x00006ad0


	//----- nvinfo : EIATTR_MAX_THREADS
	.align		4
.L_535:
        /*009c*/ 	.byte	0x04, 0x05
        /*009e*/ 	.short	(.L_537 - .L_536)
.L_536:
        /*00a0*/ 	.word	0x000001c0
        /*00a4*/ 	.word	0x00000001
        /*00a8*/ 	.word	0x00000001


	//----- nvinfo : EIATTR_CRS_STACK_SIZE
	.align		4
.L_537:
        /*00ac*/ 	.byte	0x04, 0x1e
        /*00ae*/ 	.short	(.L_539 - .L_538)
.L_538:
        /*00b0*/ 	.word	0x00000000


	//----- nvinfo : EIATTR_CBANK_PARAM_SIZE
	.align		4
.L_539:
        /*00b4*/ 	.byte	0x03, 0x19
        /*00b6*/ 	.short	0x00b8


	//----- nvinfo : EIATTR_PARAM_CBANK
	.align		4
        /*00b8*/ 	.byte	0x04, 0x0a
        /*00ba*/ 	.short	(.L_541 - .L_540)
	.align		4
.L_540:
        /*00bc*/ 	.word	index@(.nv.constant0._Z35group_norm_nhwc_bwd_one_pass_kernelI11Bf16IOFp32WLi256ELi28ELi448EEv26Group_norm_nhwc_bwd_params)
        /*00c0*/ 	.short	0x0210
        /*00c2*/ 	.short	0x00b8


	//----- nvinfo : EIATTR_SW_WAR
	.align		4
.L_541:
        /*00c4*/ 	.byte	0x04, 0x36
        /*00c6*/ 	.short	(.L_543 - .L_542)
.L_542:
        /*00c8*/ 	.word	0x00000008
.L_543:


//--------------------- .nv.info._Z35group_norm_nhwc_bwd_one_pass_kernelI11Bf16IOFp32WLi512ELi28ELi448EEv26Group_norm_nhwc_bwd_params --------------------------
	.section	.nv.info._Z35group_norm_nhwc_bwd_one_pass_kernelI11Bf16IOFp32WLi512ELi28ELi448EEv26Group_norm_nhwc_bwd_params,"",@"SHT_CUDA_INFO"
	.sectionflags	@""
	.align	4


	//----- nvinfo : EIATTR_CUDA_API_VERSION
	.align		4
        /*0000*/ 	.byte	0x04, 0x37
        /*0002*/ 	.short	(.L_545 - .L_544)
.L_544:
        /*0004*/ 	.word	0x00000082


	//----- nvinfo : EIATTR_KPARAM_INFO
	.align		4
.L_545:
        /*0008*/ 	.byte	0x04, 0x17
        /*000a*/ 	.short	(.L_547 - .L_546)
.L_546:
        /*000c*/ 	.word	0x00000000
        /*0010*/ 	.short	0x0000
        /*0012*/ 	.short	0x0000
        /*0014*/ 	.byte	0x00, 0xf0, 0xe1, 0x02


	//----- nvinfo : EIATTR_SPARSE_MMA_MASK
	.align		4
.L_547:
        /*0018*/ 	.byte	0x03, 0x50
        /*001a*/ 	.short	0x0000


	//----- nvinfo : EIATTR_MAXREG_COUNT
	.align		4
        /*001c*/ 	.byte	0x03, 0x1b
        /*001e*/ 	.short	0x0080


	//----- nvinfo : EIATTR_NUM_BARRIERS
	.align		4
        /*0020*/ 	.byte	0x02, 0x4c
        /*0022*/ 	.byte	0x01
	.zero		1


	//----- nvinfo : EIATTR_MERCURY_ISA_VERSION
	.align		4
        /*0024*/ 	.byte	0x03, 0x5f
        /*0026*/ 	.short	0x0101


	//----- nvinfo : EIATTR_INT_WARP_WIDE_INSTR_OFFSETS
	.align		4
        /*0028*/ 	.byte	0x04, 0x31
        /*002a*/ 	.short	(.L_549 - .L_548)


	//   ....[0]....
.L_548:
        /*002c*/ 	.word	0x00005bb0


	//   ....[1]....
        /*0030*/ 	.word	0x0000a350


	//----- nvinfo : EIATTR_COOP_GROUP_MASK_REGIDS
	.align		4
.L_549:
        /*0034*/ 	.byte	0x04, 0x29
        /*0036*/ 	.short	(.L_551 - .L_550)


	//   ....[0]....
.L_550:
        /*0038*/ 	.word	0xffffffff


	//   ....[1]....
        /*003c*/ 	.word	0xffffffff


	//   ....[2]....
        /*0040*/ 	.word	0xffffffff


	//   ....[3]....
        /*0044*/ 	.word	0xffffffff


	//   ....[4]....
        /*0048*/ 	.word	0xffffffff


	//   ....[5]....
        /*004c*/ 	.word	0xffffffff


	//   ....[6]....
        /*0050*/ 	.word	0xffffffff


	//   ....[7]....
        /*0054*/ 	.word	0xffffffff


	//   ....[8]....
        /*0058*/ 	.word	0xffffffff


	//   ....[9]....
        /*005c*/ 	.word	0xffffffff


	//----- nvinfo : EIATTR_COOP_GROUP_INSTR_OFFSETS
	.align		4
.L_551:
        /*0060*/ 	.byte	0x04, 0x28
        /*0062*/ 	.short	(.L_553 - .L_552)


	//   ....[0]....
.L_552:
        /*0064*/ 	.word	0x00004680


	//   ....[1]....
        /*0068*/ 	.word	0x000046c0


	//   ....[2]....
        /*006c*/ 	.word	0x00004850


	//   ....[3]....
        /*0070*/ 	.word	0x00004890


	//   ....[4]....
        /*0074*/ 	.word	0x00004a20


	//   ....[5]....
        /*0078*/ 	.word	0x00004a50


	//   ....[6]....
        /*007c*/ 	.word	0x00004a90


	//   ....[7]....
        /*0080*/ 	.word	0x00004ab0


	//   ....[8]....
        /*0084*/ 	.word	0x00004ae0


	//   ....[9]....
        /*0088*/ 	.word	0x00004b00


	//----- nvinfo : EIATTR_EXIT_INSTR_OFFSETS
	.align		4
.L_553:
        /*008c*/ 	.byte	0x04, 0x1c
        /*008e*/ 	.short	(.L_555 - .L_554)


	//   ....[0]....
.L_554:
        /*0090*/ 	.word	0x0000a3e0


	//   ....[1]....
        /*0094*/ 	.word	0x0000a520


	//   ....[2]....
        /*0098*/ 	.word	0x0000a760


	//----- nvinfo : EIATTR_MAX_THREADS
	.align		4
.L_555:
        /*009c*/ 	.byte	0x04, 0x05
        /*009e*/ 	.short	(.L_557 - .L_556)
.L_556:
        /*00a0*/ 	.word	0x000001c0
        /*00a4*/ 	.word	0x00000001
        /*00a8*/ 	.word	0x00000001


	//----- nvinfo : EIATTR_CRS_STACK_SIZE
	.align		4
.L_557:
        /*00ac*/ 	.byte	0x04, 0x1e
        /*00ae*/ 	.short	(.L_559 - .L_558)
.L_558:
        /*00b0*/ 	.word	0x00000000


	//----- nvinfo : EIATTR_CBANK_PARAM_SIZE
	.align		4
.L_559:
        /*00b4*/ 	.byte	0x03, 0x19
        /*00b6*/ 	.short	0x00b8


	//----- nvinfo : EIATTR_PARAM_CBANK
	.align		4
        /*00b8*/ 	.byte	0x04, 0x0a
        /*00ba*/ 	.short	(.L_561 - .L_560)
	.align		4
.L_560:
        /*00bc*/ 	.word	index@(.nv.constant0._Z35group_norm_nhwc_bwd_one_pass_kernelI11Bf16IOFp32WLi512ELi28ELi448EEv26Group_norm_nhwc_bwd_params)
        /*00c0*/ 	.short	0x0210
        /*00c2*/ 	.short	0x00b8


	//----- nvinfo : EIATTR_SW_WAR
	.align		4
.L_561:
        /*00c4*/ 	.byte	0x04, 0x36
        /*00c6*/ 	.short	(.L_563 - .L_562)
.L_562:
        /*00c8*/ 	.word	0x00000008
.L_563:


//--------------------- .nv.info._Z35group_norm_nhwc_bwd_one_pass_kernelI11Bf16IOBf16WLi64ELi28ELi448EEv26Group_norm_nhwc_bwd_params --------------------------
	.section	.nv.info._Z35group_norm_nhwc_bwd_one_pass_kernelI11Bf16IOBf16WLi64ELi28ELi448EEv26Group_norm_nhwc_bwd_params,"",@"SHT_CUDA_INFO"
	.sectionflags	@""
	.align	4


	//----- nvinfo : EIATTR_CUDA_API_VERSION
	.align		4
        /*0000*/ 	.byte	0x04, 0x37
        /*0002*/ 	.short	(.L_565 - .L_564)
.L_564:
        /*0004*/ 	.word	0x00000082


	//----- nvinfo : EIATTR_KPARAM_INFO
	.align		4
.L_565:
        /*0008*/ 	.byte	0x04, 0x17
        /*000a*/ 	.short	(.L_567 - .L_566)
.L_566:
        /*000c*/ 	.word	0x00000000
        /*0010*/ 	.short	0x0000
        /*0012*/ 	.short	0x0000
        /*0014*/ 	.byte	0x00, 0xf0, 0xe1, 0x02


	//----- nvinfo : EIATTR_SPARSE_MMA_MASK
	.align		4
.L_567:
        /*0018*/ 	.byte	0x03, 0x50
        /*001a*/ 	.short	0x0000


	//----- nvinfo : EIATTR_MAXREG_COUNT
	.align		4
        /*001c*/ 	.byte	0x03, 0x1b
        /*001e*/ 	.short	0x0080


	//----- nvinfo : EIATTR_NUM_BARRIERS
	.align		4
        /*0020*/ 	.byte	0x02, 0x4c
        /*0022*/ 	.byte	0x01
	.zero		1


	//----- nvinfo : EIATTR_MERCURY_ISA_VERSION
	.align		4
        /*0024*/ 	.byte	0x03, 0x5f
        /*0026*/ 	.short	0x0101


	//----- nvinfo : EIATTR_INT_WARP_WIDE_INSTR_OFFSETS
	.align		4
        /*0028*/ 	.byte	0x04, 0x31
        /*002a*/ 	.short	(.L_569 - .L_568)


	//   ....[0]....
.L_568:
        /*002c*/ 	.word	0x000020a0


	//   ....[1]....
        /*0030*/ 	.word	0x000039e0


	//----- nvinfo : EIATTR_COOP_GROUP_MASK_REGIDS
	.align		4
.L_569:
        /*0034*/ 	.byte	0x04, 0x29
        /*0036*/ 	.short	(.L_571 - .L_570)


	//   ....[0]....
.L_570:
        /*0038*/ 	.word	0xffffffff


	//   ....[1]....
        /*003c*/ 	.word	0xffffffff


	//   ....[2]....
        /*0040*/ 	.word	0xffffffff


	//   ....[3]....
        /*0044*/ 	.word	0xffffffff


	//   ....[4]....
        /*0048*/ 	.word	0xffffffff


	//   ....[5]....
        /*004c*/ 	.word	0xffffffff


	//   ....[6]....
        /*0050*/ 	.word	0xffffffff


	//   ....[7]....
        /*0054*/ 	.word	0xffffffff


	//   ....[8]....
        /*0058*/ 	.word	0xffffffff


	//   ....[9]....
        /*005c*/ 	.word	0xffffffff


	//----- nvinfo : EIATTR_COOP_GROUP_INSTR_OFFSETS
	.align		4
.L_571:
        /*0060*/ 	.byte	0x04, 0x28
        /*0062*/ 	.short	(.L_573 - .L_572)


	//   ....[0]....
.L_572:
        /*0064*/ 	.word	0x00000fa0


	//   ....[1]....
        /*0068*/ 	.word	0x00000fc0


	//   ....[2]....
        /*006c*/ 	.word	0x00001010


	//   ....[3]....
        /*0070*/ 	.word	0x00001030


	//   ....[4]....
        /*0074*/ 	.word	0x00001060


	//   ....[5]....
        /*0078*/ 	.word	0x00001080


	//   ....[6]....
        /*007c*/ 	.word	0x000010b0


	//   ....[7]....
        /*0080*/ 	.word	0x000010d0


	//   ....[8]....
        /*0084*/ 	.word	0x00001100


	//   ....[9]....
        /*0088*/ 	.word	0x00001120


	//----- nvinfo : EIATTR_EXIT_INSTR_OFFSETS
	.align		4
.L_573:
        /*008c*/ 	.byte	0x04, 0x1c
        /*008e*/ 	.short	(.L_575 - .L_574)


	//   ....[0]....
.L_574:
        /*0090*/ 	.word	0x00003ad0


	//   ....[1]....
        /*0094*/ 	.word	0x00003c10


	//   ....[2]....
        /*0098*/ 	.word	0x00003e70


	//----- nvinfo : EIATTR_MAX_THREADS
	.align		4
.L_575:
        /*009c*/ 	.byte	0x04, 0x05
        /*009e*/ 	.short	(.L_577 - .L_576)
.L_576:
        /*00a0*/ 	.word	0x000001c0
        /*00a4*/ 	.word	0x00000001
        /*00a8*/ 	.word	0x00000001


	//----- nvinfo : EIATTR_CRS_STACK_SIZE
	.align		4
.L_577:
        /*00ac*/ 	.byte	0x04, 0x1e
        /*00ae*/ 	.short	(.L_579 - .L_578)
.L_578:
        /*00b0*/ 	.word	0x00000000


	//----- nvinfo : EIATTR_CBANK_PARAM_SIZE
	.align		4
.L_579:
        /*00b4*/ 	.byte	0x03, 0x19
        /*00b6*/ 	.short	0x00b8


	//----- nvinfo : EIATTR_PARAM_CBANK
	.align		4
        /*00b8*/ 	.byte	0x04, 0x0a
        /*00ba*/ 	.short	(.L_581 - .L_580)
	.align		4
.L_580:
        /*00bc*/ 	.word	index@(.nv.constant0._Z35group_norm_nhwc_bwd_one_pass_kernelI11Bf16IOBf16WLi64ELi28ELi448EEv26Group_norm_nhwc_bwd_params)
        /*00c0*/ 	.short	0x0210
        /*00c2*/ 	.short	0x00b8


	//----- nvinfo : EIATTR_SW_WAR
	.align		4
.L_581:
        /*00c4*/ 	.byte	0x04, 0x36
        /*00c6*/ 	.short	(.L_583 - .L_582)
.L_582:
        /*00c8*/ 	.word	0x00000008
.L_583:


//--------------------- .nv.info._Z35group_norm_nhwc_bwd_one_pass_kernelI11Bf16IOBf16WLi128ELi28ELi448EEv26Group_norm_nhwc_bwd_params --------------------------
	.section	.nv.info._Z35group_norm_nhwc_bwd_one_pass_kernelI11Bf16IOBf16WLi128ELi28ELi448EEv26Group_norm_nhwc_bwd_params,"",@"SHT_CUDA_INFO"
	.sectionflags	@""
	.align	4


	//----- nvinfo : EIATTR_CUDA_API_VERSION
	.align		4
        /*0000*/ 	.byte	0x04, 0x37
        /*0002*/ 	.short	(.L_585 - .L_584)
.L_584:
        /*0004*/ 	.word	0x00000082


	//----- nvinfo : EIATTR_KPARAM_INFO
	.align		4
.L_585:
        /*0008*/ 	.byte	0x04, 0x17
        /*000a*/ 	.short	(.L_587 - .L_586)
.L_586:
        /*000c*/ 	.word	0x00000000
        /*0010*/ 	.short	0x0000
        /*0012*/ 	.short	0x0000
        /*0014*/ 	.byte	0x00, 0xf0, 0xe1, 0x02


	//----- nvinfo : EIATTR_SPARSE_MMA_MASK
	.align		4
.L_587:
        /*0018*/ 	.byte	0x03, 0x50
        /*001a*/ 	.short	0x0000


	//----- nvinfo : EIATTR_MAXREG_COUNT
	.align		4
        /*001c*/ 	.byte	0x03, 0x1b
        /*001e*/ 	.short	0x0080


	//----- nvinfo : EIATTR_NUM_BARRIERS
	.align		4
        /*0020*/ 	.byte	0x02, 0x4c
        /*0022*/ 	.byte	0x01
	.zero		1


	//----- nvinfo : EIATTR_MERCURY_ISA_VERSION
	.align		4
        /*0024*/ 	.byte	0x03, 0x5f
        /*0026*/ 	.short	0x0101


	//----- nvinfo : EIATTR_INT_WARP_WIDE_INSTR_OFFSETS
	.align		4
        /*0028*/ 	.byte	0x04, 0x31
        /*002a*/ 	.short	(.L_589 - .L_588)


	//   ....[0]....
.L_588:
        /*002c*/ 	.word	0x00002920


	//   ....[1]....
        /*0030*/ 	.word	0x00004900


	//----- nvinfo : EIATTR_COOP_GROUP_MASK_REGIDS
	.align		4
.L_589:
        /*0034*/ 	.byte	0x04, 0x29
        /*0036*/ 	.short	(.L_591 - .L_590)


	//   ....[0]....
.L_590:
        /*0038*/ 	.word	0xffffffff


	//   ....[1]....
        /*003c*/ 	.word	0xffffffff


	//   ....[2]....
        /*0040*/ 	.word	0xffffffff


	//   ....[3]....
        /*0044*/ 	.word	0xffffffff


	//   ....[4]....
        /*0048*/ 	.word	0xffffffff


	//   ....[5]....
        /*004c*/ 	.word	0xffffffff


	//   ....[6]....
        /*0050*/ 	.word	0xffffffff


	//   ....[7]....
        /*0054*/ 	.word	0xffffffff


	//   ....[8]....
        /*0058*/ 	.word	0xffffffff


	//   ....[9]....
        /*005c*/ 	.word	0xffffffff


	//----- nvinfo : EIATTR_COOP_GROUP_INSTR_OFFSETS
	.align		4
.L_591:
        /*0060*/ 	.byte	0x04, 0x28
        /*0062*/ 	.short	(.L_593 - .L_592)


	//   ....[0]....
.L_592:
        /*0064*/ 	.word	0x00001750


	//   ....[1]....
        /*0068*/ 	.word	0x00001790


	//   ....[2]....
        /*006c*/ 	.word	0x000018c0


	//   ....[3]....
        /*0070*/ 	.word	0x000018e0


	//   ....[4]....
        /*0074*/ 	.word	0x00001920


	//   ....[5]....
        /*0078*/ 	.word	0x00001940


	//   ....[6]....
        /*007c*/ 	.word	0x00001970


	//   ....[7]....
        /*0080*/ 	.word	0x00001990


	//   ....[8]....
        /*0084*/ 	.word	0x000019c0


	//   ....[9]....
        /*0088*/ 	.word	0x000019e0


	//----- nvinfo : EIATTR_EXIT_INSTR_OFFSETS
	.align		4
.L_593:
        /*008c*/ 	.byte	0x04, 0x1c
        /*008e*/ 	.short	(.L_595 - .L_594)


	//   ....[0]....
.L_594:
        /*0090*/ 	.word	0x00004990


	//   ....[1]....
        /*0094*/ 	.word	0x00004ad0


	//   ....[2]....
        /*0098*/ 	.word	0x00004d30


	//----- nvinfo : EIATTR_MAX_THREADS
	.align		4
.L_595:
        /*009c*/ 	.byte	0x04, 0x05
        /*009e*/ 	.short	(.L_597 - .L_596)
.L_596:
        /*00a0*/ 	.word	0x000001c0
        /*00a4*/ 	.word	0x00000001
        /*00a8*/ 	.word	0x00000001


	//----- nvinfo : EIATTR_CRS_STACK_SIZE
	.align		4
.L_597:
        /*00ac*/ 	.byte	0x04, 0x1e
        /*00ae*/ 	.short	(.L_599 - .L_598)
.L_598:
        /*00b0*/ 	.word	0x00000000


	//----- nvinfo : EIATTR_CBANK_PARAM_SIZE
	.align		4
.L_599:
        /*00b4*/ 	.byte	0x03, 0x19
        /*00b6*/ 	.short	0x00b8


	//----- nvinfo : EIATTR_PARAM_CBANK
	.align		4
        /*00b8*/ 	.byte	0x04, 0x0a
        /*00ba*/ 	.short	(.L_601 - .L_600)
	.align		4
.L_600:
        /*00bc*/ 	.word	index@(.nv.constant0._Z35group_norm_nhwc_bwd_one_pass_kernelI11Bf16IOBf16WLi128ELi28ELi448EEv26Group_norm_nhwc_bwd_params)
        /*00c0*/ 	.short	0x0210
        /*00c2*/ 	.short	0x00b8


	//----- nvinfo : EIATTR_SW_WAR
	.align		4
.L_601:
        /*00c4*/ 	.byte	0x04, 0x36
        /*00c6*/ 	.short	(.L_603 - .L_602)
.L_602:
        /*00c8*/ 	.word	0x00000008
.L_603:


//--------------------- .nv.info._Z35group_norm_nhwc_bwd_one_pass_kernelI11Bf16IOBf16WLi256ELi28ELi448EEv26Group_norm_nhwc_bwd_params --------------------------
	.section	.nv.info._Z35group_norm_nhwc_bwd_one_pass_kernelI11Bf16IOBf16WLi256ELi28ELi448EEv26Group_norm_nhwc_bwd_params,"",@"SHT_CUDA_INFO"
	.sectionflags	@""
	.align	4


	//----- nvinfo : EIATTR_CUDA_API_VERSION
	.align		4
        /*0000*/ 	.byte	0x04, 0x37
        /*0002*/ 	.short	(.L_605 - .L_604)
.L_604:
        /*0004*/ 	.word	0x00000082


	//----- nvinfo : EIATTR_KPARAM_INFO
	.align		4
.L_605:
        /*0008*/ 	.byte	0x04, 0x17
        /*000a*/ 	.short	(.L_607 - .L_606)
.L_606:
        /*000c*/ 	.word	0x00000000
        /*0010*/ 	.short	0x0000
        /*0012*/ 	.short	0x0000
        /*0014*/ 	.byte	0x00, 0xf0, 0xe1, 0x02


	//----- nvinfo : EIATTR_SPARSE_MMA_MASK
	.align		4
.L_607:
        /*0018*/ 	.byte	0x03, 0x50
        /*001a*/ 	.short	0x0000


	//----- nvinfo : EIATTR_MAXREG_COUNT
	.align		4
        /*001c*/ 	.byte	0x03, 0x1b
        /*001e*/ 	.short	0x0080


	//----- nvinfo : EIATTR_NUM_BARRIERS
	.align		4
        /*0020*/ 	.byte	0x02, 0x4c
        /*0022*/ 	.byte	0x01
	.zero		1


	//----- nvinfo : EIATTR_MERCURY_ISA_VERSION
	.align		4
        /*0024*/ 	.byte	0x03, 0x5f
        /*0026*/ 	.short	0x0101


	//----- nvinfo : EIATTR_INT_WARP_WIDE_INSTR_OFFSETS
	.align		4
        /*0028*/ 	.byte	0x04, 0x31
        /*002a*/ 	.short	(.L_609 - .L_608)


	//   ....[0]....
.L_608:
        /*002c*/ 	.word	0x000039b0


	//   ....[1]....
        /*0030*/ 	.word	0x000066c0


	//----- nvinfo : EIATTR_COOP_GROUP_MASK_REGIDS
	.align		4
.L_609:
        /*0034*/ 	.byte	0x04, 0x29
        /*0036*/ 	.short	(.L_611 - .L_610)


	//   ....[0]....
.L_610:
        /*0038*/ 	.word	0xffffffff


	//   ....[1]....
        /*003c*/ 	.word	0xffffffff


	//   ....[2]....
        /*0040*/ 	.word	0xffffffff


	//   ....[3]....
        /*0044*/ 	.word	0xffffffff


	//   ....[4]....
        /*0048*/ 	.word	0xffffffff


	//   ....[5]....
        /*004c*/ 	.word	0xffffffff


	//   ....[6]....
        /*0050*/ 	.word	0xffffffff


	//   ....[7]....
        /*0054*/ 	.word	0xffffffff


	//   ....[8]....
        /*0058*/ 	.word	0xffffffff


	//   ....[9]....
        /*005c*/ 	.word	0xffffffff


	//----- nvinfo : EIATTR_COOP_GROUP_INSTR_OFFSETS
	.align		4
.L_611:
        /*0060*/ 	.byte	0x04, 0x28
        /*0062*/ 	.short	(.L_613 - .L_612)


	//   ....[0]....
.L_612:
        /*0064*/ 	.word	0x00002720


	//   ....[1]....
        /*0068*/ 	.word	0x00002760


	//   ....[2]....
        /*006c*/ 	.word	0x000028a0


	//   ....[3]....
        /*0070*/ 	.word	0x000028c0


	//   ....[4]....
        /*0074*/ 	.word	0x000028f0


	//   ....[5]....
        /*0078*/ 	.word	0x00002910


	//   ....[6]....
        /*007c*/ 	.word	0x00002940


	//   ....[7]....
        /*0080*/ 	.word	0x00002960


	//   ....[8]....
        /*0084*/ 	.word	0x00002990


	//   ....[9]....
        /*0088*/ 	.word	0x000029b0


	//----- nvinfo : EIATTR_EXIT_INSTR_OFFSETS
	.align		4
.L_613:
        /*008c*/ 	.byte	0x04, 0x1c
        /*008e*/ 	.short	(.L_615 - .L_614)


	//   ....[0]....
.L_614:
        /*0090*/ 	.word	0x000067b0


	//   ....[1]....
        /*0094*/ 	.word	0x000068f0


	//   ....[2]....
        /*0098*/ 	.word	0x00006b60


	//----- nvinfo : EIATTR_MAX_THREADS
	.align		4
.L_615:
        /*009c*/ 	.byte	0x04, 0x05
        /*009e*/ 	.short	(.L_617 - .L_616)
.L_616:
        /*00a0*/ 	.word	0x000001c0
        /*00a4*/ 	.word	0x00000001
        /*00a8*/ 	.word	0x00000001


	//----- nvinfo : EIATTR_CRS_STACK_SIZE
	.align		4
.L_617:
        /*00ac*/ 	.byte	0x04, 0x1e
        /*00ae*/ 	.short	(.L_619 - .L_618)
.L_618:
        /*00b0*/ 	.word	0x00000000


	//----- nvinfo : EIATTR_CBANK_PARAM_SIZE
	.align		4
.L_619:
        /*00b4*/ 	.byte	0x03, 0x19
        /*00b6*/ 	.short	0x00b8


	//----- nvinfo : EIATTR_PARAM_CBANK
	.align		4
        /*00b8*/ 	.byte	0x04, 0x0a
        /*00ba*/ 	.short	(.L_621 - .L_620)
	.align		4
.L_620:
        /*00bc*/ 	.word	index@(.nv.constant0._Z35group_norm_nhwc_bwd_one_pass_kernelI11Bf16IOBf16WLi256ELi28ELi448EEv26Group_norm_nhwc_bwd_params)
        /*00c0*/ 	.short	0x0210
        /*00c2*/ 	.short	0x00b8


	//----- nvinfo : EIATTR_SW_WAR
	.align		4
.L_621:
        /*00c4*/ 	.byte	0x04, 0x36
        /*00c6*/ 	.short	(.L_623 - .L_622)
.L_622:
        /*00c8*/ 	.word	0x00000008
.L_623:


//--------------------- .nv.info._Z35group_norm_nhwc_bwd_one_pass_kernelI11Bf16IOBf16WLi512ELi28ELi448EEv26Group_norm_nhwc_bwd_params --------------------------
	.section	.nv.info._Z35group_norm_nhwc_bwd_one_pass_kernelI11Bf16IOBf16WLi512ELi28ELi448EEv26Group_norm_nhwc_bwd_params,"",@"SHT_CUDA_INFO"
	.sectionflags	@""
	.align	4


	//----- nvinfo : EIATTR_CUDA_API_VERSION
	.align		4
        /*0000*/ 	.byte	0x04, 0x37
        /*0002*/ 	.short	(.L_625 - .L_624)
.L_624:
        /*0004*/ 	.word	0x00000082


	//----- nvinfo : EIATTR_KPARAM_INFO
	.align		4
.L_625:
        /*0008*/ 	.byte	0x04, 0x17
        /*000a*/ 	.short	(.L_627 - .L_626)
.L_626:
        /*000c*/ 	.word	0x00000000
        /*0010*/ 	.short	0x0000
        /*0012*/ 	.short	0x0000
        /*0014*/ 	.byte	0x00, 0xf0, 0xe1, 0x02


	//----- nvinfo : EIATTR_SPARSE_MMA_MASK
	.align		4
.L_627:
        /*0018*/ 	.byte	0x03, 0x50
        /*001a*/ 	.short	0x0000


	//----- nvinfo : EIATTR_MAXREG_COUNT
	.align		4
        /*001c*/ 	.byte	0x03, 0x1b
        /*001e*/ 	.short	0x0080


	//----- nvinfo : EIATTR_NUM_BARRIERS
	.align		4
        /*0020*/ 	.byte	0x02, 0x4c
        /*0022*/ 	.byte	0x01
	.zero		1


	//----- nvinfo : EIATTR_MERCURY_ISA_VERSION
	.align		4
        /*0024*/ 	.byte	0x03, 0x5f
        /*0026*/ 	.short	0x0101


	//----- nvinfo : EIATTR_INT_WARP_WIDE_INSTR_OFFSETS
	.align		4
        /*0028*/ 	.byte	0x04, 0x31
        /*002a*/ 	.short	(.L_629 - .L_628)


	//   ....[0]....
.L_628:
        /*002c*/ 	.word	0x00005c20


	//   ....[1]....
        /*0030*/ 	.word	0x0000a3c0


	//----- nvinfo : EIATTR_COOP_GROUP_MASK_REGIDS
	.align		4
.L_629:
        /*0034*/ 	.byte	0x04, 0x29
        /*0036*/ 	.short	(.L_631 - .L_630)


	//   ....[0]....
.L_630:
        /*0038*/ 	.word	0xffffffff


	//   ....[1]....
        /*003c*/ 	.word	0xffffffff


	//   ....[2]....
        /*0040*/ 	.word	0xffffffff


	//   ....[3]....
        /*0044*/ 	.word	0xffffffff


	//   ....[4]....
        /*0048*/ 	.word	0xffffffff


	//   ....[5]....
        /*004c*/ 	.word	0xffffffff


	//   ....[6]....
        /*0050*/ 	.word	0xffffffff


	//   ....[7]....
        /*0054*/ 	.word	0xffffffff


	//   ....[8]....
        /*0058*/ 	.word	0xffffffff


	//   ....[9]....
        /*005c*/ 	.word	0xffffffff


	//----- nvinfo : EIATTR_COOP_GROUP_INSTR_OFFSETS
	.align		4
.L_631:
        /*0060*/ 	.byte	0x04, 0x28
        /*0062*/ 	.short	(.L_633 - .L_632)


	//   ....[0]....
.L_632:
        /*0064*/ 	.word	0x000046e0


	//   ....[1]....
        /*0068*/ 	.word	0x00004720


	//   ....[2]....
        /*006c*/ 	.word	0x000048b0


	//   ....[3]....
        /*0070*/ 	.word	0x000048f0


	//   ....[4]....
        /*0074*/ 	.word	0x00004a80


	//   ....[5]....
        /*0078*/ 	.word	0x00004ac0


	//   ....[6]....
        /*007c*/ 	.word	0x00004b00


	//   ....[7]....
        /*0080*/ 	.word	0x00004b20


	//   ....[8]....
        /*0084*/ 	.word	0x00004b50


	//   ....[9]....
        /*0088*/ 	.word	0x00004b70


	//----- nvinfo : EIATTR_EXIT_INSTR_OFFSETS
	.align		4
.L_633:
        /*008c*/ 	.byte	0x04, 0x1c
        /*008e*/ 	.short	(.L_635 - .L_634)


	//   ....[0]....
.L_634:
        /*0090*/ 	.word	0x0000a450


	//   ....[1]....
        /*0094*/ 	.word	0x0000a590


	//   ....[2]....
        /*0098*/ 	.word	0x0000a7f0


	//----- nvinfo : EIATTR_MAX_THREADS
	.align		4
.L_635:
        /*009c*/ 	.byte	0x04, 0x05
        /*009e*/ 	.short	(.L_637 - .L_636)
.L_636:
        /*00a0*/ 	.word	0x000001c0
        /*00a4*/ 	.word	0x00000001
        /*00a8*/ 	.word	0x00000001


	//----- nvinfo : EIATTR_CRS_STACK_SIZE
	.align		4
.L_637:
        /*00ac*/ 	.byte	0x04, 0x1e
        /*00ae*/ 	.short	(.L_639 - .L_638)
.L_638:
        /*00b0*/ 	.word	0x00000000


	//----- nvinfo : EIATTR_CBANK_PARAM_SIZE
	.align		4
.L_639:
        /*00b4*/ 	.byte	0x03, 0x19
        /*00b6*/ 	.short	0x00b8


	//----- nvinfo : EIATTR_PARAM_CBANK
	.align		4
        /*00b8*/ 	.byte	0x04, 0x0a
        /*00ba*/ 	.short	(.L_641 - .L_640)
	.align		4
.L_640:
        /*00bc*/ 	.word	index@(.nv.constant0._Z35group_norm_nhwc_bwd_one_pass_kernelI11Bf16IOBf16WLi512ELi28ELi448EEv26Group_norm_nhwc_bwd_params)
        /*00c0*/ 	.short	0x0210
        /*00c2*/ 	.short	0x00b8


	//----- nvinfo : EIATTR_SW_WAR
	.align		4
.L_641:
        /*00c4*/ 	.byte	0x04, 0x36
        /*00c6*/ 	.short	(.L_643 - .L_642)
.L_642:
        /*00c8*/ 	.word	0x00000008
.L_643:


//--------------------- .nv.info._Z35group_norm_nhwc_bwd_one_pass_kernelI11Bf16IOFp16WLi64ELi28ELi448EEv26Group_norm_nhwc_bwd_params --------------------------
	.section	.nv.info._Z35group_norm_nhwc_bwd_one_pass_kernelI11Bf16IOFp16WLi64ELi28ELi448EEv26Group_norm_nhwc_bwd_params,"",@"SHT_CUDA_INFO"
	.sectionflags	@""
	.align	4


	//----- nvinfo : EIATTR_CUDA_API_VERSION
	.align		4
        /*0000*/ 	.byte	0x04, 0x37
        /*0002*/ 	.short	(.L_645 - .L_644)
.L_644:
        /*0004*/ 	.word	0x00000082


	//----- nvinfo : EIATTR_KPARAM_INFO
	.align		4
.L_645:
        /*0008*/ 	.byte	0x04, 0x17
        /*000a*/ 	.short	(.L_647 - .L_646)
.L_646:
        /*000c*/ 	.word	0x00000000
        /*0010*/ 	.short	0x0000
        /*0012*/ 	.short	0x0000
        /*0014*/ 	.byte	0x00, 0xf0, 0xe1, 0x02


	//----- nvinfo : EIATTR_SPARSE_MMA_MASK
	.align		4
.L_647:
        /*0018*/ 	.byte	0x03, 0x50
        /*001a*/ 	.short	0x0000


	//----- nvinfo : EIATTR_MAXREG_COUNT
	.align		4
        /*001c*/ 	.byte	0x03, 0x1b
        /*001e*/ 	.short	0x0080


	//----- nvinfo : EIATTR_NUM_BARRIERS
	.align		4
        /*0020*/ 	.byte	0x02, 0x4c
        /*0022*/ 	.byte	0x01
	.zero		1


	//----- nvinfo : EIATTR_MERCURY_ISA_VERSION
	.align		4
        /*0024*/ 	.byte	0x03, 0x5f
        /*0026*/ 	.short	0x0101


	//----- nvinfo : EIATTR_INT_WARP_WIDE_INSTR_OFFSETS
	.align		4
        /*0028*/ 	.byte	0x04, 0x31
        /*002a*/ 	.short	(.L_649 - .L_648)


	//   ....[0]....
.L_648:
        /*002c*/ 	.word	0x000020a0


	//   ....[1]....
        /*0030*/ 	.word	0x000039e0


	//----- nvinfo : EIATTR_COOP_GROUP_MASK_REGIDS
	.align		4
.L_649:
        /*0034*/ 	.byte	0x04, 0x29
        /*0036*/ 	.short	(.L_651 - .L_650)


	//   ....[0]....
.L_650:
        /*0038*/ 	.word	0xffffffff


	//   ....[1]....
        /*003c*/ 	.word	0xffffffff


	//   ....[2]....
        /*0040*/ 	.word	0xffffffff


	//   ....[3]....
        /*0044*/ 	.word	0xffffffff


	//   ....[4]....
        /*0048*/ 	.word	0xffffffff


	//   ....[5]....
        /*004c*/ 	.word	0xffffffff


	//   ....[6]....
        /*0050*/ 	.word	0xffffffff


	//   ....[7]....
        /*0054*/ 	.word	0xffffffff


	//   ....[8]....
        /*0058*/ 	.word	0xffffffff


	//   ....[9]....
        /*005c*/ 	.word	0xffffffff


	//----- nvinfo : EIATTR_COOP_GROUP_INSTR_OFFSETS
	.align		4
.L_651:
        /*0060*/ 	.byte	0x04, 0x28
        /*0062*/ 	.short	(.L_653 - .L_652)


	//   ....[0]....
.L_652:
        /*0064*/ 	.word	0x00000fa0


	//   ....[1]....
        /*0068*/ 	.word	0x00000fc0


	//   ....[2]....
        /*006c*/ 	.word	0x00001010


	//   ....[3]....
        /*0070*/ 	.word	0x00001030


	//   ....[4]....
        /*0074*/ 	.word	0x00001060


	//   ....[5]....
        /*0078*/ 	.word	0x00001080


	//   ....[6]....
        /*007c*/ 	.word	0x000010b0


	//   ....[7]....
        /*0080*/ 	.word	0x000010d0


	//   ....[8]....
        /*0084*/ 	.word	0x00001100


	//   ....[9]....
        /*0088*/ 	.word	0x00001120


	//----- nvinfo : EIATTR_EXIT_INSTR_OFFSETS
	.align		4
.L_653:
        /*008c*/ 	.byte	0x04, 0x1c
        /*008e*/ 	.short	(.L_655 - .L_654)


	//   ....[0]....
.L_654:
        /*0090*/ 	.word	0x00003ad0


	//   ....[1]....
        /*0094*/ 	.word	0x00003c10


	//   ....[2]....
        /*0098*/ 	.word	0x00003e70


	//----- nvinfo : EIATTR_MAX_THREADS
	.align		4
.L_655:
        /*009c*/ 	.byte	0x04, 0x05
        /*009e*/ 	.short	(.L_657 - .L_656)
.L_656:
        /*00a0*/ 	.word	0x000001c0
        /*00a4*/ 	.word	0x00000001
        /*00a8*/ 	.word	0x00000001


	//----- nvinfo : EIATTR_CRS_STACK_SIZE
	.align		4
.L_657:
        /*00ac*/ 	.byte	0x04, 0x1e
        /*00ae*/ 	.short	(.L_659 - .L_658)
.L_658:
        /*00b0*/ 	.word	0x00000000


	//----- nvinfo : EIATTR_CBANK_PARAM_SIZE
	.align		4
.L_659:
        /*00b4*/ 	.byte	0x03, 0x19
        /*00b6*/ 	.short	0x00b8


	//----- nvinfo : EIATTR_PARAM_CBANK
	.align		4
        /*00b8*/ 	.byte	0x04, 0x0a
        /*00ba*/ 	.short	(.L_661 - .L_660)
	.align		4
.L_660:
        /*00bc*/ 	.word	index@(.nv.constant0._Z35group_norm_nhwc_bwd_one_pass_kernelI11Bf16IOFp16WLi64ELi28ELi448EEv26Group_norm_nhwc_bwd_params)
        /*00c0*/ 	.short	0x0210
        /*00c2*/ 	.short	0x00b8


	//----- nvinfo : EIATTR_SW_WAR
	.align		4
.L_661:
        /*00c4*/ 	.byte	0x04, 0x36
        /*00c6*/ 	.short	(.L_663 - .L_662)
.L_662:
        /*00c8*/ 	.word	0x00000008
.L_663:


//--------------------- .nv.info._Z35group_norm_nhwc_bwd_one_pass_kernelI11Bf16IOFp16WLi128ELi28ELi448EEv26Group_norm_nhwc_bwd_params --------------------------
	.section	.nv.info._Z35group_norm_nhwc_bwd_one_pass_kernelI11Bf16IOFp16WLi128ELi28ELi448EEv26Group_norm_nhwc_bwd_params,"",@"SHT_CUDA_INFO"
	.sectionflags	@""
	.align	4


	//----- nvinfo : EIATTR_CUDA_API_VERSION
	.align		4
        /*0000*/ 	.byte	0x04, 0x37
        /*0002*/ 	.short	(.L_665 - .L_664)
.L_664:
        /*0004*/ 	.word	0x00000082


	//----- nvinfo : EIATTR_KPARAM_INFO
	.align		4
.L_665:
        /*0008*/ 	.byte	0x04, 0x17
        /*000a*/ 	.short	(.L_667 - .L_666)
.L_666:
        /*000c*/ 	.word	0x00000000
        /*0010*/ 	.short	0x0000
        /*0012*/ 	.short	0x0000
        /*0014*/ 	.byte	0x00, 0xf0, 0xe1, 0x02


	//----- nvinfo : EIATTR_SPARSE_MMA_MASK
	.align		4
.L_667:
        /*0018*/ 	.byte	0x03, 0x50
        /*001a*/ 	.short	0x0000


	//----- nvinfo : EIATTR_MAXREG_COUNT
	.align		4
        /*001c*/ 	.byte	0x03, 0x1b
        /*001e*/ 	.short	0x0080


	//----- nvinfo : EIATTR_NUM_BARRIERS
	.align		4
        /*0020*/ 	.byte	0x02, 0x4c
        /*0022*/ 	.byte	0x01
	.zero		1


	//----- nvinfo : EIATTR_MERCURY_ISA_VERSION
	.align		4
        /*0024*/ 	.byte	0x03, 0x5f
        /*0026*/ 	.short	0x0101


	//----- nvinfo : EIATTR_INT_WARP_WIDE_INSTR_OFFSETS
	.align		4
        /*0028*/ 	.byte	0x04, 0x31
        /*002a*/ 	.short	(.L_669 - .L_668)


	//   ....[0]....
.L_668:
        /*002c*/ 	.word	0x00002920


	//   ....[1]....
        /*0030*/ 	.word	0x00004900


	//----- nvinfo : EIATTR_COOP_GROUP_MASK_REGIDS
	.align		4
.L_669:
        /*0034*/ 	.byte	0x04, 0x29
        /*0036*/ 	.short	(.L_671 - .L_670)


	//   ....[0]....
.L_670:
        /*0038*/ 	.word	0xffffffff


	//   ....[1]....
        /*003c*/ 	.word	0xffffffff


	//   ....[2]....
        /*0040*/ 	.word	0xffffffff


	//   ....[3]....
        /*0044*/ 	.word	0xffffffff


	//   ....[4]....
        /*0048*/ 	.word	0xffffffff


	//   ....[5]....
        /*004c*/ 	.word	0xffffffff


	//   ....[6]....
        /*0050*/ 	.word	0xffffffff


	//   ....[7]....
        /*0054*/ 	.word	0xffffffff


	//   ....[8]....
        /*0058*/ 	.word	0xffffffff


	//   ....[9]....
        /*005c*/ 	.word	0xffffffff


	//----- nvinfo : EIATTR_COOP_GROUP_INSTR_OFFSETS
	.align		4
.L_671:
        /*0060*/ 	.byte	0x04, 0x28
        /*0062*/ 	.short	(.L_673 - .L_672)


	//   ....[0]....
.L_672:
        /*0064*/ 	.word	0x00001750


	//   ....[1]....
        /*0068*/ 	.word	0x00001790


	//   ....[2]....
        /*006c*/ 	.word	0x000018c0


	//   ....[3]....
        /*0070*/ 	.word	0x000018e0


	//   ....[4]....
        /*0074*/ 	.word	0x00001920


	//   ....[5]....
        /*0078*/ 	.word	0x00001940


	//   ....[6]....
        /*007c*/ 	.word	0x00001970


	//   ....[7]....
        /*0080*/ 	.word	0x00001990


	//   ....[8]....
        /*0084*/ 	.word	0x000019c0


	//   ....[9]....
        /*0088*/ 	.word	0x000019e0


	//----- nvinfo : EIATTR_EXIT_INSTR_OFFSETS
	.align		4
.L_673:
        /*008c*/ 	.byte	0x04, 0x1c
        /*008e*/ 	.short	(.L_675 - .L_674)


	//   ....[0]....
.L_674:
        /*0090*/ 	.word	0x00004990


	//   ....[1]....
        /*0094*/ 	.word	0x00004ad0


	//   ....[2]....
        /*0098*/ 	.word	0x00004d30


	//----- nvinfo : EIATTR_MAX_THREADS
	.align		4
.L_675:
        /*009c*/ 	.byte	0x04, 0x05
        /*009e*/ 	.short	(.L_677 - .L_676)
.L_676:
        /*00a0*/ 	.word	0x000001c0
        /*00a4*/ 	.word	0x00000001
        /*00a8*/ 	.word	0x00000001


	//----- nvinfo : EIATTR_CRS_STACK_SIZE
	.align		4
.L_677:
        /*00ac*/ 	.byte	0x04, 0x1e
        /*00ae*/ 	.short	(.L_679 - .L_678)
.L_678:
        /*00b0*/ 	.word	0x00000000


	//----- nvinfo : EIATTR_CBANK_PARAM_SIZE
	.align		4
.L_679:
        /*00b4*/ 	.byte	0x03, 0x19
        /*00b6*/ 	.short	0x00b8


	//----- nvinfo : EIATTR_PARAM_CBANK
	.align		4
        /*00b8*/ 	.byte	0x04, 0x0a
        /*00ba*/ 	.short	(.L_681 - .L_680)
	.align		4
.L_680:
        /*00bc*/ 	.word	index@(.nv.constant0._Z35group_norm_nhwc_bwd_one_pass_kernelI11Bf16IOFp16WLi128ELi28ELi448EEv26Group_norm_nhwc_bwd_params)
        /*00c0*/ 	.short	0x0210
        /*00c2*/ 	.short	0x00b8


	//----- nvinfo : EIATTR_SW_WAR
	.align		4
.L_681:
        /*00c4*/ 	.byte	0x04, 0x36
        /*00c6*/ 	.short	(.L_683 - .L_682)
.L_682:
        /*00c8*/ 	.word	0x00000008
.L_683:


//--------------------- .nv.info._Z35group_norm_nhwc_bwd_one_pass_kernelI11Bf16IOFp16WLi256ELi28ELi448EEv26Group_norm_nhwc_bwd_params --------------------------
	.section	.nv.info._Z35group_norm_nhwc_bwd_one_pass_kernelI11Bf16IOFp16WLi256ELi28ELi448EEv26Group_norm_nhwc_bwd_params,"",@"SHT_CUDA_INFO"
	.sectionflags	@""
	.align	4


	//----- nvinfo : EIATTR_CUDA_API_VERSION
	.align		4
        /*0000*/ 	.byte	0x04, 0x37
        /*0002*/ 	.short	(.L_685 - .L_684)
.L_684:
        /*0004*/ 	.word	0x00000082


	//----- nvinfo : EIATTR_KPARAM_INFO
	.align		4
.L_685:
        /*0008*/ 	.byte	0x04, 0x17
        /*000a*/ 	.short	(.L_687 - .L_686)
.L_686:
        /*000c*/ 	.word	0x00000000
        /*0010*/ 	.short	0x0000
        /*0012*/ 	.short	0x0000
        /*0014*/ 	.byte	0x00, 0xf0, 0xe1, 0x02


	//----- nvinfo : EIATTR_SPARSE_MMA_MASK
	.align		4
.L_687:
        /*0018*/ 	.byte	0x03, 0x50
        /*001a*/ 	.short	0x0000


	//----- nvinfo : EIATTR_MAXREG_COUNT
	.align		4
        /*001c*/ 	.byte	0x03, 0x1b
        /*001e*/ 	.short	0x0080


	//----- nvinfo : EIATTR_NUM_BARRIERS
	.align		4
        /*0020*/ 	.byte	0x02, 0x4c
        /*0022*/ 	.byte	0x01
	.zero		1


	//----- nvinfo : EIATTR_MERCURY_ISA_VERSION
	.align		4
        /*0024*/ 	.byte	0x03, 0x5f
        /*0026*/ 	.short	0x0101


	//----- nvinfo : EIATTR_INT_WARP_WIDE_INSTR_OFFSETS
	.align		4
        /*0028*/ 	.byte	0x04, 0x31
        /*002a*/ 	.short	(.L_689 - .L_688)


	//   ....[0]....
.L_688:
        /*002c*/ 	.word	0x000039b0


	//   ....[1]....
        /*0030*/ 	.word	0x000066c0


	//----- nvinfo : EIATTR_COOP_GROUP_MASK_REGIDS
	.align		4
.L_689:
        /*0034*/ 	.byte	0x04, 0x29
        /*0036*/ 	.short	(.L_691 - .L_690)


	//   ....[0]....
.L_690:
        /*0038*/ 	.word	0xffffffff


	//   ....[1]....
        /*003c*/ 	.word	0xffffffff


	//   ....[2]....
        /*0040*/ 	.word	0xffffffff


	//   ....[3]....
        /*0044*/ 	.word	0xffffffff


	//   ....[4]....
        /*0048*/ 	.word	0xffffffff


	//   ....[5]....
        /*004c*/ 	.word	0xffffffff


	//   ....[6]....
        /*0050*/ 	.word	0xffffffff


	//   ....[7]....
        /*0054*/ 	.word	0xffffffff


	//   ....[8]....
        /*0058*/ 	.word	0xffffffff


	//   ....[9]....
        /*005c*/ 	.word	0xffffffff


	//----- nvinfo : EIATTR_COOP_GROUP_INSTR_OFFSETS
	.align		4
.L_691:
        /*0060*/ 	.byte	0x04, 0x28
        /*0062*/ 	.short	(.L_693 - .L_692)


	//   ....[0]....
.L_692:
        /*0064*/ 	.word	0x00002720


	//   ....[1]....
        /*0068*/ 	.word	0x00002760


	//   ....[2]....
        /*006c*/ 	.word	0x000028a0


	//   ....[3]....
        /*0070*/ 	.word	0x000028c0


	//   ....[4]....
        /*0074*/ 	.word	0x000028f0


	//   ....[5]....
        /*0078*/ 	.word	0x00002910


	//   ....[6]....
        /*007c*/ 	.word	0x00002940


	//   ....[7]....
        /*0080*/ 	.word	0x00002960


	//   ....[8]....
        /*0084*/ 	.word	0x00002990


	//   ....[9]....
        /*0088*/ 	.word	0x000029b0


	//----- nvinfo : EIATTR_EXIT_INSTR_OFFSETS
	.align		4
.L_693:
        /*008c*/ 	.byte	0x04, 0x1c
        /*008e*/ 	.short	(.L_695 - .L_694)


	//   ....[0]....
.L_694:
        /*0090*/ 	.word	0x000067b0


	//   ....[1]....
        /*0094*/ 	.word	0x000068f0


	//   ....[2]....
        /*0098*/ 	.word	0x00006b60


	//----- nvinfo : EIATTR_MAX_THREADS
	.align		4
.L_695:
        /*009c*/ 	.byte	0x04, 0x05
        /*009e*/ 	.short	(.L_697 - .L_696)
.L_696:
        /*00a0*/ 	.word	0x000001c0
        /*00a4*/ 	.word	0x00000001
        /*00a8*/ 	.word	0x00000001


	//----- nvinfo : EIATTR_CRS_STACK_SIZE
	.align		4
.L_697:
        /*00ac*/ 	.byte	0x04, 0x1e
        /*00ae*/ 	.short	(.L_699 - .L_698)
.L_698:
        /*00b0*/ 	.word	0x00000000


	//----- nvinfo : EIATTR_CBANK_PARAM_SIZE
	.align		4
.L_699:
        /*00b4*/ 	.byte	0x03, 0x19
        /*00b6*/ 	.short	0x00b8


	//----- nvinfo : EIATTR_PARAM_CBANK
	.align		4
        /*00b8*/ 	.byte	0x04, 0x0a
        /*00ba*/ 	.short	(.L_701 - .L_700)
	.align		4
.L_700:
        /*00bc*/ 	.word	index@(.nv.constant0._Z35group_norm_nhwc_bwd_one_pass_kernelI11Bf16IOFp16WLi256ELi28ELi448EEv26Group_norm_nhwc_bwd_params)
        /*00c0*/ 	.short	0x0210
        /*00c2*/ 	.short	0x00b8


	//----- nvinfo : EIATTR_SW_WAR
	.align		4
.L_701:
        /*00c4*/ 	.byte	0x04, 0x36
        /*00c6*/ 	.short	(.L_703 - .L_702)
.L_702:
        /*00c8*/ 	.word	0x00000008
.L_703:


//--------------------- .nv.info._Z35group_norm_nhwc_bwd_one_pass_kernelI11Bf16IOFp16WLi512ELi28ELi448EEv26Group_norm_nhwc_bwd_params --------------------------
	.section	.nv.info._Z35group_norm_nhwc_bwd_one_pass_kernelI11Bf16IOFp16WLi512ELi28ELi448EEv26Group_norm_nhwc_bwd_params,"",@"SHT_CUDA_INFO"
	.sectionflags	@""
	.align	4


	//----- nvinfo : EIATTR_CUDA_API_VERSION
	.align		4
        /*0000*/ 	.byte	0x04, 0x37
        /*0002*/ 	.short	(.L_705 - .L_704)
.L_704:
        /*0004*/ 	.word	0x00000082


	//----- nvinfo : EIATTR_KPARAM_INFO
	.align		4
.L_705:
        /*0008*/ 	.byte	0x04, 0x17
        /*000a*/ 	.short	(.L_707 - .L_706)
.L_706:
        /*000c*/ 	.word	0x00000000
        /*0010*/ 	.short	0x0000
        /*0012*/ 	.short	0x0000
        /*0014*/ 	.byte	0x00, 0xf0, 0xe1, 0x02


	//----- nvinfo : EIATTR_SPARSE_MMA_MASK
	.align		4
.L_707:
        /*0018*/ 	.byte	0x03, 0x50
        /*001a*/ 	.short	0x0000


	//----- nvinfo : EIATTR_MAXREG_COUNT
	.align		4
        /*001c*/ 	.byte	0x03, 0x1b
        /*001e*/ 	.short	0x0080


	//----- nvinfo : EIATTR_NUM_BARRIERS
	.align		4
        /*0020*/ 	.byte	0x02, 0x4c
        /*0022*/ 	.byte	0x01
	.zero		1


	//----- nvinfo : EIATTR_MERCURY_ISA_VERSION
	.align		4
        /*0024*/ 	.byte	0x03, 0x5f
        /*0026*/ 	.short	0x0101


	//----- nvinfo : EIATTR_INT_WARP_WIDE_INSTR_OFFSETS
	.align		4
        /*0028*/ 	.byte	0x04, 0x31
        /*002a*/ 	.short	(.L_709 - .L_708)


	//   ....[0]....
.L_708:
        /*002c*/ 	.word	0x00005c20


	//   ....[1]....
        /*0030*/ 	.word	0x0000a3c0


	//----- nvinfo : EIATTR_COOP_GROUP_MASK_REGIDS
	.align		4
.L_709:
        /*0034*/ 	.byte	0x04, 0x29
        /*0036*/ 	.short	(.L_711 - .L_710)


	//   ....[0]....
.L_710:
        /*0038*/ 	.word	0xffffffff


	//   ....[1]....
        /*003c*/ 	.word	0xffffffff


	//   ....[2]....
        /*0040*/ 	.word	0xffffffff


	//   ....[3]....
        /*0044*/ 	.word	0xffffffff


	//   ....[4]....
        /*0048*/ 	.word	0xffffffff


	//   ....[5]....
        /*004c*/ 	.word	0xffffffff


	//   ....[6]....
        /*0050*/ 	.word	0xffffffff


	//   ....[7]....
        /*0054*/ 	.word	0xffffffff


	//   ....[8]....
        /*0058*/ 	.word	0xffffffff


	//   ....[9]....
        /*005c*/ 	.word	0xffffffff


	//----- nvinfo : EIATTR_COOP_GROUP_INSTR_OFFSETS
	.align		4
.L_711:
        /*0060*/ 	.byte	0x04, 0x28
        /*0062*/ 	.short	(.L_713 - .L_712)


	//   ....[0]....
.L_712:
        /*0064*/ 	.word	0x000046e0


	//   ....[1]....
        /*0068*/ 	.word	0x00004720


	//   ....[2]....
        /*006c*/ 	.word	0x000048b0


	//   ....[3]....
        /*0070*/ 	.word	0x000048f0


	//   ....[4]....
        /*0074*/ 	.word	0x00004a80


	//   ....[5]....
        /*0078*/ 	.word	0x00004ac0


	//   ....[6]....
        /*007c*/ 	.word	0x00004b00


	//   ....[7]....
        /*0080*/ 	.word	0x00004b20


	//   ....[8]....
        /*0084*/ 	.word	0x00004b50


	//   ....[9]....
        /*0088*/ 	.word	0x00004b70


	//----- nvinfo : EIATTR_EXIT_INSTR_OFFSETS
	.align		4
.L_713:
        /*008c*/ 	.byte	0x04, 0x1c
        /*008e*/ 	.short	(.L_715 - .L_714)


	//   ....[0]....
.L_714:
        /*0090*/ 	.word	0x0000a450


	//   ....[1]....
        /*0094*/ 	.word	0x0000a590


	//   ....[2]....
        /*0098*/ 	.word	0x0000a7f0


	//----- nvinfo : EIATTR_MAX_THREADS
	.align		4
.L_715:
        /*009c*/ 	.byte	0x04, 0x05
        /*009e*/ 	.short	(.L_717 - .L_716)
.L_716:
        /*00a0*/ 	.word	0x000001c0
        /*00a4*/ 	.word	0x00000001
        /*00a8*/ 	.word	0x00000001


	//----- nvinfo : EIATTR_CRS_STACK_SIZE
	.align		4
.L_717:
        /*00ac*/ 	.byte	0x04, 0x1e
        /*00ae*/ 	.short	(.L_719 - .L_718)
.L_718:
        /*00b0*/ 	.word	0x00000000


	//----- nvinfo : EIATTR_CBANK_PARAM_SIZE
	.align		4
.L_719:
        /*00b4*/ 	.byte	0x03, 0x19
        /*00b6*/ 	.short	0x00b8


	//----- nvinfo : EIATTR_PARAM_CBANK
	.align		4
        /*00b8*/ 	.byte	0x04, 0x0a
        /*00ba*/ 	.short	(.L_721 - .L_720)
	.align		4
.L_720:
        /*00bc*/ 	.word	index@(.nv.constant0._Z35group_norm_nhwc_bwd_one_pass_kernelI11Bf16IOFp16WLi512ELi28ELi448EEv26Group_norm_nhwc_bwd_params)
        /*00c0*/ 	.short	0x0210
        /*00c2*/ 	.short	0x00b8


	//----- nvinfo : EIATTR_SW_WAR
	.align		4
.L_721:
        /*00c4*/ 	.byte	0x04, 0x36
        /*00c6*/ 	.short	(.L_723 - .L_722)
.L_722:
        /*00c8*/ 	.word	0x00000008
.L_723:


//--------------------- .nv.info._Z35group_norm_nhwc_bwd_one_pass_kernelI11Fp16IOFp32WLi64ELi28ELi448EEv26Group_norm_nhwc_bwd_params --------------------------
	.section	.nv.info._Z35group_norm_nhwc_bwd_one_pass_kernelI11Fp16IOFp32WLi64ELi28ELi448EEv26Group_norm_nhwc_bwd_params,"",@"SHT_CUDA_INFO"
	.sectionflags	@""
	.align	4


	//----- nvinfo : EIATTR_CUDA_API_VERSION
	.align		4
        /*0000*/ 	.byte	0x04, 0x37
        /*0002*/ 	.short	(.L_725 - .L_724)
.L_724:
        /*0004*/ 	.word	0x00000082


	//----- nvinfo : EIATTR_KPARAM_INFO
	.align		4
.L_725:
        /*0008*/ 	.byte	0x04, 0x17
        /*000a*/ 	.short	(.L_727 - .L_726)
.L_726:
        /*000c*/ 	.word	0x00000000
        /*0010*/ 	.short	0x0000
        /*0012*/ 	.short	0x0000
        /*0014*/ 	.byte	0x00, 0xf0, 0xe1, 0x02


	//----- nvinfo : EIATTR_SPARSE_MMA_MASK
	.align		4
.L_727:
        /*0018*/ 	.byte	0x03, 0x50
        /*001a*/ 	.short	0x0000


	//----- nvinfo : EIATTR_MAXREG_COUNT
	.align		4
        /*001c*/ 	.byte	0x03, 0x1b
        /*001e*/ 	.short	0x0080


	//----- nvinfo : EIATTR_NUM_BARRIERS
	.align		4
        /*0020*/ 	.byte	0x02, 0x4c
        /*0022*/ 	.byte	0x01
	.zero		1


	//----- nvinfo : EIATTR_MERCURY_ISA_VERSION
	.align		4
        /*0024*/ 	.byte	0x03, 0x5f
        /*0026*/ 	.short	0x0101


	//----- nvinfo : EIATTR_INT_WARP_WIDE_INSTR_OFFSETS
	.align		4
        /*0028*/ 	.byte	0x04, 0x31
        /*002a*/ 	.short	(.L_729 - .L_728)


	//   ....[0]....
.L_728:
        /*002c*/ 	.word	0x00001f90


	//   ....[1]....
        /*0030*/ 	.word	0x000038d0


	//----- nvinfo : EIATTR_COOP_GROUP_MASK_REGIDS
	.align		4
.L_729:
        /*0034*/ 	.byte	0x04, 0x29
        /*0036*/ 	.short	(.L_731 - .L_730)


	//   ....[0]....
.L_730:
        /*0038*/ 	.word	0xffffffff


	//   ....[1]....
        /*003c*/ 	.word	0xffffffff


	//   ....[2]....
        /*0040*/ 	.word	0xffffffff


	//   ....[3]....
        /*0044*/ 	.word	0xffffffff


	//   ....[4]....
        /*0048*/ 	.word	0xffffffff


	//   ....[5]....
        /*004c*/ 	.word	0xffffffff


	//   ....[6]....
        /*0050*/ 	.word	0xffffffff


	//   ....[7]....
        /*0054*/ 	.word	0xffffffff


	//   ....[8]....
        /*0058*/ 	.word	0xffffffff


	//   ....[9]....
        /*005c*/ 	.word	0xffffffff


	//----- nvinfo : EIATTR_COOP_GROUP_INSTR_OFFSETS
	.align		4
.L_731:
        /*0060*/ 	.byte	0x04, 0x28
        /*0062*/ 	.short	(.L_733 - .L_732)


	//   ....[0]....
.L_732:
        /*0064*/ 	.word	0x00000ed0


	//   ....[1]....
        /*0068*/ 	.word	0x00000f10


	//   ....[2]....
        /*006c*/ 	.word	0x00000f90


	//   ....[3]....
        /*0070*/ 	.word	0x00000fb0


	//   ....[4]....
        /*0074*/ 	.word	0x00000fe0


	//   ....[5]....
        /*0078*/ 	.word	0x00001000


	//   ....[6]....
        /*007c*/ 	.word	0x00001030


	//   ....[7]....
        /*0080*/ 	.word	0x00001050


	//   ....[8]....
        /*0084*/ 	.word	0x00001080


	//   ....[9]....
        /*0088*/ 	.word	0x000010a0


	//----- nvinfo : EIATTR_EXIT_INSTR_OFFSETS
	.align		4
.L_733:
        /*008c*/ 	.byte	0x04, 0x1c
        /*008e*/ 	.short	(.L_735 - .L_734)


	//   ....[0]....
.L_734:
        /*0090*/ 	.word	0x000039c0


	//   ....[1]....
        /*0094*/ 	.word	0x00003b00


	//   ....[2]....
        /*0098*/ 	.word	0x00003d40


	//----- nvinfo : EIATTR_MAX_THREADS
	.align		4
.L_735:
        /*009c*/ 	.byte	0x04, 0x05
        /*009e*/ 	.short	(.L_737 - .L_736)
.L_736:
        /*00a0*/ 	.word	0x000001c0
        /*00a4*/ 	.word	0x00000001
        /*00a8*/ 	.word	0x00000001


	//----- nvinfo : EIATTR_CRS_STACK_SIZE
	.align		4
.L_737:
        /*00ac*/ 	.byte	0x04, 0x1e
        /*00ae*/ 	.short	(.L_739 - .L_738)
.L_738:
        /*00b0*/ 	.word	0x00000000


	//----- nvinfo : EIATTR_CBANK_PARAM_SIZE
	.align		4
.L_739:
        /*00b4*/ 	.byte	0x03, 0x19
        /*00b6*/ 	.short	0x00b8


	//----- nvinfo : EIATTR_PARAM_CBANK
	.align		4
        /*00b8*/ 	.byte	0x04, 0x0a
        /*00ba*/ 	.short	(.L_741 - .L_740)
	.align		4
.L_740:
        /*00bc*/ 	.word	index@(.nv.constant0._Z35group_norm_nhwc_bwd_one_pass_kernelI11Fp16IOFp32WLi64ELi28ELi448EEv26Group_norm_nhwc_bwd_params)
        /*00c0*/ 	.short	0x0210
        /*00c2*/ 	.short	0x00b8


	//----- nvinfo : EIATTR_SW_WAR
	.align		4
.L_741:
        /*00c4*/ 	.byte	0x04, 0x36
        /*00c6*/ 	.short	(.L_743 - .L_742)
.L_742:
        /*00c8*/ 	.word	0x00000008
.L_743:


//--------------------- .nv.info._Z35group_norm_nhwc_bwd_one_pass_kernelI11Fp16IOFp32WLi128ELi28ELi448EEv26Group_norm_nhwc_bwd_params --------------------------
	.section	.nv.info._Z35group_norm_nhwc_bwd_one_pass_kernelI11Fp16IOFp32WLi128ELi28ELi448EEv26Group_norm_nhwc_bwd_params,"",@"SHT_CUDA_INFO"
	.sectionflags	@""
	.align	4


	//----- nvinfo : EIATTR_CUDA_API_VERSION
	.align		4
        /*0000*/ 	.byte	0x04, 0x37
        /*0002*/ 	.short	(.L_745 - .L_744)
.L_744:
        /*0004*/ 	.word	0x00000082


	//----- nvinfo : EIATTR_KPARAM_INFO
	.align		4
.L_745:
        /*0008*/ 	.byte	0x04, 0x17
        /*000a*/ 	.short	(.L_747 - .L_746)
.L_746:
        /*000c*/ 	.word	0x00000000
        /*0010*/ 	.short	0x0000
        /*0012*/ 	.short	0x0000
        /*0014*/ 	.byte	0x00, 0xf0, 0xe1, 0x02


	//----- nvinfo : EIATTR_SPARSE_MMA_MASK
	.align		4
.L_747:
        /*0018*/ 	.byte	0x03, 0x50
        /*001a*/ 	.short	0x0000


	//----- nvinfo : EIATTR_MAXREG_COUNT
	.align		4
        /*001c*/ 	.byte	0x03, 0x1b
        /*001e*/ 	.short	0x0080


	//----- nvinfo : EIATTR_NUM_BARRIERS
	.align		4
        /*0020*/ 	.byte	0x02, 0x4c
        /*0022*/ 	.byte	0x01
	.zero		1


	//----- nvinfo : EIATTR_MERCURY_ISA_VERSION
	.align		4
        /*0024*/ 	.byte	0x03, 0x5f
        /*0026*/ 	.short	0x0101


	//----- nvinfo : EIATTR_INT_WARP_WIDE_INSTR_OFFSETS
	.align		4
        /*0028*/ 	.byte	0x04, 0x31
        /*002a*/ 	.short	(.L_749 - .L_748)


	//   ....[0]....
.L_748:
        /*002c*/ 	.word	0x00002730


	//   ....[1]....
        /*0030*/ 	.word	0x00004710


	//----- nvinfo : EIATTR_COOP_GROUP_MASK_REGIDS
	.align		4
.L_749:
        /*0034*/ 	.byte	0x04, 0x29
        /*0036*/ 	.short	(.L_751 - .L_750)


	//   ....[0]....
.L_750:
        /*0038*/ 	.word	0xffffffff


	//   ....[1]....
        /*003c*/ 	.word	0xffffffff


	//   ....[2]....
        /*0040*/ 	.word	0xffffffff


	//   ....[3]....
        /*0044*/ 	.word	0xffffffff


	//   ....[4]....
        /*0048*/ 	.word	0xffffffff


	//   ....[5]....
        /*004c*/ 	.word	0xffffffff


	//   ....[6]....
        /*0050*/ 	.word	0xffffffff


	//   ....[7]....
        /*0054*/ 	.word	0xffffffff


	//   ....[8]....
        /*0058*/ 	.word	0xffffffff


	//   ....[9]....
        /*005c*/ 	.word	0xffffffff


	//----- nvinfo : EIATTR_COOP_GROUP_INSTR_OFFSETS
	.align		4
.L_751:
        /*0060*/ 	.byte	0x04, 0x28
        /*0062*/ 	.short	(.L_753 - .L_752)


	//   ....[0]....
.L_752:
        /*0064*/ 	.word	0x00001600


	//   ....[1]....
        /*0068*/ 	.word	0x00001640


	//   ....[2]....
        /*006c*/ 	.word	0x00001770


	//   ....[3]....
        /*0070*/ 	.word	0x00001790


	//   ....[4]....
        /*0074*/ 	.word	0x000017d0


	//   ....[5]....
        /*0078*/ 	.word	0x000017f0


	//   ....[6]....
        /*007c*/ 	.word	0x00001820


	//   ....[7]....
        /*0080*/ 	.word	0x00001840


	//   ....[8]....
        /*0084*/ 	.word	0x00001870


	//   ....[9]....
        /*0088*/ 	.word	0x00001890


	//----- nvinfo : EIATTR_EXIT_INSTR_OFFSETS
	.align		4
.L_753:
        /*008c*/ 	.byte	0x04, 0x1c
        /*008e*/ 	.short	(.L_755 - .L_754)


	//   ....[0]....
.L_754:
        /*0090*/ 	.word	0x000047a0


	//   ....[1]....
        /*0094*/ 	.word	0x000048e0


	//   ....[2]....
        /*0098*/ 	.word	0x00004b20


	//----- nvinfo : EIATTR_MAX_THREADS
	.align		4
.L_755:
        /*009c*/ 	.byte	0x04, 0x05
        /*009e*/ 	.short	(.L_757 - .L_756)
.L_756:
        /*00a0*/ 	.word	0x000001c0
        /*00a4*/ 	.word	0x00000001
        /*00a8*/ 	.word	0x00000001


	//----- nvinfo : EIATTR_CRS_STACK_SIZE
	.align		4
.L_757:
        /*00ac*/ 	.byte	0x04, 0x1e
        /*00ae*/ 	.short	(.L_759 - .L_758)
.L_758:
        /*00b0*/ 	.word	0x00000000


	//----- nvinfo : EIATTR_CBANK_PARAM_SIZE
	.align		4
.L_759:
        /*00b4*/ 	.byte	0x03, 0x19
        /*00b6*/ 	.short	0x00b8


	//----- nvinfo : EIATTR_PARAM_CBANK
	.align		4
        /*00b8*/ 	.byte	0x04, 0x0a
        /*00ba*/ 	.short	(.L_761 - .L_760)
	.align		4
.L_760:
        /*00bc*/ 	.word	index@(.nv.constant0._Z35group_norm_nhwc_bwd_one_pass_kernelI11Fp16IOFp32WLi128ELi28ELi448EEv26Group_norm_nhwc_bwd_params)
        /*00c0*/ 	.short	0x0210
        /*00c2*/ 	.short	0x00b8


	//----- nvinfo : EIATTR_SW_WAR
	.align		4
.L_761:
        /*00c4*/ 	.byte	0x04, 0x36
        /*00c6*/ 	.short	(.L_763 - .L_762)
.L_762:
        /*00c8*/ 	.word	0x00000008
.L_763:


//--------------------- .nv.info._Z35group_norm_nhwc_bwd_one_pass_kernelI11Fp16IOFp32WLi256ELi28ELi448EEv26Group_norm_nhwc_bwd_params --------------------------
	.section	.nv.info._Z35group_norm_nhwc_bwd_one_pass_kernelI11Fp16IOFp32WLi256ELi28ELi448EEv26Group_norm_nhwc_bwd_params,"",@"SHT_CUDA_INFO"
	.sectionflags	@""
	.align	4


	//----- nvinfo : EIATTR_CUDA_API_VERSION
	.align		4
        /*0000*/ 	.byte	0x04, 0x37
        /*0002*/ 	.short	(.L_765 - .L_764)
.L_764:
        /*0004*/ 	.word	0x00000082


	//----- nvinfo : EIATTR_KPARAM_INFO
	.align		4
.L_765:
        /*0008*/ 	.byte	0x04, 0x17
        /*000a*/ 	.short	(.L_767 - .L_766)
.L_766:
        /*000c*/ 	.word	0x00000000
        /*0010*/ 	.short	0x0000
        /*0012*/ 	.short	0x0000
        /*0014*/ 	.byte	0x00, 0xf0, 0xe1, 0x02


	//----- nvinfo : EIATTR_SPARSE_MMA_MASK
	.align		4
.L_767:
        /*0018*/ 	.byte	0x03, 0x50
        /*001a*/ 	.short	0x0000


	//----- nvinfo : EIATTR_MAXREG_COUNT
	.align		4
        /*001c*/ 	.byte	0x03, 0x1b
        /*001e*/ 	.short	0x0080


	//----- nvinfo : EIATTR_NUM_BARRIERS
	.align		4
        /*0020*/ 	.byte	0x02, 0x4c
        /*0022*/ 	.byte	0x01
	.zero		1


	//----- nvinfo : EIATTR_MERCURY_ISA_VERSION
	.align		4
        /*0024*/ 	.byte	0x03, 0x5f
        /*0026*/ 	.short	0x0101


	//----- nvinfo : EIATTR_INT_WARP_WIDE_INSTR_OFFSETS
	.align		4
        /*0028*/ 	.byte	0x04, 0x31
        /*002a*/ 	.short	(.L_769 - .L_768)


	//   ....[0]....
.L_768:
        /*002c*/ 	.word	0x00003690


	//   ....[1]....
        /*0030*/ 	.word	0x00006380


	//----- nvinfo : EIATTR_COOP_GROUP_MASK_REGIDS
	.align		4
.L_769:
        /*0034*/ 	.byte	0x04, 0x29
        /*0036*/ 	.short	(.L_771 - .L_770)


	//   ....[0]....
.L_770:
        /*0038*/ 	.word	0xffffffff


	//   ....[1]....
        /*003c*/ 	.word	0xffffffff


	//   ....[2]....
        /*0040*/ 	.word	0xffffffff


	//   ....[3]....
        /*0044*/ 	.word	0xffffffff


	//   ....[4]....
        /*0048*/ 	.word	0xffffffff


	//   ....[5]....
        /*004c*/ 	.word	0xffffffff


	//   ....[6]....
        /*0050*/ 	.word	0xffffffff


	//   ....[7]....
        /*0054*/ 	.word	0xffffffff


	//   ....[8]....
        /*0058*/ 	.word	0xffffffff


	//   ....[9]....
        /*005c*/ 	.word	0xffffffff


	//----- nvinfo : EIATTR_COOP_GROUP_INSTR_OFFSETS
	.align		4
.L_771:
        /*0060*/ 	.byte	0x04, 0x28
        /*0062*/ 	.short	(.L_773 - .L_772)


	//   ....[0]....
.L_772:
        /*0064*/ 	.word	0x00002590


	//   ....[1]....
        /*0068*/ 	.word	0x000025d0


	//   ....[2]....
        /*006c*/ 	.word	0x00002690


	//   ....[3]....
        /*0070*/ 	.word	0x000026b0


	//   ....[4]....
        /*0074*/ 	.word	0x000026e0


	//   ....[5]....
        /*0078*/ 	.word	0x00002700


	//   ....[6]....
        /*007c*/ 	.word	0x00002730


	//   ....[7]....
        /*0080*/ 	.word	0x00002750


	//   ....[8]....
        /*0084*/ 	.word	0x00002780


	//   ....[9]....
        /*0088*/ 	.word	0x000027a0


	//----- nvinfo : EIATTR_EXIT_INSTR_OFFSETS
	.align		4
.L_773:
        /*008c*/ 	.byte	0x04, 0x1c
        /*008e*/ 	.short	(.L_775 - .L_774)


	//   ....[0]....
.L_774:
        /*0090*/ 	.word	0x00006470


	//   ....[1]....
        /*0094*/ 	.word	0x000065b0


	//   ....[2]....
        /*0098*/ 	.word	0x00006800


	//----- nvinfo : EIATTR_MAX_THREADS
	.align		4
.L_775:
        /*009c*/ 	.byte	0x04, 0x05
        /*009e*/ 	.short	(.L_777 - .L_776)
.L_776:
        /*00a0*/ 	.word	0x000001c0
        /*00a4*/ 	.word	0x00000001
        /*00a8*/ 	.word	0x00000001


	//----- nvinfo : EIATTR_CRS_STACK_SIZE
	.align		4
.L_777:
        /*00ac*/ 	.byte	0x04, 0x1e
        /*00ae*/ 	.short	(.L_779 - .L_778)
.L_778:
        /*00b0*/ 	.word	0x00000000


	//----- nvinfo : EIATTR_CBANK_PARAM_SIZE
	.align		4
.L_779:
        /*00b4*/ 	.byte	0x03, 0x19
        /*00b6*/ 	.short	0x00b8


	//----- nvinfo : EIATTR_PARAM_CBANK
	.align		4
        /*00b8*/ 	.byte	0x04, 0x0a
        /*00ba*/ 	.short	(.L_781 - .L_780)
	.align		4
.L_780:
        /*00bc*/ 	.word	index@(.nv.constant0._Z35group_norm_nhwc_bwd_one_pass_kernelI11Fp16IOFp32WLi256ELi28ELi448EEv26Group_norm_nhwc_bwd_params)
        /*00c0*/ 	.short	0x0210
        /*00c2*/ 	.short	0x00b8


	//----- nvinfo : EIATTR_SW_WAR
	.align		4
.L_781:
        /*00c4*/ 	.byte	0x04, 0x36
        /*00c6*/ 	.short	(.L_783 - .L_782)
.L_782:
        /*00c8*/ 	.word	0x00000008
.L_783:


//--------------------- .nv.info._Z35group_norm_nhwc_bwd_one_pass_kernelI11Fp16IOFp32WLi512ELi28ELi448EEv26Group_norm_nhwc_bwd_params --------------------------
	.section	.nv.info._Z35group_norm_nhwc_bwd_one_pass_kernelI11Fp16IOFp32WLi512ELi28ELi448EEv26Group_norm_nhwc_bwd_params,"",@"SHT_CUDA_INFO"
	.sectionflags	@""
	.align	4


	//----- nvinfo : EIATTR_CUDA_API_VERSION
	.align		4
        /*0000*/ 	.byte	0x04, 0x37
        /*0002*/ 	.short	(.L_785 - .L_784)
.L_784:
        /*0004*/ 	.word	0x00000082


	//----- nvinfo : EIATTR_KPARAM_INFO
	.align		4
.L_785:
        /*0008*/ 	.byte	0x04, 0x17
        /*000a*/ 	.short	(.L_787 - .L_786)
.L_786:
        /*000c*/ 	.word	0x00000000
        /*0010*/ 	.short	0x0000
        /*0012*/ 	.short	0x0000
        /*0014*/ 	.byte	0x00, 0xf0, 0xe1, 0x02


	//----- nvinfo : EIATTR_SPARSE_MMA_MASK
	.align		4
.L_787:
        /*0018*/ 	.byte	0x03, 0x50
        /*001a*/ 	.short	0x0000


	//----- nvinfo : EIATTR_MAXREG_COUNT
	.align		4
        /*001c*/ 	.byte	0x03, 0x1b
        /*001e*/ 	.short	0x0080


	//----- nvinfo : EIATTR_NUM_BARRIERS
	.align		4
        /*0020*/ 	.byte	0x02, 0x4c
        /*0022*/ 	.byte	0x01
	.zero		1


	//----- nvinfo : EIATTR_MERCURY_ISA_VERSION
	.align		4
        /*0024*/ 	.byte	0x03, 0x5f
        /*0026*/ 	.short	0x0101


	//----- nvinfo : EIATTR_INT_WARP_WIDE_INSTR_OFFSETS
	.align		4
        /*0028*/ 	.byte	0x04, 0x31
        /*002a*/ 	.short	(.L_789 - .L_788)


	//   ....[0]....
.L_788:
        /*002c*/ 	.word	0x00005700


	//   ....[1]....
        /*0030*/ 	.word	0x00009d30


	//----- nvinfo : EIATTR_COOP_GROUP_MASK_REGIDS
	.align		4
.L_789:
        /*0034*/ 	.byte	0x04, 0x29
        /*0036*/ 	.short	(.L_791 - .L_790)


	//   ....[0]....
.L_790:
        /*0038*/ 	.word	0xffffffff


	//   ....[1]....
        /*003c*/ 	.word	0xffffffff


	//   ....[2]....
        /*0040*/ 	.word	0xffffffff


	//   ....[3]....
        /*0044*/ 	.word	0xffffffff


	//   ....[4]....
        /*0048*/ 	.word	0xffffffff


	//   ....[5]....
        /*004c*/ 	.word	0xffffffff


	//   ....[6]....
        /*0050*/ 	.word	0xffffffff


	//   ....[7]....
        /*0054*/ 	.word	0xffffffff


	//   ....[8]....
        /*0058*/ 	.word	0xffffffff


	//   ....[9]....
        /*005c*/ 	.word	0xffffffff


	//----- nvinfo : EIATTR_COOP_GROUP_INSTR_OFFSETS
	.align		4
.L_791:
        /*0060*/ 	.byte	0x04, 0x28
        /*0062*/ 	.short	(.L_793 - .L_792)


	//   ....[0]....
.L_792:
        /*0064*/ 	.word	0x00004540


	//   ....[1]....
        /*0068*/ 	.word	0x00004580


	//   ....[2]....
        /*006c*/ 	.word	0x00004710


	//   ....[3]....
        /*0070*/ 	.word	0x00004730


	//   ....[4]....
        /*0074*/ 	.word	0x00004780


	//   ....[5]....
        /*0078*/ 	.word	0x000047a0


	//   ....[6]....
        /*007c*/ 	.word	0x000047d0


	//   ....[7]....
        /*0080*/ 	.word	0x000047f0


	//   ....[8]....
        /*0084*/ 	.word	0x00004820


	//   ....[9]....
        /*0088*/ 	.word	0x00004840


	//----- nvinfo : EIATTR_EXIT_INSTR_OFFSETS
	.align		4
.L_793:
        /*008c*/ 	.byte	0x04, 0x1c
        /*008e*/ 	.short	(.L_795 - .L_794)


	//   ....[0]....
.L_794:
        /*0090*/ 	.word	0x00009dc0


	//   ....[1]....
        /*0094*/ 	.word	0x00009f00


	//   ....[2]....
        /*0098*/ 	.word	0x0000a140


	//----- nvinfo : EIATTR_MAX_THREADS
	.align		4
.L_795:
        /*009c*/ 	.byte	0x04, 0x05
        /*009e*/ 	.short	(.L_797 - .L_796)
.L_796:
        /*00a0*/ 	.word	0x000001c0
        /*00a4*/ 	.word	0x00000001
        /*00a8*/ 	.word	0x00000001


	//----- nvinfo : EIATTR_CRS_STACK_SIZE
	.align		4
.L_797:
        /*00ac*/ 	.byte	0x04, 0x1e
        /*00ae*/ 	.short	(.L_799 - .L_798)
.L_798:
        /*00b0*/ 	.word	0x00000000


	//----- nvinfo : EIATTR_CBANK_PARAM_SIZE
	.align		4
.L_799:
        /*00b4*/ 	.byte	0x03, 0x19
        /*00b6*/ 	.short	0x00b8


	//----- nvinfo : EIATTR_PARAM_CBANK
	.align		4
        /*00b8*/ 	.byte	0x04, 0x0a
        /*00ba*/ 	.short	(.L_801 - .L_800)
	.align		4
.L_800:
        /*00bc*/ 	.word	index@(.nv.constant0._Z35group_norm_nhwc_bwd_one_pass_kernelI11Fp16IOFp32WLi512ELi28ELi448EEv26Group_norm_nhwc_bwd_params)
        /*00c0*/ 	.short	0x0210
        /*00c2*/ 	.short	0x00b8


	//----- nvinfo : EIATTR_SW_WAR
	.align		4
.L_801:
        /*00c4*/ 	.byte	0x04, 0x36
        /*00c6*/ 	.short	(.L_803 - .L_802)
.L_802:
        /*00c8*/ 	.word	0x00000008
.L_803:


//--------------------- .nv.info._Z35group_norm_nhwc_bwd_one_pass_kernelI11Fp16IOBf16WLi64ELi28ELi448EEv26Group_norm_nhwc_bwd_params --------------------------
	.section	.nv.info._Z35group_norm_nhwc_bwd_one_pass_kernelI11Fp16IOBf16WLi64ELi28ELi448EEv26Group_norm_nhwc_bwd_params,"",@"SHT_CUDA_INFO"
	.sectionflags	@""
	.align	4


	//----- nvinfo : EIATTR_CUDA_API_VERSION
	.align		4
        /*0000*/ 	.byte	0x04, 0x37
        /*0002*/ 	.short	(.L_805 - .L_804)
.L_804:
        /*0004*/ 	.word	0x00000082


	//----- nvinfo : EIATTR_KPARAM_INFO
	.align		4
.L_805:
        /*0008*/ 	.byte	0x04, 0x17
        /*000a*/ 	.short	(.L_807 - .L_806)
.L_806:
        /*000c*/ 	.word	0x00000000
        /*0010*/ 	.short	0x0000
        /*0012*/ 	.short	0x0000
        /*0014*/ 	.byte	0x00, 0xf0, 0xe1, 0x02


	//----- nvinfo : EIATTR_SPARSE_MMA_MASK
	.align		4
.L_807:
        /*0018*/ 	.byte	0x03, 0x50
        /*001a*/ 	.short	0x0000


	//----- nvinfo : EIATTR_MAXREG_COUNT
	.align		4
        /*001c*/ 	.byte	0x03, 0x1b
        /*001e*/ 	.short	0x0080


	//----- nvinfo : EIATTR_NUM_BARRIERS
	.align		4
        /*0020*/ 	.byte	0x02, 0x4c
        /*0022*/ 	.byte	0x01
	.zero		1


	//----- nvinfo : EIATTR_MERCURY_ISA_VERSION
	.align		4
        /*0024*/ 	.byte	0x03, 0x5f
        /*0026*/ 	.short	0x0101


	//----- nvinfo : EIATTR_INT_WARP_WIDE_INSTR_OFFSETS
	.align		4
        /*0028*/ 	.byte	0x04, 0x31
        /*002a*/ 	.short	(.L_809 - .L_808)


	//   ....[0]....
.L_808:
        /*002c*/ 	.word	0x00002020


	//   ....[1]....
        /*0030*/ 	.word	0x00003960


	//----- nvinfo : EIATTR_COOP_GROUP_MASK_REGIDS
	.align		4
.L_809:
        /*0034*/ 	.byte	0x04, 0x29
        /*0036*/ 	.short	(.L_811 - .L_810)


	//   ....[0]....
.L_810:
        /*0038*/ 	.word	0xffffffff


	//   ....[1]....
        /*003c*/ 	.word	0xffffffff


	//   ....[2]....
        /*0040*/ 	.word	0xffffffff


	//   ....[3]....
        /*0044*/ 	.word	0xffffffff


	//   ....[4]....
        /*0048*/ 	.word	0xffffffff


	//   ....[5]....
        /*004c*/ 	.word	0xffffffff


	//   ....[6]....
        /*0050*/ 	.word	0xffffffff


	//   ....[7]....
        /*0054*/ 	.word	0xffffffff


	//   ....[8]....
        /*0058*/ 	.word	0xffffffff


	//   ....[9]....
        /*005c*/ 	.word	0xffffffff


	//----- nvinfo : EIATTR_COOP_GROUP_INSTR_OFFSETS
	.align		4
.L_811:
        /*0060*/ 	.byte	0x04, 0x28
        /*0062*/ 	.short	(.L_813 - .L_812)


	//   ....[0]....
.L_812:
        /*0064*/ 	.word	0x00000f50


	//   ....[1]....
        /*0068*/ 	.word	0x00000f70


	//   ....[2]....
        /*006c*/ 	.word	0x00000fc0


	//   ....[3]....
        /*0070*/ 	.word	0x00000fe0


	//   ....[4]....
        /*0074*/ 	.word	0x00001010


	//   ....[5]....
        /*0078*/ 	.word	0x00001030


	//   ....[6]....
        /*007c*/ 	.word	0x00001060


	//   ....[7]....
        /*0080*/ 	.word	0x00001080


	//   ....[8]....
        /*0084*/ 	.word	0x000010b0


	//   ....[9]....
        /*0088*/ 	.word	0x000010d0


	//----- nvinfo : EIATTR_EXIT_INSTR_OFFSETS
	.align		4
.L_813:
        /*008c*/ 	.byte	0x04, 0x1c
        /*008e*/ 	.short	(.L_815 - .L_814)


	//   ....[0]....
.L_814:
        /*0090*/ 	.word	0x00003a50


	//   ....[1]....
        /*0094*/ 	.word	0x00003b90


	//   ....[2]....
        /*0098*/ 	.word	0x00003df0


	//----- nvinfo : EIATTR_MAX_THREADS
	.align		4
.L_815:
        /*009c*/ 	.byte	0x04, 0x05
        /*009e*/ 	.short	(.L_817 - .L_816)
.L_816:
        /*00a0*/ 	.word	0x000001c0
        /*00a4*/ 	.word	0x00000001
        /*00a8*/ 	.word	0x00000001


	//----- nvinfo : EIATTR_CRS_STACK_SIZE
	.align		4
.L_817:
        /*00ac*/ 	.byte	0x04, 0x1e
        /*00ae*/ 	.short	(.L_819 - .L_818)
.L_818:
        /*00b0*/ 	.word	0x00000000


	//----- nvinfo : EIATTR_CBANK_PARAM_SIZE
	.align		4
.L_819:
        /*00b4*/ 	.byte	0x03, 0x19
        /*00b6*/ 	.short	0x00b8


	//----- nvinfo : EIATTR_PARAM_CBANK
	.align		4
        /*00b8*/ 	.byte	0x04, 0x0a
        /*00ba*/ 	.short	(.L_821 - .L_820)
	.align		4
.L_820:
        /*00bc*/ 	.word	index@(.nv.constant0._Z35group_norm_nhwc_bwd_one_pass_kernelI11Fp16IOBf16WLi64ELi28ELi448EEv26Group_norm_nhwc_bwd_params)
        /*00c0*/ 	.short	0x0210
        /*00c2*/ 	.short	0x00b8


	//----- nvinfo : EIATTR_SW_WAR
	.align		4
.L_821:
        /*00c4*/ 	.byte	0x04, 0x36
        /*00c6*/ 	.short	(.L_823 - .L_822)
.L_822:
        /*00c8*/ 	.word	0x00000008
.L_823:


//--------------------- .nv.info._Z35group_norm_nhwc_bwd_one_pass_kernelI11Fp16IOBf16WLi128ELi28ELi448EEv26Group_norm_nhwc_bwd_params --------------------------
	.section	.nv.info._Z35group_norm_nhwc_bwd_one_pass_kernelI11Fp16IOBf16WLi128ELi28ELi448EEv26Group_norm_nhwc_bwd_params,"",@"SHT_CUDA_INFO"
	.sectionflags	@""
	.align	4


	//----- nvinfo : EIATTR_CUDA_API_VERSION
	.align		4
        /*0000*/ 	.byte	0x04, 0x37
        /*0002*/ 	.short	(.L_825 - .L_824)
.L_824:
        /*0004*/ 	.word	0x00000082


	//----- nvinfo : EIATTR_KPARAM_INFO
	.align		4
.L_825:
        /*0008*/ 	.byte	0x04, 0x17
        /*000a*/ 	.short	(.L_827 - .L_826)
.L_826:
        /*000c*/ 	.word	0x00000000
        /*0010*/ 	.short	0x0000
        /*0012*/ 	.short	0x0000
        /*0014*/ 	.byte	0x00, 0xf0, 0xe1, 0x02


	//----- nvinfo : EIATTR_SPARSE_MMA_MASK
	.align		4
.L_827:
        /*0018*/ 	.byte	0x03, 0x50
        /*001a*/ 	.short	0x0000


	//----- nvinfo : EIATTR_MAXREG_COUNT
	.align		4
        /*001c*/ 	.byte	0x03, 0x1b
        /*001e*/ 	.short	0x0080


	//----- nvinfo : EIATTR_NUM_BARRIERS
	.align		4
        /*0020*/ 	.byte	0x02, 0x4c
        /*0022*/ 	.byte	0x01
	.zero		1


	//----- nvinfo : EIATTR_MERCURY_ISA_VERSION
	.align		4
        /*0024*/ 	.byte	0x03, 0x5f
        /*0026*/ 	.short	0x0101


	//----- nvinfo : EIATTR_INT_WARP_WIDE_INSTR_OFFSETS
	.align		4
        /*0028*/ 	.byte	0x04, 0x31
        /*002a*/ 	.short	(.L_829 - .L_828)


	//   ....[0]....
.L_828:
        /*002c*/ 	.word	0x000027a0


	//   ....[1]....
        /*0030*/ 	.word	0x00004780


	//----- nvinfo : EIATTR_COOP_GROUP_MASK_REGIDS
	.align		4
.L_829:
        /*0034*/ 	.byte	0x04, 0x29
        /*0036*/ 	.short	(.L_831 - .L_830)


	//   ....[0]....
.L_830:
        /*0038*/ 	.word	0xffffffff


	//   ....[1]....
        /*003c*/ 	.word	0xffffffff


	//   ....[2]....
        /*0040*/ 	.word	0xffffffff


	//   ....[3]....
        /*0044*/ 	.word	0xffffffff


	//   ....[4]....
        /*0048*/ 	.word	0xffffffff


	//   ....[5]....
        /*004c*/ 	.word	0xffffffff


	//   ....[6]....
        /*0050*/ 	.word	0xffffffff


	//   ....[7]....
        /*0054*/ 	.word	0xffffffff


	//   ....[8]....
        /*0058*/ 	.word	0xffffffff


	//   ....[9]....
        /*005c*/ 	.word	0xffffffff


	//----- nvinfo : EIATTR_COOP_GROUP_INSTR_OFFSETS
	.align		4
.L_831:
        /*0060*/ 	.byte	0x04, 0x28
        /*0062*/ 	.short	(.L_833 - .L_832)


	//   ....[0]....
.L_832:
        /*0064*/ 	.word	0x00001670


	//   ....[1]....
        /*0068*/ 	.word	0x000016b0


	//   ....[2]....
        /*006c*/ 	.word	0x000017e0


	//   ....[3]....
        /*0070*/ 	.word	0x00001800


	//   ....[4]....
        /*0074*/ 	.word	0x00001840


	//   ....[5]....
        /*0078*/ 	.word	0x00001860


	//   ....[6]....
        /*007c*/ 	.word	0x00001890


	//   ....[7]....
        /*0080*/ 	.word	0x000018b0


	//   ....[8]....
        /*0084*/ 	.word	0x000018e0


	//   ....[9]....
        /*0088*/ 	.word	0x00001900


	//----- nvinfo : EIATTR_EXIT_INSTR_OFFSETS
	.align		4
.L_833:
        /*008c*/ 	.byte	0x04, 0x1c
        /*008e*/ 	.short	(.L_835 - .L_834)


	//   ....[0]....
.L_834:
        /*0090*/ 	.word	0x00004810


	//   ....[1]....
        /*0094*/ 	.word	0x00004950


	//   ....[2]....
        /*0098*/ 	.word	0x00004bb0


	//----- nvinfo : EIATTR_MAX_THREADS
	.align		4
.L_835:
        /*009c*/ 	.byte	0x04, 0x05
        /*009e*/ 	.short	(.L_837 - .L_836)
.L_836:
        /*00a0*/ 	.word	0x000001c0
        /*00a4*/ 	.word	0x00000001
        /*00a8*/ 	.word	0x00000001


	//----- nvinfo : EIATTR_CRS_STACK_SIZE
	.align		4
.L_837:
        /*00ac*/ 	.byte	0x04, 0x1e
        /*00ae*/ 	.short	(.L_839 - .L_838)
.L_838:
        /*00b0*/ 	.word	0x00000000


	//----- nvinfo : EIATTR_CBANK_PARAM_SIZE
	.align		4
.L_839:
        /*00b4*/ 	.byte	0x03, 0x19
        /*00b6*/ 	.short	0x00b8


	//----- nvinfo : EIATTR_PARAM_CBANK
	.align		4
        /*00b8*/ 	.byte	0x04, 0x0a
        /*00ba*/ 	.short	(.L_841 - .L_840)
	.align		4
.L_840:
        /*00bc*/ 	.word	index@(.nv.constant0._Z35group_norm_nhwc_bwd_one_pass_kernelI11Fp16IOBf16WLi128ELi28ELi448EEv26Group_norm_nhwc_bwd_params)
        /*00c0*/ 	.short	0x0210
        /*00c2*/ 	.short	0x00b8


	//----- nvinfo : EIATTR_SW_WAR
	.align		4
.L_841:
        /*00c4*/ 	.byte	0x04, 0x36
        /*00c6*/ 	.short	(.L_843 - .L_842)
.L_842:
        /*00c8*/ 	.word	0x00000008
.L_843:


//--------------------- .nv.info._Z35group_norm_nhwc_bwd_one_pass_kernelI11Fp16IOBf16WLi256ELi28ELi448EEv26Group_norm_nhwc_bwd_params --------------------------
	.section	.nv.info._Z35group_norm_nhwc_bwd_one_pass_kernelI11Fp16IOBf16WLi256ELi28ELi448EEv26Group_norm_nhwc_bwd_params,"",@"SHT_CUDA_INFO"
	.sectionflags	@""
	.align	4


	//----- nvinfo : EIATTR_CUDA_API_VERSION
	.align		4
        /*0000*/ 	.byte	0x04, 0x37
        /*0002*/ 	.short	(.L_845 - .L_844)
.L_844:
        /*0004*/ 	.word	0x00000082


	//----- nvinfo : EIATTR_KPARAM_INFO
	.align		4
.L_845:
        /*0008*/ 	.byte	0x04, 0x17
        /*000a*/ 	.short	(.L_847 - .L_846)
.L_846:
        /*000c*/ 	.word	0x00000000
        /*0010*/ 	.short	0x0000
        /*0012*/ 	.short	0x0000
        /*0014*/ 	.byte	0x00, 0xf0, 0xe1, 0x02


	//----- nvinfo : EIATTR_SPARSE_MMA_MASK
	.align		4
.L_847:
        /*0018*/ 	.byte	0x03, 0x50
        /*001a*/ 	.short	0x0000


	//----- nvinfo : EIATTR_MAXREG_COUNT
	.align		4
        /*001c*/ 	.byte	0x03, 0x1b
        /*001e*/ 	.short	0x0080


	//----- nvinfo : EIATTR_NUM_BARRIERS
	.align		4
        /*0020*/ 	.byte	0x02, 0x4c
        /*0022*/ 	.byte	0x01
	.zero		1


	//----- nvinfo : EIATTR_MERCURY_ISA_VERSION
	.align		4
        /*0024*/ 	.byte	0x03, 0x5f
        /*0026*/ 	.short	0x0101


	//----- nvinfo : EIATTR_INT_WARP_WIDE_INSTR_OFFSETS
	.align		4
        /*0028*/ 	.byte	0x04, 0x31
        /*002a*/ 	.short	(.L_849 - .L_848)


	//   ....[0]....
.L_848:
        /*002c*/ 	.word	0x00003700


	//   ....[1]....
        /*0030*/ 	.word	0x000063f0


	//----- nvinfo : EIATTR_COOP_GROUP_MASK_REGIDS
	.align		4
.L_849:
        /*0034*/ 	.byte	0x04, 0x29
        /*0036*/ 	.short	(.L_851 - .L_850)


	//   ....[0]....
.L_850:
        /*0038*/ 	.word	0xffffffff


	//   ....[1]....
        /*003c*/ 	.word	0xffffffff


	//   ....[2]....
        /*0040*/ 	.word	0xffffffff


	//   ....[3]....
        /*0044*/ 	.word	0xffffffff


	//   ....[4]....
        /*0048*/ 	.word	0xffffffff


	//   ....[5]....
        /*004c*/ 	.word	0xffffffff


	//   ....[6]....
        /*0050*/ 	.word	0xffffffff


	//   ....[7]....
        /*0054*/ 	.word	0xffffffff


	//   ....[8]....
        /*0058*/ 	.word	0xffffffff


	//   ....[9]....
        /*005c*/ 	.word	0xffffffff


	//----- nvinfo : EIATTR_COOP_GROUP_INSTR_OFFSETS
	.align		4
.L_851:
        /*0060*/ 	.byte	0x04, 0x28
        /*0062*/ 	.short	(.L_853 - .L_852)


	//   ....[0]....
.L_852:
        /*0064*/ 	.word	0x00002600


	//   ....[1]....
        /*0068*/ 	.word	0x00002640


	//   ....[2]....
        /*006c*/ 	.word	0x000026f0


	//   ....[3]....
        /*0070*/ 	.word	0x00002710


	//   ....[4]....
        /*0074*/ 	.word	0x00002740


	//   ....[5]....
        /*0078*/ 	.word	0x00002760


	//   ....[6]....
        /*007c*/ 	.word	0x00002790


	//   ....[7]....
        /*0080*/ 	.word	0x000027b0


	//   ....[8]....
        /*0084*/ 	.word	0x000027e0


	//   ....[9]....
        /*0088*/ 	.word	0x00002800


	//----- nvinfo : EIATTR_EXIT_INSTR_OFFSETS
	.align		4
.L_853:
        /*008c*/ 	.byte	0x04, 0x1c
        /*008e*/ 	.short	(.L_855 - .L_854)


	//   ....[0]....
.L_854:
        /*0090*/ 	.word	0x000064e0


	//   ....[1]....
        /*0094*/ 	.word	0x00006620


	//   ....[2]....
        /*0098*/ 	.word	0x00006880


	//----- nvinfo : EIATTR_MAX_THREADS
	.align		4
.L_855:
        /*009c*/ 	.byte	0x04, 0x05
        /*009e*/ 	.short	(.L_857 - .L_856)
.L_856:
        /*00a0*/ 	.word	0x000001c0
        /*00a4*/ 	.word	0x00000001
        /*00a8*/ 	.word	0x00000001


	//----- nvinfo : EIATTR_CRS_STACK_SIZE
	.align		4
.L_857:
        /*00ac*/ 	.byte	0x04, 0x1e
        /*00ae*/ 	.short	(.L_859 - .L_858)
.L_858:
        /*00b0*/ 	.word	0x00000000


	//----- nvinfo : EIATTR_CBANK_PARAM_SIZE
	.align		4
.L_859:
        /*00b4*/ 	.byte	0x03, 0x19
        /*00b6*/ 	.short	0x00b8


	//----- nvinfo : EIATTR_PARAM_CBANK
	.align		4
        /*00b8*/ 	.byte	0x04, 0x0a
        /*00ba*/ 	.short	(.L_861 - .L_860)
	.align		4
.L_860:
        /*00bc*/ 	.word	index@(.nv.constant0._Z35group_norm_nhwc_bwd_one_pass_kernelI11Fp16IOBf16WLi256ELi28ELi448EEv26Group_norm_nhwc_bwd_params)
        /*00c0*/ 	.short	0x0210
        /*00c2*/ 	.short	0x00b8


	//----- nvinfo : EIATTR_SW_WAR
	.align		4
.L_861:
        /*00c4*/ 	.byte	0x04, 0x36
        /*00c6*/ 	.short	(.L_863 - .L_862)
.L_862:
        /*00c8*/ 	.word	0x00000008
.L_863:


//--------------------- .nv.info._Z35group_norm_nhwc_bwd_one_pass_kernelI11Fp16IOBf16WLi512ELi28ELi448EEv26Group_norm_nhwc_bwd_params --------------------------
	.section	.nv.info._Z35group_norm_nhwc_bwd_one_pass_kernelI11Fp16IOBf16WLi512ELi28ELi448EEv26Group_norm_nhwc_bwd_params,"",@"SHT_CUDA_INFO"
	.sectionflags	@""
	.align	4


	//----- nvinfo : EIATTR_CUDA_API_VERSION
	.align		4
        /*0000*/ 	.byte	0x04, 0x37
        /*0002*/ 	.short	(.L_865 - .L_864)
.L_864:
        /*0004*/ 	.word	0x00000082


	//----- nvinfo : EIATTR_KPARAM_INFO
	.align		4
.L_865:
        /*0008*/ 	.byte	0x04, 0x17
        /*000a*/ 	.short	(.L_867 - .L_866)
.L_866:
        /*000c*/ 	.word	0x00000000
        /*0010*/ 	.short	0x0000
        /*0012*/ 	.short	0x0000
        /*0014*/ 	.byte	0x00, 0xf0, 0xe1, 0x02


	//----- nvinfo : EIATTR_SPARSE_MMA_MASK
	.align		4
.L_867:
        /*0018*/ 	.byte	0x03, 0x50
        /*001a*/ 	.short	0x0000


	//----- nvinfo : EIATTR_MAXREG_COUNT
	.align		4
        /*001c*/ 	.byte	0x03, 0x1b
        /*001e*/ 	.short	0x0080


	//----- nvinfo : EIATTR_NUM_BARRIERS
	.align		4
        /*0020*/ 	.byte	0x02, 0x4c
        /*0022*/ 	.byte	0x01
	.zero		1


	//----- nvinfo : EIATTR_MERCURY_ISA_VERSION
	.align		4
        /*0024*/ 	.byte	0x03, 0x5f
        /*0026*/ 	.short	0x0101


	//----- nvinfo : EIATTR_INT_WARP_WIDE_INSTR_OFFSETS
	.align		4
        /*0028*/ 	.byte	0x04, 0x31
        /*002a*/ 	.short	(.L_869 - .L_868)


	//   ....[0]....
.L_868:
        /*002c*/ 	.word	0x00005740


	//   ....[1]....
        /*0030*/ 	.word	0x00009d70


	//----- nvinfo : EIATTR_COOP_GROUP_MASK_REGIDS
	.align		4
.L_869:
        /*0034*/ 	.byte	0x04, 0x29
        /*0036*/ 	.short	(.L_871 - .L_870)


	//   ....[0]....
.L_870:
        /*0038*/ 	.word	0xffffffff


	//   ....[1]....
        /*003c*/ 	.word	0xffffffff


	//   ....[2]....
        /*0040*/ 	.word	0xffffffff


	//   ....[3]....
        /*0044*/ 	.word	0xffffffff


	//   ....[4]....
        /*0048*/ 	.word	0xffffffff


	//   ....[5]....
        /*004c*/ 	.word	0xffffffff


	//   ....[6]....
        /*0050*/ 	.word	0xffffffff


	//   ....[7]....
        /*0054*/ 	.word	0xffffffff


	//   ....[8]....
        /*0058*/ 	.word	0xffffffff


	//   ....[9]....
        /*005c*/ 	.word	0xffffffff


	//----- nvinfo : EIATTR_COOP_GROUP_INSTR_OFFSETS
	.align		4
.L_871:
        /*0060*/ 	.byte	0x04, 0x28
        /*0062*/ 	.short	(.L_873 - .L_872)


	//   ....[0]....
.L_872:
        /*0064*/ 	.word	0x00004580


	//   ....[1]....
        /*0068*/ 	.word	0x000045c0


	//   ....[2]....
        /*006c*/ 	.word	0x00004750


	//   ....[3]....
        /*0070*/ 	.word	0x00004790


	//   ....[4]....
        /*0074*/ 	.word	0x000047e0


	//   ....[5]....
        /*0078*/ 	.word	0x00004800


	//   ....[6]....
        /*007c*/ 	.word	0x00004830


	//   ....[7]....
        /*0080*/ 	.word	0x00004850


	//   ....[8]....
        /*0084*/ 	.word	0x00004880


	//   ....[9]....
        /*0088*/ 	.word	0x000048a0


	//----- nvinfo : EIATTR_EXIT_INSTR_OFFSETS
	.align		4
.L_873:
        /*008c*/ 	.byte	0x04, 0x1c
        /*008e*/ 	.short	(.L_875 - .L_874)


	//   ....[0]....
.L_874:
        /*0090*/ 	.word	0x00009e00


	//   ....[1]....
        /*0094*/ 	.word	0x00009f40


	//   ....[2]....
        /*0098*/ 	.word	0x0000a1a0


	//----- nvinfo : EIATTR_MAX_THREADS
	.align		4
.L_875:
        /*009c*/ 	.byte	0x04, 0x05
        /*009e*/ 	.short	(.L_877 - .L_876)
.L_876:
        /*00a0*/ 	.word	0x000001c0
        /*00a4*/ 	.word	0x00000001
        /*00a8*/ 	.word	0x00000001


	//----- nvinfo : EIATTR_CRS_STACK_SIZE
	.align		4
.L_877:
        /*00ac*/ 	.byte	0x04, 0x1e
        /*00ae*/ 	.short	(.L_879 - .L_878)
.L_878:
        /*00b0*/ 	.word	0x00000000


	//----- nvinfo : EIATTR_CBANK_PARAM_SIZE
	.align		4
.L_879:
        /*00b4*/ 	.byte	0x03, 0x19
        /*00b6*/ 	.short	0x00b8


	//----- nvinfo : EIATTR_PARAM_CBANK
	.align		4
        /*00b8*/ 	.byte	0x04, 0x0a
        /*00ba*/ 	.short	(.L_881 - .L_880)
	.align		4
.L_880:
        /*00bc*/ 	.word	index@(.nv.constant0._Z35group_norm_nhwc_bwd_one_pass_kernelI11Fp16IOBf16WLi512ELi28ELi448EEv26Group_norm_nhwc_bwd_params)
        /*00c0*/ 	.short	0x0210
        /*00c2*/ 	.short	0x00b8


	//----- nvinfo : EIATTR_SW_WAR
	.align		4
.L_881:
        /*00c4*/ 	.byte	0x04, 0x36
        /*00c6*/ 	.short	(.L_883 - .L_882)
.L_882:
        /*00c8*/ 	.word	0x00000008
.L_883:


//--------------------- .nv.info._Z35group_norm_nhwc_bwd_one_pass_kernelI11Fp16IOFp16WLi64ELi28ELi448EEv26Group_norm_nhwc_bwd_params --------------------------
	.section	.nv.info._Z35group_norm_nhwc_bwd_one_pass_kernelI11Fp16IOFp16WLi64ELi28ELi448EEv26Group_norm_nhwc_bwd_params,"",@"SHT_CUDA_INFO"
	.sectionflags	@""
	.align	4


	//----- nvinfo : EIATTR_CUDA_API_VERSION
	.align		4
        /*0000*/ 	.byte	0x04, 0x37
        /*0002*/ 	.short	(.L_885 - .L_884)
.L_884:
        /*0004*/ 	.word	0x00000082


	//----- nvinfo : EIATTR_KPARAM_INFO
	.align		4
.L_885:
        /*0008*/ 	.byte	0x04, 0x17
        /*000a*/ 	.short	(.L_887 - .L_886)
.L_886:
        /*000c*/ 	.word	0x00000000
        /*0010*/ 	.short	0x0000
        /*0012*/ 	.short	0x0000
        /*0014*/ 	.byte	0x00, 0xf0, 0xe1, 0x02


	//----- nvinfo : EIATTR_SPARSE_MMA_MASK
	.align		4
.L_887:
        /*0018*/ 	.byte	0x03, 0x50
        /*001a*/ 	.short	0x0000


	//----- nvinfo : EIATTR_MAXREG_COUNT
	.align		4
        /*001c*/ 	.byte	0x03, 0x1b
        /*001e*/ 	.short	0x0080


	//----- nvinfo : EIATTR_NUM_BARRIERS
	.align		4
        /*0020*/ 	.byte	0x02, 0x4c
        /*0022*/ 	.byte	0x01
	.zero		1


	//----- nvinfo : EIATTR_MERCURY_ISA_VERSION
	.align		4
        /*0024*/ 	.byte	0x03, 0x5f
        /*0026*/ 	.short	0x0101


	//----- nvinfo : EIATTR_INT_WARP_WIDE_INSTR_OFFSETS
	.align		4
        /*0028*/ 	.byte	0x04, 0x31
        /*002a*/ 	.short	(.L_889 - .L_888)


	//   ....[0]....
.L_888:
        /*002c*/ 	.word	0x00002020


	//   ....[1]....
        /*0030*/ 	.word	0x00003960


	//----- nvinfo : EIATTR_COOP_GROUP_MASK_REGIDS
	.align		4
.L_889:
        /*0034*/ 	.byte	0x04, 0x29
        /*0036*/ 	.short	(.L_891 - .L_890)


	//   ....[0]....
.L_890:
        /*0038*/ 	.word	0xffffffff


	//   ....[1]....
        /*003c*/ 	.word	0xffffffff


	//   ....[2]....
        /*0040*/ 	.word	0xffffffff


	//   ....[3]....
        /*0044*/ 	.word	0xffffffff


	//   ....[4]....
        /*0048*/ 	.word	0xffffffff


	//   ....[5]....
        /*004c*/ 	.word	0xffffffff


	//   ....[6]....
        /*0050*/ 	.word	0xffffffff


	//   ....[7]....
        /*0054*/ 	.word	0xffffffff


	//   ....[8]....
        /*0058*/ 	.word	0xffffffff


	//   ....[9]....
        /*005c*/ 	.word	0xffffffff


	//----- nvinfo : EIATTR_COOP_GROUP_INSTR_OFFSETS
	.align		4
.L_891:
        /*0060*/ 	.byte	0x04, 0x28
        /*0062*/ 	.short	(.L_893 - .L_892)


	//   ....[0]....
.L_892:
        /*0064*/ 	.word	0x00000f50


	//   ....[1]....
        /*0068*/ 	.word	0x00000f70


	//   ....[2]....
        /*006c*/ 	.word	0x00000fc0


	//   ....[3]....
        /*0070*/ 	.word	0x00000fe0


	//   ....[4]....
        /*0074*/ 	.word	0x00001010


	//   ....[5]....
        /*0078*/ 	.word	0x00001030


	//   ....[6]....
        /*007c*/ 	.word	0x00001060


	//   ....[7]....
        /*0080*/ 	.word	0x00001080


	//   ....[8]....
        /*0084*/ 	.word	0x000010b0


	//   ....[9]....
        /*0088*/ 	.word	0x000010d0


	//----- nvinfo : EIATTR_EXIT_INSTR_OFFSETS
	.align		4
.L_893:
        /*008c*/ 	.byte	0x04, 0x1c
        /*008e*/ 	.short	(.L_895 - .L_894)


	//   ....[0]....
.L_894:
        /*0090*/ 	.word	0x00003a50


	//   ....[1]....
        /*0094*/ 	.word	0x00003b90


	//   ....[2]....
        /*0098*/ 	.word	0x00003df0


	//----- nvinfo : EIATTR_MAX_THREADS
	.align		4
.L_895:
        /*009c*/ 	.byte	0x04, 0x05
        /*009e*/ 	.short	(.L_897 - .L_896)
.L_896:
        /*00a0*/ 	.word	0x000001c0
        /*00a4*/ 	.word	0x00000001
        /*00a8*/ 	.word	0x00000001


	//----- nvinfo : EIATTR_CRS_STACK_SIZE
	.align		4
.L_897:
        /*00ac*/ 	.byte	0x04, 0x1e
        /*00ae*/ 	.short	(.L_899 - .L_898)
.L_898:
        /*00b0*/ 	.word	0x00000000


	//----- nvinfo : EIATTR_CBANK_PARAM_SIZE
	.align		4
.L_899:
        /*00b4*/ 	.byte	0x03, 0x19
        /*00b6*/ 	.short	0x00b8


	//----- nvinfo : EIATTR_PARAM_CBANK
	.align		4
        /*00b8*/ 	.byte	0x04, 0x0a
        /*00ba*/ 	.short	(.L_901 - .L_900)
	.align		4
.L_900:
        /*00bc*/ 	.word	index@(.nv.constant0._Z35group_norm_nhwc_bwd_one_pass_kernelI11Fp16IOFp16WLi64ELi28ELi448EEv26Group_norm_nhwc_bwd_params)
        /*00c0*/ 	.short	0x0210
        /*00c2*/ 	.short	0x00b8


	//----- nvinfo : EIATTR_SW_WAR
	.align		4
.L_901:
        /*00c4*/ 	.byte	0x04, 0x36
        /*00c6*/ 	.short	(.L_903 - .L_902)
.L_902:
        /*00c8*/ 	.word	0x00000008
.L_903:


//--------------------- .nv.info._Z35group_norm_nhwc_bwd_one_pass_kernelI11Fp16IOFp16WLi128ELi28ELi448EEv26Group_norm_nhwc_bwd_params --------------------------
	.section	.nv.info._Z35group_norm_nhwc_bwd_one_pass_kernelI11Fp16IOFp16WLi128ELi28ELi448EEv26Group_norm_nhwc_bwd_params,"",@"SHT_CUDA_INFO"
	.sectionflags	@""
	.align	4


	//----- nvinfo : EIATTR_CUDA_API_VERSION
	.align		4
        /*0000*/ 	.byte	0x04, 0x37
        /*0002*/ 	.short	(.L_905 - .L_904)
.L_904:
        /*0004*/ 	.word	0x00000082


	//----- nvinfo : EIATTR_KPARAM_INFO
	.align		4
.L_905:
        /*0008*/ 	.byte	0x04, 0x17
        /*000a*/ 	.short	(.L_907 - .L_906)
.L_906:
        /*000c*/ 	.word	0x00000000
        /*0010*/ 	.short	0x0000
        /*0012*/ 	.short	0x0000
        /*0014*/ 	.byte	0x00, 0xf0, 0xe1, 0x02


	//----- nvinfo : EIATTR_SPARSE_MMA_MASK
	.align		4
.L_907:
        /*0018*/ 	.byte	0x03, 0x50
        /*001a*/ 	.short	0x0000


	//----- nvinfo : EIATTR_MAXREG_COUNT
	.align		4
        /*001c*/ 	.byte	0x03, 0x1b
        /*001e*/ 	.short	0x0080


	//----- nvinfo : EIATTR_NUM_BARRIERS
	.align		4
        /*0020*/ 	.byte	0x02, 0x4c
        /*0022*/ 	.byte	0x01
	.zero		1


	//----- nvinfo : EIATTR_MERCURY_ISA_VERSION
	.align		4
        /*0024*/ 	.byte	0x03, 0x5f
        /*0026*/ 	.short	0x0101


	//----- nvinfo : EIATTR_INT_WARP_WIDE_INSTR_OFFSETS
	.align		4
        /*0028*/ 	.byte	0x04, 0x31
        /*002a*/ 	.short	(.L_909 - .L_908)


	//   ....[0]....
.L_908:
        /*002c*/ 	.word	0x000027a0


	//   ....[1]....
        /*0030*/ 	.word	0x00004780


	//----- nvinfo : EIATTR_COOP_GROUP_MASK_REGIDS
	.align		4
.L_909:
        /*0034*/ 	.byte	0x04, 0x29
        /*0036*/ 	.short	(.L_911 - .L_910)


	//   ....[0]....
.L_910:
        /*0038*/ 	.word	0xffffffff


	//   ....[1]....
        /*003c*/ 	.word	0xffffffff


	//   ....[2]....
        /*0040*/ 	.word	0xffffffff


	//   ....[3]....
        /*0044*/ 	.word	0xffffffff


	//   ....[4]....
        /*0048*/ 	.word	0xffffffff


	//   ....[5]....
        /*004c*/ 	.word	0xffffffff


	//   ....[6]....
        /*0050*/ 	.word	0xffffffff


	//   ....[7]....
        /*0054*/ 	.word	0xffffffff


	//   ....[8]....
        /*0058*/ 	.word	0xffffffff


	//   ....[9]....
        /*005c*/ 	.word	0xffffffff


	//----- nvinfo : EIATTR_COOP_GROUP_INSTR_OFFSETS
	.align		4
.L_911:
        /*0060*/ 	.byte	0x04, 0x28
        /*0062*/ 	.short	(.L_913 - .L_912)


	//   ....[0]....
.L_912:
        /*0064*/ 	.word	0x00001670


	//   ....[1]....
        /*0068*/ 	.word	0x000016b0


	//   ....[2]....
        /*006c*/ 	.word	0x000017e0


	//   ....[3]....
        /*0070*/ 	.word	0x00001800


	//   ....[4]....
        /*0074*/ 	.word	0x00001840


	//   ....[5]....
        /*0078*/ 	.word	0x00001860


	//   ....[6]....
        /*007c*/ 	.word	0x00001890


	//   ....[7]....
        /*0080*/ 	.word	0x000018b0


	//   ....[8]....
        /*0084*/ 	.word	0x000018e0


	//   ....[9]....
        /*0088*/ 	.word	0x00001900


	//----- nvinfo : EIATTR_EXIT_INSTR_OFFSETS
	.align		4
.L_913:
        /*008c*/ 	.byte	0x04, 0x1c
        /*008e*/ 	.short	(.L_915 - .L_914)


	//   ....[0]....
.L_914:
        /*0090*/ 	.word	0x00004810


	//   ....[1]....
        /*0094*/ 	.word	0x00004950


	//   ....[2]....
        /*0098*/ 	.word	0x00004bb0


	//----- nvinfo : EIATTR_MAX_THREADS
	.align		4
.L_915:
        /*009c*/ 	.byte	0x04, 0x05
        /*009e*/ 	.short	(.L_917 - .L_916)
.L_916:
        /*00a0*/ 	.word	0x000001c0
        /*00a4*/ 	.word	0x00000001
        /*00a8*/ 	.word	0x00000001


	//----- nvinfo : EIATTR_CRS_STACK_SIZE
	.align		4
.L_917:
        /*00ac*/ 	.byte	0x04, 0x1e
        /*00ae*/ 	.short	(.L_919 - .L_918)
.L_918:
        /*00b0*/ 	.word	0x00000000


	//----- nvinfo : EIATTR_CBANK_PARAM_SIZE
	.align		4
.L_919:
        /*00b4*/ 	.byte	0x03, 0x19
        /*00b6*/ 	.short	0x00b8


	//----- nvinfo : EIATTR_PARAM_CBANK
	.align		4
        /*00b8*/ 	.byte	0x04, 0x0a
        /*00ba*/ 	.short	(.L_921 - .L_920)
	.align		4
.L_920:
        /*00bc*/ 	.word	index@(.nv.constant0._Z35group_norm_nhwc_bwd_one_pass_kernelI11Fp16IOFp16WLi128ELi28ELi448EEv26Group_norm_nhwc_bwd_params)
        /*00c0*/ 	.short	0x0210
        /*00c2*/ 	.short	0x00b8


	//----- nvinfo : EIATTR_SW_WAR
	.align		4
.L_921:
        /*00c4*/ 	.byte	0x04, 0x36
        /*00c6*/ 	.short	(.L_923 - .L_922)
.L_922:
        /*00c8*/ 	.word	0x00000008
.L_923:


//--------------------- .nv.info._Z35group_norm_nhwc_bwd_one_pass_kernelI11Fp16IOFp16WLi256ELi28ELi448EEv26Group_norm_nhwc_bwd_params --------------------------
	.section	.nv.info._Z35group_norm_nhwc_bwd_one_pass_kernelI11Fp16IOFp16WLi256ELi28ELi448EEv26Group_norm_nhwc_bwd_params,"",@"SHT_CUDA_INFO"
	.sectionflags	@""
	.align	4


	//----- nvinfo : EIATTR_CUDA_API_VERSION
	.align		4
        /*0000*/ 	.byte	0x04, 0x37
        /*0002*/ 	.short	(.L_925 - .L_924)
.L_924:
        /*0004*/ 	.word	0x00000082


	//----- nvinfo : EIATTR_KPARAM_INFO
	.align		4
.L_925:
        /*0008*/ 	.byte	0x04, 0x17
        /*000a*/ 	.short	(.L_927 - .L_926)
.L_926:
        /*000c*/ 	.word	0x00000000
        /*0010*/ 	.short	0x0000
        /*0012*/ 	.short	0x0000
        /*0014*/ 	.byte	0x00, 0xf0, 0xe1, 0x02


	//----- nvinfo : EIATTR_SPARSE_MMA_MASK
	.align		4
.L_927:
        /*0018*/ 	.byte	0x03, 0x50
        /*001a*/ 	.short	0x0000


	//----- nvinfo : EIATTR_MAXREG_COUNT
	.align		4
        /*001c*/ 	.byte	0x03, 0x1b
        /*001e*/ 	.short	0x0080


	//----- nvinfo : EIATTR_NUM_BARRIERS
	.align		4
        /*0020*/ 	.byte	0x02, 0x4c
        /*0022*/ 	.byte	0x01
	.zero		1


	//----- nvinfo : EIATTR_MERCURY_ISA_VERSION
	.align		4
        /*0024*/ 	.byte	0x03, 0x5f
        /*0026*/ 	.short	0x0101


	//----- nvinfo : EIATTR_INT_WARP_WIDE_INSTR_OFFSETS
	.align		4
        /*0028*/ 	.byte	0x04, 0x31
        /*002a*/ 	.short	(.L_929 - .L_928)


	//   ....[0]....
.L_928:
        /*002c*/ 	.word	0x00003700


	//   ....[1]....
        /*0030*/ 	.word	0x000063f0


	//----- nvinfo : EIATTR_COOP_GROUP_MASK_REGIDS
	.align		4
.L_929:
        /*0034*/ 	.byte	0x04, 0x29
        /*0036*/ 	.short	(.L_931 - .L_930)


	//   ....[0]....
.L_930:
        /*0038*/ 	.word	0xffffffff


	//   ....[1]....
        /*003c*/ 	.word	0xffffffff


	//   ....[2]....
        /*0040*/ 	.word	0xffffffff


	//   ....[3]....
        /*0044*/ 	.word	0xffffffff


	//   ....[4]....
        /*0048*/ 	.word	0xffffffff


	//   ....[5]....
        /*004c*/ 	.word	0xffffffff


	//   ....[6]....
        /*0050*/ 	.word	0xffffffff


	//   ....[7]....
        /*0054*/ 	.word	0xffffffff


	//   ....[8]....
        /*0058*/ 	.word	0xffffffff


	//   ....[9]....
        /*005c*/ 	.word	0xffffffff


	//----- nvinfo : EIATTR_COOP_GROUP_INSTR_OFFSETS
	.align		4
.L_931:
        /*0060*/ 	.byte	0x04, 0x28
        /*0062*/ 	.short	(.L_933 - .L_932)


	//   ....[0]....
.L_932:
        /*0064*/ 	.word	0x00002600


	//   ....[1]....
        /*0068*/ 	.word	0x00002640


	//   ....[2]....
        /*006c*/ 	.word	0x000026f0


	//   ....[3]....
        /*0070*/ 	.word	0x00002710


	//   ....[4]....
        /*0074*/ 	.word	0x00002740


	//   ....[5]....
        /*0078*/ 	.word	0x00002760


	//   ....[6]....
        /*007c*/ 	.word	0x00002790


	//   ....[7]....
        /*0080*/ 	.word	0x000027b0


	//   ....[8]....
        /*0084*/ 	.word	0x000027e0


	//   ....[9]....
        /*0088*/ 	.word	0x00002800


	//----- nvinfo : EIATTR_EXIT_INSTR_OFFSETS
	.align		4
.L_933:
        /*008c*/ 	.byte	0x04, 0x1c
        /*008e*/ 	.short	(.L_935 - .L_934)


	//   ....[0]....
.L_934:
        /*0090*/ 	.word	0x000064e0


	//   ....[1]....
        /*0094*/ 	.word	0x00006620


	//   ....[2]....
        /*0098*/ 	.word	0x00006880


	//----- nvinfo : EIATTR_MAX_THREADS
	.align		4
.L_935:
        /*009c*/ 	.byte	0x04, 0x05
        /*009e*/ 	.short	(.L_937 - .L_936)
.L_936:
        /*00a0*/ 	.word	0x000001c0
        /*00a4*/ 	.word	0x00000001
        /*00a8*/ 	.word	0x00000001


	//----- nvinfo : EIATTR_CRS_STACK_SIZE
	.align		4
.L_937:
        /*00ac*/ 	.byte	0x04, 0x1e
        /*00ae*/ 	.short	(.L_939 - .L_938)
.L_938:
        /*00b0*/ 	.word	0x00000000


	//----- nvinfo : EIATTR_CBANK_PARAM_SIZE
	.align		4
.L_939:
        /*00b4*/ 	.byte	0x03, 0x19
        /*00b6*/ 	.short	0x00b8


	//----- nvinfo : EIATTR_PARAM_CBANK
	.align		4
        /*00b8*/ 	.byte	0x04, 0x0a
        /*00ba*/ 	.short	(.L_941 - .L_940)
	.align		4
.L_940:
        /*00bc*/ 	.word	index@(.nv.constant0._Z35group_norm_nhwc_bwd_one_pass_kernelI11Fp16IOFp16WLi256ELi28ELi448EEv26Group_norm_nhwc_bwd_params)
        /*00c0*/ 	.short	0x0210
        /*00c2*/ 	.short	0x00b8


	//----- nvinfo : EIATTR_SW_WAR
	.align		4
.L_941:
        /*00c4*/ 	.byte	0x04, 0x36
        /*00c6*/ 	.short	(.L_943 - .L_942)
.L_942:
        /*00c8*/ 	.word	0x00000008
.L_943:


//--------------------- .nv.info._Z35group_norm_nhwc_bwd_one_pass_kernelI11Fp16IOFp16WLi512ELi28ELi448EEv26Group_norm_nhwc_bwd_params --------------------------
	.section	.nv.info._Z35group_norm_nhwc_bwd_one_pass_kernelI11Fp16IOFp16WLi512ELi28ELi448EEv26Group_norm_nhwc_bwd_params,"",@"SHT_CUDA_INFO"
	.sectionflags	@""
	.align	4


	//----- nvinfo : EIATTR_CUDA_API_VERSION
	.align		4
        /*0000*/ 	.byte	0x04, 0x37
        /*0002*/ 	.short	(.L_945 - .L_944)
.L_944:
        /*0004*/ 	.word	0x00000082


	//----- nvinfo : EIATTR_KPARAM_INFO
	.align		4
.L_945:
        /*0008*/ 	.byte	0x04, 0x17
        /*000a*/ 	.short	(.L_947 - .L_946)
.L_946:
        /*000c*/ 	.word	0x00000000
        /*0010*/ 	.short	0x0000
        /*0012*/ 	.short	0x0000
        /*0014*/ 	.byte	0x00, 0xf0, 0xe1, 0x02


	//----- nvinfo : EIATTR_SPARSE_MMA_MASK
	.align		4
.L_947:
        /*0018*/ 	.byte	0x03, 0x50
        /*001a*/ 	.short	0x0000


	//----- nvinfo : EIATTR_MAXREG_COUNT
	.align		4
        /*001c*/ 	.byte	0x03, 0x1b
        /*001e*/ 	.short	0x0080


	//----- nvinfo : EIATTR_NUM_BARRIERS
	.align		4
        /*0020*/ 	.byte	0x02, 0x4c
        /*0022*/ 	.byte	0x01
	.zero		1


	//----- nvinfo : EIATTR_MERCURY_ISA_VERSION
	.align		4
        /*0024*/ 	.byte	0x03, 0x5f
        /*0026*/ 	.short	0x0101


	//----- nvinfo : EIATTR_INT_WARP_WIDE_INSTR_OFFSETS
	.align		4
        /*0028*/ 	.byte	0x04, 0x31
        /*002a*/ 	.short	(.L_949 - .L_948)


	//   ....[0]....
.L_948:
        /*002c*/ 	.word	0x00005740


	//   ....[1]....
        /*0030*/ 	.word	0x00009d70


	//----- nvinfo : EIATTR_COOP_GROUP_MASK_REGIDS
	.align		4
.L_949:
        /*0034*/ 	.byte	0x04, 0x29
        /*0036*/ 	.short	(.L_951 - .L_950)


	//   ....[0]....
.L_950:
        /*0038*/ 	.word	0xffffffff


	//   ....[1]....
        /*003c*/ 	.word	0xffffffff


	//   ....[2]....
        /*0040*/ 	.word	0xffffffff


	//   ....[3]....
        /*0044*/ 	.word	0xffffffff


	//   ....[4]....
        /*0048*/ 	.word	0xffffffff


	//   ....[5]....
        /*004c*/ 	.word	0xffffffff


	//   ....[6]....
        /*0050*/ 	.word	0xffffffff


	//   ....[7]....
        /*0054*/ 	.word	0xffffffff


	//   ....[8]....
        /*0058*/ 	.word	0xffffffff


	//   ....[9]....
        /*005c*/ 	.word	0xffffffff


	//----- nvinfo : EIATTR_COOP_GROUP_INSTR_OFFSETS
	.align		4
.L_951:
        /*0060*/ 	.byte	0x04, 0x28
        /*0062*/ 	.short	(.L_953 - .L_952)


	//   ....[0]....
.L_952:
        /*0064*/ 	.word	0x00004580


	//   ....[1]....
        /*0068*/ 	.word	0x000045c0


	//   ....[2]....
        /*006c*/ 	.word	0x00004750


	//   ....[3]....
        /*0070*/ 	.word	0x00004790


	//   ....[4]....
        /*0074*/ 	.word	0x000047e0


	//   ....[5]....
        /*0078*/ 	.word	0x00004800


	//   ....[6]....
        /*007c*/ 	.word	0x00004830


	//   ....[7]....
        /*0080*/ 	.word	0x00004850


	//   ....[8]....
        /*0084*/ 	.word	0x00004880


	//   ....[9]....
        /*0088*/ 	.word	0x000048a0


	//----- nvinfo : EIATTR_EXIT_INSTR_OFFSETS
	.align		4
.L_953:
        /*008c*/ 	.byte	0x04, 0x1c
        /*008e*/ 	.short	(.L_955 - .L_954)


	//   ....[0]....
.L_954:
        /*0090*/ 	.word	0x00009e00


	//   ....[1]....
        /*0094*/ 	.word	0x00009f40


	//   ....[2]....
        /*0098*/ 	.word	0x0000a1a0


	//----- nvinfo : EIATTR_MAX_THREADS
	.align		4
.L_955:
        /*009c*/ 	.byte	0x04, 0x05
        /*009e*/ 	.short	(.L_957 - .L_956)
.L_956:
        /*00a0*/ 	.word	0x000001c0
        /*00a4*/ 	.word	0x00000001
        /*00a8*/ 	.word	0x00000001


	//----- nvinfo : EIATTR_CRS_STACK_SIZE
	.align		4
.L_957:
        /*00ac*/ 	.byte	0x04, 0x1e
        /*00ae*/ 	.short	(.L_959 - .L_958)
.L_958:
        /*00b0*/ 	.word	0x00000000


	//----- nvinfo : EIATTR_CBANK_PARAM_SIZE
	.align		4
.L_959:
        /*00b4*/ 	.byte	0x03, 0x19
        /*00b6*/ 	.short	0x00b8


	//----- nvinfo : EIATTR_PARAM_CBANK
	.align		4
        /*00b8*/ 	.byte	0x04, 0x0a
        /*00ba*/ 	.short	(.L_961 - .L_960)
	.align		4
.L_960:
        /*00bc*/ 	.word	index@(.nv.constant0._Z35group_norm_nhwc_bwd_one_pass_kernelI11Fp16IOFp16WLi512ELi28ELi448EEv26Group_norm_nhwc_bwd_params)
        /*00c0*/ 	.short	0x0210
        /*00c2*/ 	.short	0x00b8


	//----- nvinfo : EIATTR_SW_WAR
	.align		4
.L_961:
        /*00c4*/ 	.byte	0x04, 0x36
        /*00c6*/ 	.short	(.L_963 - .L_962)
.L_962:
        /*00c8*/ 	.word	0x00000008
.L_963:


//--------------------- .nv.info._Z35group_norm_nhwc_bwd_one_pass_kernelI11Fp32IOFp32WLi64ELi28ELi448EEv26Group_norm_nhwc_bwd_params --------------------------
	.section	.nv.info._Z35group_norm_nhwc_bwd_one_pass_kernelI11Fp32IOFp32WLi64ELi28ELi448EEv26Group_norm_nhwc_bwd_params,"",@"SHT_CUDA_INFO"
	.sectionflags	@""
	.align	4


	//----- nvinfo : EIATTR_CUDA_API_VERSION
	.align		4
        /*0000*/ 	.byte	0x04, 0x37
        /*0002*/ 	.short	(.L_965 - .L_964)
.L_964:
        /*0004*/ 	.word	0x00000082


	//----- nvinfo : EIATTR_KPARAM_INFO
	.align		4
.L_965:
        /*0008*/ 	.byte	0x04, 0x17
        /*000a*/ 	.short	(.L_967 - .L_966)
.L_966:
        /*000c*/ 	.word	0x00000000
        /*0010*/ 	.short	0x0000
        /*0012*/ 	.short	0x0000
        /*0014*/ 	.byte	0x00, 0xf0, 0xe1, 0x02


	//----- nvinfo : EIATTR_SPARSE_MMA_MASK
	.align		4
.L_967:
        /*0018*/ 	.byte	0x03, 0x50
        /*001a*/ 	.short	0x0000


	//----- nvinfo : EIATTR_MAXREG_COUNT
	.align		4
        /*001c*/ 	.byte	0x03, 0x1b
        /*001e*/ 	.short	0x0080


	//----- nvinfo : EIATTR_NUM_BARRIERS
	.align		4
        /*0020*/ 	.byte	0x02, 0x4c
        /*0022*/ 	.byte	0x01
	.zero		1


	//----- nvinfo : EIATTR_MERCURY_ISA_VERSION
	.align		4
        /*0024*/ 	.byte	0x03, 0x5f
        /*0026*/ 	.short	0x0101


	//----- nvinfo : EIATTR_INT_WARP_WIDE_INSTR_OFFSETS
	.align		4
        /*0028*/ 	.byte	0x04, 0x31
        /*002a*/ 	.short	(.L_969 - .L_968)


	//   ....[0]....
.L_968:
        /*002c*/ 	.word	0x00001f50


	//   ....[1]....
        /*0030*/ 	.word	0x00003770


	//----- nvinfo : EIATTR_COOP_GROUP_MASK_REGIDS
	.align		4
.L_969:
        /*0034*/ 	.byte	0x04, 0x29
        /*0036*/ 	.short	(.L_971 - .L_970)


	//   ....[0]....
.L_970:
        /*0038*/ 	.word	0xffffffff


	//   ....[1]....
        /*003c*/ 	.word	0xffffffff


	//   ....[2]....
        /*0040*/ 	.word	0xffffffff


	//   ....[3]....
        /*0044*/ 	.word	0xffffffff


	//   ....[4]....
        /*0048*/ 	.word	0xffffffff


	//   ....[5]....
        /*004c*/ 	.word	0xffffffff


	//   ....[6]....
        /*0050*/ 	.word	0xffffffff


	//   ....[7]....
        /*0054*/ 	.word	0xffffffff


	//   ....[8]....
        /*0058*/ 	.word	0xffffffff


	//   ....[9]....
        /*005c*/ 	.word	0xffffffff


	//----- nvinfo : EIATTR_COOP_GROUP_INSTR_OFFSETS
	.align		4
.L_971:
        /*0060*/ 	.byte	0x04, 0x28
        /*0062*/ 	.short	(.L_973 - .L_972)


	//   ....[0]....
.L_972:
        /*0064*/ 	.word	0x00000e90


	//   ....[1]....
        /*0068*/ 	.word	0x00000ec0


	//   ....[2]....
        /*006c*/ 	.word	0x00000f00


	//   ....[3]....
        /*0070*/ 	.word	0x00000f20


	//   ....[4]....
        /*0074*/ 	.word	0x00000f50


	//   ....[5]....
        /*0078*/ 	.word	0x00000f70


	//   ....[6]....
        /*007c*/ 	.word	0x00000fa0


	//   ....[7]....
        /*0080*/ 	.word	0x00000fc0


	//   ....[8]....
        /*0084*/ 	.word	0x00000ff0


	//   ....[9]....
        /*0088*/ 	.word	0x00001030


	//----- nvinfo : EIATTR_EXIT_INSTR_OFFSETS
	.align		4
.L_973:
        /*008c*/ 	.byte	0x04, 0x1c
        /*008e*/ 	.short	(.L_975 - .L_974)


	//   ....[0]....
.L_974:
        /*0090*/ 	.word	0x00003860


	//   ....[1]....
        /*0094*/ 	.word	0x000039a0


	//   ....[2]....
        /*0098*/ 	.word	0x00003bf0


	//----- nvinfo : EIATTR_MAX_THREADS
	.align		4
.L_975:
        /*009c*/ 	.byte	0x04, 0x05
        /*009e*/ 	.short	(.L_977 - .L_976)
.L_976:
        /*00a0*/ 	.word	0x000001c0
        /*00a4*/ 	.word	0x00000001
        /*00a8*/ 	.word	0x00000001


	//----- nvinfo : EIATTR_CRS_STACK_SIZE
	.align		4
.L_977:
        /*00ac*/ 	.byte	0x04, 0x1e
        /*00ae*/ 	.short	(.L_979 - .L_978)
.L_978:
        /*00b0*/ 	.word	0x00000000


	//----- nvinfo : EIATTR_CBANK_PARAM_SIZE
	.align		4
.L_979:
        /*00b4*/ 	.byte	0x03, 0x19
        /*00b6*/ 	.short	0x00b8


	//----- nvinfo : EIATTR_PARAM_CBANK
	.align		4
        /*00b8*/ 	.byte	0x04, 0x0a
        /*00ba*/ 	.short	(.L_981 - .L_980)
	.align		4
.L_980:
        /*00bc*/ 	.word	index@(.nv.constant0._Z35group_norm_nhwc_bwd_one_pass_kernelI11Fp32IOFp32WLi64ELi28ELi448EEv26Group_norm_nhwc_bwd_params)
        /*00c0*/ 	.short	0x0210
        /*00c2*/ 	.short	0x00b8


	//----- nvinfo : EIATTR_SW_WAR
	.align		4
.L_981:
        /*00c4*/ 	.byte	0x04, 0x36
        /*00c6*/ 	.short	(.L_983 - .L_982)
.L_982:
        /*00c8*/ 	.word	0x00000008
.L_983:


//--------------------- .nv.info._Z35group_norm_nhwc_bwd_one_pass_kernelI11Fp32IOFp32WLi128ELi28ELi448EEv26Group_norm_nhwc_bwd_params --------------------------
	.section	.nv.info._Z35group_norm_nhwc_bwd_one_pass_kernelI11Fp32IOFp32WLi128ELi28ELi448EEv26Group_norm_nhwc_bwd_params,"",@"SHT_CUDA_INFO"
	.sectionflags	@""
	.align	4


	//----- nvinfo : EIATTR_CUDA_API_VERSION
	.align		4
        /*0000*/ 	.byte	0x04, 0x37
        /*0002*/ 	.short	(.L_985 - .L_984)
.L_984:
        /*0004*/ 	.word	0x00000082


	//----- nvinfo : EIATTR_KPARAM_INFO
	.align		4
.L_985:
        /*0008*/ 	.byte	0x04, 0x17
        /*000a*/ 	.short	(.L_987 - .L_986)
.L_986:
        /*000c*/ 	.word	0x00000000
        /*0010*/ 	.short	0x0000
        /*0012*/ 	.short	0x0000
        /*0014*/ 	.byte	0x00, 0xf0, 0xe1, 0x02


	//----- nvinfo : EIATTR_SPARSE_MMA_MASK
	.align		4
.L_987:
        /*0018*/ 	.byte	0x03, 0x50
        /*001a*/ 	.short	0x0000


	//----- nvinfo : EIATTR_MAXREG_COUNT
	.align		4
        /*001c*/ 	.byte	0x03, 0x1b
        /*001e*/ 	.short	0x0080


	//----- nvinfo : EIATTR_NUM_BARRIERS
	.align		4
        /*0020*/ 	.byte	0x02, 0x4c
        /*0022*/ 	.byte	0x01
	.zero		1


	//----- nvinfo : EIATTR_MERCURY_ISA_VERSION
	.align		4
        /*0024*/ 	.byte	0x03, 0x5f
        /*0026*/ 	.short	0x0101


	//----- nvinfo : EIATTR_INT_WARP_WIDE_INSTR_OFFSETS
	.align		4
        /*0028*/ 	.byte	0x04, 0x31
        /*002a*/ 	.short	(.L_989 - .L_988)


	//   ....[0]....
.L_988:
        /*002c*/ 	.word	0x000026e0


	//   ....[1]....
        /*0030*/ 	.word	0x00004490


	//----- nvinfo : EIATTR_COOP_GROUP_MASK_REGIDS
	.align		4
.L_989:
        /*0034*/ 	.byte	0x04, 0x29
        /*0036*/ 	.short	(.L_991 - .L_990)


	//   ....[0]....
.L_990:
        /*0038*/ 	.word	0xffffffff


	//   ....[1]....
        /*003c*/ 	.word	0xffffffff


	//   ....[2]....
        /*0040*/ 	.word	0xffffffff


	//   ....[3]....
        /*0044*/ 	.word	0xffffffff


	//   ....[4]....
        /*0048*/ 	.word	0xffffffff


	//   ....[5]....
        /*004c*/ 	.word	0xffffffff


	//   ....[6]....
        /*0050*/ 	.word	0xffffffff


	//   ....[7]....
        /*0054*/ 	.word	0xffffffff


	//   ....[8]....
        /*0058*/ 	.word	0xffffffff


	//   ....[9]....
        /*005c*/ 	.word	0xffffffff


	//----- nvinfo : EIATTR_COOP_GROUP_INSTR_OFFSETS
	.align		4
.L_991:
        /*0060*/ 	.byte	0x04, 0x28
        /*0062*/ 	.short	(.L_993 - .L_992)


	//   ....[0]....
.L_992:
        /*0064*/ 	.word	0x000015d0


	//   ....[1]....
        /*0068*/ 	.word	0x00001610


	//   ....[2]....
        /*006c*/ 	.word	0x00001730


	//   ....[3]....
        /*0070*/ 	.word	0x00001750


	//   ....[4]....
        /*0074*/ 	.word	0x00001780


	//   ....[5]....
        /*0078*/ 	.word	0x000017a0


	//   ....[6]....
        /*007c*/ 	.word	0x000017d0


	//   ....[7]....
        /*0080*/ 	.word	0x000017f0


	//   ....[8]....
        /*0084*/ 	.word	0x00001820


	//   ....[9]....
        /*0088*/ 	.word	0x00001840


	//----- nvinfo : EIATTR_EXIT_INSTR_OFFSETS
	.align		4
.L_993:
        /*008c*/ 	.byte	0x04, 0x1c
        /*008e*/ 	.short	(.L_995 - .L_994)


	//   ....[0]....
.L_994:
        /*0090*/ 	.word	0x00004520


	//   ....[1]....
        /*0094*/ 	.word	0x00004660


	//   ....[2]....
        /*0098*/ 	.word	0x000048a0


	//----- nvinfo : EIATTR_MAX_THREADS
	.align		4
.L_995:
        /*009c*/ 	.byte	0x04, 0x05
        /*009e*/ 	.short	(.L_997 - .L_996)
.L_996:
        /*00a0*/ 	.word	0x000001c0
        /*00a4*/ 	.word	0x00000001
        /*00a8*/ 	.word	0x00000001


	//----- nvinfo : EIATTR_CRS_STACK_SIZE
	.align		4
.L_997:
        /*00ac*/ 	.byte	0x04, 0x1e
        /*00ae*/ 	.short	(.L_999 - .L_998)
.L_998:
        /*00b0*/ 	.word	0x00000000


	//----- nvinfo : EIATTR_CBANK_PARAM_SIZE
	.align		4
.L_999:
        /*00b4*/ 	.byte	0x03, 0x19
        /*00b6*/ 	.short	0x00b8


	//----- nvinfo : EIATTR_PARAM_CBANK
	.align		4
        /*00b8*/ 	.byte	0x04, 0x0a
        /*00ba*/ 	.short	(.L_1001 - .L_1000)
	.align		4
.L_1000:
        /*00bc*/ 	.word	index@(.nv.constant0._Z35group_norm_nhwc_bwd_one_pass_kernelI11Fp32IOFp32WLi128ELi28ELi448EEv26Group_norm_nhwc_bwd_params)
        /*00c0*/ 	.short	0x0210
        /*00c2*/ 	.short	0x00b8


	//----- nvinfo : EIATTR_SW_WAR
	.align		4
.L_1001:
        /*00c4*/ 	.byte	0x04, 0x36
        /*00c6*/ 	.short	(.L_1003 - .L_1002)
.L_1002:
        /*00c8*/ 	.word	0x00000008
.L_1003:


//--------------------- .nv.info._Z35group_norm_nhwc_bwd_one_pass_kernelI11Fp32IOFp32WLi256ELi28ELi448EEv26Group_norm_nhwc_bwd_params --------------------------
	.section	.nv.info._Z35group_norm_nhwc_bwd_one_pass_kernelI11Fp32IOFp32WLi256ELi28ELi448EEv26Group_norm_nhwc_bwd_params,"",@"SHT_CUDA_INFO"
	.sectionflags	@""
	.align	4


	//----- nvinfo : EIATTR_CUDA_API_VERSION
	.align		4
        /*0000*/ 	.byte	0x04, 0x37
        /*0002*/ 	.short	(.L_1005 - .L_1004)
.L_1004:
        /*0004*/ 	.word	0x00000082


	//----- nvinfo : EIATTR_KPARAM_INFO
	.align		4
.L_1005:
        /*0008*/ 	.byte	0x04, 0x17
        /*000a*/ 	.short	(.L_1007 - .L_1006)
.L_1006:
        /*000c*/ 	.word	0x00000000
        /*0010*/ 	.short	0x0000
        /*0012*/ 	.short	0x0000
        /*0014*/ 	.byte	0x00, 0xf0, 0xe1, 0x02


	//----- nvinfo : EIATTR_SPARSE_MMA_MASK
	.align		4
.L_1007:
        /*0018*/ 	.byte	0x03, 0x50
        /*001a*/ 	.short	0x0000


	//----- nvinfo : EIATTR_MAXREG_COUNT
	.align		4
        /*001c*/ 	.byte	0x03, 0x1b
        /*001e*/ 	.short	0x0080


	//----- nvinfo : EIATTR_NUM_BARRIERS
	.align		4
        /*0020*/ 	.byte	0x02, 0x4c
        /*0022*/ 	.byte	0x01
	.zero		1


	//----- nvinfo : EIATTR_MERCURY_ISA_VERSION
	.align		4
        /*0024*/ 	.byte	0x03, 0x5f
        /*0026*/ 	.short	0x0101


	//----- nvinfo : EIATTR_INT_WARP_WIDE_INSTR_OFFSETS
	.align		4
        /*0028*/ 	.byte	0x04, 0x31
        /*002a*/ 	.short	(.L_1009 - .L_1008)


	//   ....[0]....
.L_1008:
        /*002c*/ 	.word	0x000035b0


	//   ....[1]....
        /*0030*/ 	.word	0x00005ea0


	//----- nvinfo : EIATTR_COOP_GROUP_MASK_REGIDS
	.align		4
.L_1009:
        /*0034*/ 	.byte	0x04, 0x29
        /*0036*/ 	.short	(.L_1011 - .L_1010)


	//   ....[0]....
.L_1010:
        /*0038*/ 	.word	0xffffffff


	//   ....[1]....
        /*003c*/ 	.word	0xffffffff


	//   ....[2]....
        /*0040*/ 	.word	0xffffffff


	//   ....[3]....
        /*0044*/ 	.word	0xffffffff


	//   ....[4]....
        /*0048*/ 	.word	0xffffffff


	//   ....[5]....
        /*004c*/ 	.word	0xffffffff


	//   ....[6]....
        /*0050*/ 	.word	0xffffffff


	//   ....[7]....
        /*0054*/ 	.word	0xffffffff


	//   ....[8]....
        /*0058*/ 	.word	0xffffffff


	//   ....[9]....
        /*005c*/ 	.word	0xffffffff


	//----- nvinfo : EIATTR_COOP_GROUP_INSTR_OFFSETS
	.align		4
.L_1011:
        /*0060*/ 	.byte	0x04, 0x28
        /*0062*/ 	.short	(.L_1013 - .L_1012)


	//   ....[0]....
.L_1012:
        /*0064*/ 	.word	0x00002410


	//   ....[1]....
        /*0068*/ 	.word	0x00002450


	//   ....[2]....
        /*006c*/ 	.word	0x00002550


	//   ....[3]....
        /*0070*/ 	.word	0x00002570


	//   ....[4]....
        /*0074*/ 	.word	0x000025a0


	//   ....[5]....
        /*0078*/ 	.word	0x000025c0


	//   ....[6]....
        /*007c*/ 	.word	0x000025f0


	//   ....[7]....
        /*0080*/ 	.word	0x00002610


	//   ....[8]....
        /*0084*/ 	.word	0x00002650


	//   ....[9]....
        /*0088*/ 	.word	0x00002680


	//----- nvinfo : EIATTR_EXIT_INSTR_OFFSETS
	.align		4
.L_1013:
        /*008c*/ 	.byte	0x04, 0x1c
        /*008e*/ 	.short	(.L_1015 - .L_1014)


	//   ....[0]....
.L_1014:
        /*0090*/ 	.word	0x00005f90


	//   ....[1]....
        /*0094*/ 	.word	0x000060d0


	//   ....[2]....
        /*0098*/ 	.word	0x00006310


	//----- nvinfo : EIATTR_MAX_THREADS
	.align		4
.L_1015:
        /*009c*/ 	.byte	0x04, 0x05
        /*009e*/ 	.short	(.L_1017 - .L_1016)
.L_1016:
        /*00a0*/ 	.word	0x000001c0
        /*00a4*/ 	.word	0x00000001
        /*00a8*/ 	.word	0x00000001


	//----- nvinfo : EIATTR_CRS_STACK_SIZE
	.align		4
.L_1017:
        /*00ac*/ 	.byte	0x04, 0x1e
        /*00ae*/ 	.short	(.L_1019 - .L_1018)
.L_1018:
        /*00b0*/ 	.word	0x00000000


	//----- nvinfo : EIATTR_CBANK_PARAM_SIZE
	.align		4
.L_1019:
        /*00b4*/ 	.byte	0x03, 0x19
        /*00b6*/ 	.short	0x00b8


	//----- nvinfo : EIATTR_PARAM_CBANK
	.align		4
        /*00b8*/ 	.byte	0x04, 0x0a
        /*00ba*/ 	.short	(.L_1021 - .L_1020)
	.align		4
.L_1020:
        /*00bc*/ 	.word	index@(.nv.constant0._Z35group_norm_nhwc_bwd_one_pass_kernelI11Fp32IOFp32WLi256ELi28ELi448EEv26Group_norm_nhwc_bwd_params)
        /*00c0*/ 	.short	0x0210
        /*00c2*/ 	.short	0x00b8


	//----- nvinfo : EIATTR_SW_WAR
	.align		4
.L_1021:
        /*00c4*/ 	.byte	0x04, 0x36
        /*00c6*/ 	.short	(.L_1023 - .L_1022)
.L_1022:
        /*00c8*/ 	.word	0x00000008
.L_1023:


//--------------------- .nv.info._Z35group_norm_nhwc_bwd_one_pass_kernelI11Fp32IOFp32WLi512ELi28ELi448EEv26Group_norm_nhwc_bwd_params --------------------------
	.section	.nv.info._Z35group_norm_nhwc_bwd_one_pass_kernelI11Fp32IOFp32WLi512ELi28ELi448EEv26Group_norm_nhwc_bwd_params,"",@"SHT_CUDA_INFO"
	.sectionflags	@""
	.align	4


	//----- nvinfo : EIATTR_CUDA_API_VERSION
	.align		4
        /*0000*/ 	.byte	0x04, 0x37
        /*0002*/ 	.short	(.L_1025 - .L_1024)
.L_1024:
        /*0004*/ 	.word	0x00000082


	//----- nvinfo : EIATTR_KPARAM_INFO
	.align		4
.L_1025:
        /*0008*/ 	.byte	0x04, 0x17
        /*000a*/ 	.short	(.L_1027 - .L_1026)
.L_1026:
        /*000c*/ 	.word	0x00000000
        /*0010*/ 	.short	0x0000
        /*0012*/ 	.short	0x0000
        /*0014*/ 	.byte	0x00, 0xf0, 0xe1, 0x02


	//----- nvinfo : EIATTR_SPARSE_MMA_MASK
	.align		4
.L_1027:
        /*0018*/ 	.byte	0x03, 0x50
        /*001a*/ 	.short	0x0000


	//----- nvinfo : EIATTR_MAXREG_COUNT
	.align		4
        /*001c*/ 	.byte	0x03, 0x1b
        /*001e*/ 	.short	0x0080


	//----- nvinfo : EIATTR_NUM_BARRIERS
	.align		4
        /*0020*/ 	.byte	0x02, 0x4c
        /*0022*/ 	.byte	0x01
	.zero		1


	//----- nvinfo : EIATTR_MERCURY_ISA_VERSION
	.align		4
        /*0024*/ 	.byte	0x03, 0x5f
        /*0026*/ 	.short	0x0101


	//----- nvinfo : EIATTR_INT_WARP_WIDE_INSTR_OFFSETS
	.align		4
        /*0028*/ 	.byte	0x04, 0x31
        /*002a*/ 	.short	(.L_1029 - .L_1028)


	//   ....[0]....
.L_1028:
        /*002c*/ 	.word	0x00005670


	//   ....[1]....
        /*0030*/ 	.word	0x00009500


	//----- nvinfo : EIATTR_COOP_GROUP_MASK_REGIDS
	.align		4
.L_1029:
        /*0034*/ 	.byte	0x04, 0x29
        /*0036*/ 	.short	(.L_1031 - .L_1030)


	//   ....[0]....
.L_1030:
        /*0038*/ 	.word	0xffffffff


	//   ....[1]....
        /*003c*/ 	.word	0xffffffff


	//   ....[2]....
        /*0040*/ 	.word	0xffffffff


	//   ....[3]....
        /*0044*/ 	.word	0xffffffff


	//   ....[4]....
        /*0048*/ 	.word	0xffffffff


	//   ....[5]....
        /*004c*/ 	.word	0xffffffff


	//   ....[6]....
        /*0050*/ 	.word	0xffffffff


	//   ....[7]....
        /*0054*/ 	.word	0xffffffff


	//   ....[8]....
        /*0058*/ 	.word	0xffffffff


	//   ....[9]....
        /*005c*/ 	.word	0xffffffff


	//----- nvinfo : EIATTR_COOP_GROUP_INSTR_OFFSETS
	.align		4
.L_1031:
        /*0060*/ 	.byte	0x04, 0x28
        /*0062*/ 	.short	(.L_1033 - .L_1032)


	//   ....[0]....
.L_1032:
        /*0064*/ 	.word	0x00004440


	//   ....[1]....
        /*0068*/ 	.word	0x00004480


	//   ....[2]....
        /*006c*/ 	.word	0x000045e0


	//   ....[3]....
        /*0070*/ 	.word	0x00004600


	//   ....[4]....
        /*0074*/ 	.word	0x00004630


	//   ....[5]....
        /*0078*/ 	.word	0x00004650


	//   ....[6]....
        /*007c*/ 	.word	0x00004680


	//   ....[7]....
        /*0080*/ 	.word	0x000046a0


	//   ....[8]....
        /*0084*/ 	.word	0x000046d0


	//   ....[9]....
        /*0088*/ 	.word	0x000046f0


	//----- nvinfo : EIATTR_EXIT_INSTR_OFFSETS
	.align		4
.L_1033:
        /*008c*/ 	.byte	0x04, 0x1c
        /*008e*/ 	.short	(.L_1035 - .L_1034)


	//   ....[0]....
.L_1034:
        /*0090*/ 	.word	0x00009590


	//   ....[1]....
        /*0094*/ 	.word	0x000096d0


	//   ....[2]....
        /*0098*/ 	.word	0x00009910


	//----- nvinfo : EIATTR_MAX_THREADS
	.align		4
.L_1035:
        /*009c*/ 	.byte	0x04, 0x05
        /*009e*/ 	.short	(.L_1037 - .L_1036)
.L_1036:
        /*00a0*/ 	.word	0x000001c0
        /*00a4*/ 	.word	0x00000001
        /*00a8*/ 	.word	0x00000001


	//----- nvinfo : EIATTR_CRS_STACK_SIZE
	.align		4
.L_1037:
        /*00ac*/ 	.byte	0x04, 0x1e
        /*00ae*/ 	.short	(.L_1039 - .L_1038)
.L_1038:
        /*00b0*/ 	.word	0x00000000


	//----- nvinfo : EIATTR_CBANK_PARAM_SIZE
	.align		4
.L_1039:
        /*00b4*/ 	.byte	0x03, 0x19
        /*00b6*/ 	.short	0x00b8


	//----- nvinfo : EIATTR_PARAM_CBANK
	.align		4
        /*00b8*/ 	.byte	0x04, 0x0a
        /*00ba*/ 	.short	(.L_1041 - .L_1040)
	.align		4
.L_1040:
        /*00bc*/ 	.word	index@(.nv.constant0._Z35group_norm_nhwc_bwd_one_pass_kernelI11Fp32IOFp32WLi512ELi28ELi448EEv26Group_norm_nhwc_bwd_params)
        /*00c0*/ 	.short	0x0210
        /*00c2*/ 	.short	0x00b8


	//----- nvinfo : EIATTR_SW_WAR
	.align		4
.L_1041:
        /*00c4*/ 	.byte	0x04, 0x36
        /*00c6*/ 	.short	(.L_1043 - .L_1042)
.L_1042:
        /*00c8*/ 	.word	0x00000008
.L_1043:


//--------------------- .nv.info._Z35group_norm_nhwc_bwd_one_pass_kernelI11Fp32IOBf16WLi64ELi28ELi448EEv26Group_norm_nhwc_bwd_params --------------------------
	.section	.nv.info._Z35group_norm_nhwc_bwd_one_pass_kernelI11Fp32IOBf16WLi64ELi28ELi448EEv26Group_norm_nhwc_bwd_params,"",@"SHT_CUDA_INFO"
	.sectionflags	@""
	.align	4


	//----- nvinfo : EIATTR_CUDA_API_VERSION
	.align		4
        /*0000*/ 	.byte	0x04, 0x37
        /*0002*/ 	.short	(.L_1045 - .L_1044)
.L_1044:
        /*0004*/ 	.word	0x00000082


	//----- nvinfo : EIATTR_KPARAM_INFO
	.align		4
.L_1045:
        /*0008*/ 	.byte	0x04, 0x17
        /*000a*/ 	.short	(.L_1047 - .L_1046)
.L_1046:
        /*000c*/ 	.word	0x00000000
        /*0010*/ 	.short	0x0000
        /*0012*/ 	.short	0x0000
        /*0014*/ 	.byte	0x00, 0xf0, 0xe1, 0x02


	//----- nvinfo : EIATTR_SPARSE_MMA_MASK
	.align		4
.L_1047:
        /*0018*/ 	.byte	0x03, 0x50
        /*001a*/ 	.short	0x0000


	//----- nvinfo : EIATTR_MAXREG_COUNT
	.align		4
        /*001c*/ 	.byte	0x03, 0x1b
        /*001e*/ 	.short	0x0080


	//----- nvinfo : EIATTR_NUM_BARRIERS
	.align		4
        /*0020*/ 	.byte	0x02, 0x4c
        /*0022*/ 	.byte	0x01
	.zero		1


	//----- nvinfo : EIATTR_MERCURY_ISA_VERSION
	.align		4
        /*0024*/ 	.byte	0x03, 0x5f
        /*0026*/ 	.short	0x0101


	//----- nvinfo : EIATTR_INT_WARP_WIDE_INSTR_OFFSETS
	.align		4
        /*0028*/ 	.byte	0x04, 0x31
        /*002a*/ 	.short	(.L_1049 - .L_1048)


	//   ....[0]....
.L_1048:
        /*002c*/ 	.word	0x00001fc0


	//   ....[1]....
        /*0030*/ 	.word	0x000037e0


	//----- nvinfo : EIATTR_COOP_GROUP_MASK_REGIDS
	.align		4
.L_1049:
        /*0034*/ 	.byte	0x04, 0x29
        /*0036*/ 	.short	(.L_1051 - .L_1050)


	//   ....[0]....
.L_1050:
        /*0038*/ 	.word	0xffffffff


	//   ....[1]....
        /*003c*/ 	.word	0xffffffff


	//   ....[2]....
        /*0040*/ 	.word	0xffffffff


	//   ....[3]....
        /*0044*/ 	.word	0xffffffff


	//   ....[4]....
        /*0048*/ 	.word	0xffffffff


	//   ....[5]....
        /*004c*/ 	.word	0xffffffff


	//   ....[6]....
        /*0050*/ 	.word	0xffffffff


	//   ....[7]....
        /*0054*/ 	.word	0xffffffff


	//   ....[8]....
        /*0058*/ 	.word	0xffffffff


	//   ....[9]....
        /*005c*/ 	.word	0xffffffff


	//----- nvinfo : EIATTR_COOP_GROUP_INSTR_OFFSETS
	.align		4
.L_1051:
        /*0060*/ 	.byte	0x04, 0x28
        /*0062*/ 	.short	(.L_1053 - .L_1052)


	//   ....[0]....
.L_1052:
        /*0064*/ 	.word	0x00000f00


	//   ....[1]....
        /*0068*/ 	.word	0x00000f10


	//   ....[2]....
        /*006c*/ 	.word	0x00000f50


	//   ....[3]....
        /*0070*/ 	.word	0x00000f70


	//   ....[4]....
        /*0074*/ 	.word	0x00000fa0


	//   ....[5]....
        /*0078*/ 	.word	0x00000fc0


	//   ....[6]....
        /*007c*/ 	.word	0x00000ff0


	//   ....[7]....
        /*0080*/ 	.word	0x00001010


	//   ....[8]....
        /*0084*/ 	.word	0x00001040


	//   ....[9]....
        /*0088*/ 	.word	0x00001080


	//----- nvinfo : EIATTR_EXIT_INSTR_OFFSETS
	.align		4
.L_1053:
        /*008c*/ 	.byte	0x04, 0x1c
        /*008e*/ 	.short	(.L_1055 - .L_1054)


	//   ....[0]....
.L_1054:
        /*0090*/ 	.word	0x000038d0


	//   ....[1]....
        /*0094*/ 	.word	0x00003a10


	//   ....[2]....
        /*0098*/ 	.word	0x00003c80


	//----- nvinfo : EIATTR_MAX_THREADS
	.align		4
.L_1055:
        /*009c*/ 	.byte	0x04, 0x05
        /*009e*/ 	.short	(.L_1057 - .L_1056)
.L_1056:
        /*00a0*/ 	.word	0x000001c0
        /*00a4*/ 	.word	0x00000001
        /*00a8*/ 	.word	0x00000001


	//----- nvinfo : EIATTR_CRS_STACK_SIZE
	.align		4
.L_1057:
        /*00ac*/ 	.byte	0x04, 0x1e
        /*00ae*/ 	.short	(.L_1059 - .L_1058)
.L_1058:
        /*00b0*/ 	.word	0x00000000


	//----- nvinfo : EIATTR_CBANK_PARAM_SIZE
	.align		4
.L_1059:
        /*00b4*/ 	.byte	0x03, 0x19
        /*00b6*/ 	.short	0x00b8


	//----- nvinfo : EIATTR_PARAM_CBANK
	.align		4
        /*00b8*/ 	.byte	0x04, 0x0a
        /*00ba*/ 	.short	(.L_1061 - .L_1060)
	.align		4
.L_1060:
        /*00bc*/ 	.word	index@(.nv.constant0._Z35group_norm_nhwc_bwd_one_pass_kernelI11Fp32IOBf16WLi64ELi28ELi448EEv26Group_norm_nhwc_bwd_params)
        /*00c0*/ 	.short	0x0210
        /*00c2*/ 	.short	0x00b8


	//----- nvinfo : EIATTR_SW_WAR
	.align		4
.L_1061:
        /*00c4*/ 	.byte	0x04, 0x36
        /*00c6*/ 	.short	(.L_1063 - .L_1062)
.L_1062:
        /*00c8*/ 	.word	0x00000008
.L_1063:


//--------------------- .nv.info._Z35group_norm_nhwc_bwd_one_pass_kernelI11Fp32IOBf16WLi128ELi28ELi448EEv26Group_norm_nhwc_bwd_params --------------------------
	.section	.nv.info._Z35group_norm_nhwc_bwd_one_pass_kernelI11Fp32IOBf16WLi128ELi28ELi448EEv26Group_norm_nhwc_bwd_params,"",@"SHT_CUDA_INFO"
	.sectionflags	@""
	.align	4


	//----- nvinfo : EIATTR_CUDA_API_VERSION
	.align		4
        /*0000*/ 	.byte	0x04, 0x37
        /*0002*/ 	.short	(.L_1065 - .L_1064)
.L_1064:
        /*0004*/ 	.word	0x00000082


	//----- nvinfo : EIATTR_KPARAM_INFO
	.align		4
.L_1065:
        /*0008*/ 	.byte	0x04, 0x17
        /*000a*/ 	.short	(.L_1067 - .L_1066)
.L_1066:
        /*000c*/ 	.word	0x00000000
        /*0010*/ 	.short	0x0000
        /*0012*/ 	.short	0x0000
        /*0014*/ 	.byte	0x00, 0xf0, 0xe1, 0x02


	//----- nvinfo : EIATTR_SPARSE_MMA_MASK
	.align		4
.L_1067:
        /*0018*/ 	.byte	0x03, 0x50
        /*001a*/ 	.short	0x0000


	//----- nvinfo : EIATTR_MAXREG_COUNT
	.align		4
        /*001c*/ 	.byte	0x03, 0x1b
        /*001e*/ 	.short	0x0080


	//----- nvinfo : EIATTR_NUM_BARRIERS
	.align		4
        /*0020*/ 	.byte	0x02, 0x4c
        /*0022*/ 	.byte	0x01
	.zero		1


	//----- nvinfo : EIATTR_MERCURY_ISA_VERSION
	.align		4
        /*0024*/ 	.byte	0x03, 0x5f
        /*0026*/ 	.short	0x0101


	//----- nvinfo : EIATTR_INT_WARP_WIDE_INSTR_OFFSETS
	.align		4
        /*0028*/ 	.byte	0x04, 0x31
        /*002a*/ 	.short	(.L_1069 - .L_1068)


	//   ....[0]....
.L_1068:
        /*002c*/ 	.word	0x00002770


	//   ....[1]....
        /*0030*/ 	.word	0x00004520


	//----- nvinfo : EIATTR_COOP_GROUP_MASK_REGIDS
	.align		4
.L_1069:
        /*0034*/ 	.byte	0x04, 0x29
        /*0036*/ 	.short	(.L_1071 - .L_1070)


	//   ....[0]....
.L_1070:
        /*0038*/ 	.word	0xffffffff


	//   ....[1]....
        /*003c*/ 	.word	0xffffffff


	//   ....[2]....
        /*0040*/ 	.word	0xffffffff


	//   ....[3]....
        /*0044*/ 	.word	0xffffffff


	//   ....[4]....
        /*0048*/ 	.word	0xffffffff


	//   ....[5]....
        /*004c*/ 	.word	0xffffffff


	//   ....[6]....
        /*0050*/ 	.word	0xffffffff


	//   ....[7]....
        /*0054*/ 	.word	0xffffffff


	//   ....[8]....
        /*0058*/ 	.word	0xffffffff


	//   ....[9]....
        /*005c*/ 	.word	0xffffffff


	//----- nvinfo : EIATTR_COOP_GROUP_INSTR_OFFSETS
	.align		4
.L_1071:
        /*0060*/ 	.byte	0x04, 0x28
        /*0062*/ 	.short	(.L_1073 - .L_1072)


	//   ....[0]....
.L_1072:
        /*0064*/ 	.word	0x00001640


	//   ....[1]....
        /*0068*/ 	.word	0x00001680


	//   ....[2]....
        /*006c*/ 	.word	0x000017b0


	//   ....[3]....
        /*0070*/ 	.word	0x000017d0


	//   ....[4]....
        /*0074*/ 	.word	0x00001810


	//   ....[5]....
        /*0078*/ 	.word	0x00001830


	//   ....[6]....
        /*007c*/ 	.word	0x00001860


	//   ....[7]....
        /*0080*/ 	.word	0x00001880


	//   ....[8]....
        /*0084*/ 	.word	0x000018b0


	//   ....[9]....
        /*0088*/ 	.word	0x000018d0


	//----- nvinfo : EIATTR_EXIT_INSTR_OFFSETS
	.align		4
.L_1073:
        /*008c*/ 	.byte	0x04, 0x1c
        /*008e*/ 	.short	(.L_1075 - .L_1074)


	//   ....[0]....
.L_1074:
        /*0090*/ 	.word	0x000045b0


	//   ....[1]....
        /*0094*/ 	.word	0x000046f0


	//   ....[2]....
        /*0098*/ 	.word	0x00004950


	//----- nvinfo : EIATTR_MAX_THREADS
	.align		4
.L_1075:
        /*009c*/ 	.byte	0x04, 0x05
        /*009e*/ 	.short	(.L_1077 - .L_1076)
.L_1076:
        /*00a0*/ 	.word	0x000001c0
        /*00a4*/ 	.word	0x00000001
        /*00a8*/ 	.word	0x00000001


	//----- nvinfo : EIATTR_CRS_STACK_SIZE
	.align		4
.L_1077:
        /*00ac*/ 	.byte	0x04, 0x1e
        /*00ae*/ 	.short	(.L_1079 - .L_1078)
.L_1078:
        /*00b0*/ 	.word	0x00000000


	//----- nvinfo : EIATTR_CBANK_PARAM_SIZE
	.align		4
.L_1079:
        /*00b4*/ 	.byte	0x03, 0x19
        /*00b6*/ 	.short	0x00b8


	//----- nvinfo : EIATTR_PARAM_CBANK
	.align		4
        /*00b8*/ 	.byte	0x04, 0x0a
        /*00ba*/ 	.short	(.L_1081 - .L_1080)
	.align		4
.L_1080:
        /*00bc*/ 	.word	index@(.nv.constant0._Z35group_norm_nhwc_bwd_one_pass_kernelI11Fp32IOBf16WLi128ELi28ELi448EEv26Group_norm_nhwc_bwd_params)
        /*00c0*/ 	.short	0x0210
        /*00c2*/ 	.short	0x00b8


	//----- nvinfo : EIATTR_SW_WAR
	.align		4
.L_1081:
        /*00c4*/ 	.byte	0x04, 0x36
        /*00c6*/ 	.short	(.L_1083 - .L_1082)
.L_1082:
        /*00c8*/ 	.word	0x00000008
.L_1083:


//--------------------- .nv.info._Z35group_norm_nhwc_bwd_one_pass_kernelI11Fp32IOBf16WLi256ELi28ELi448EEv26Group_norm_nhwc_bwd_params --------------------------
	.section	.nv.info._Z35group_norm_nhwc_bwd_one_pass_kernelI11Fp32IOBf16WLi256ELi28ELi448EEv26Group_norm_nhwc_bwd_params,"",@"SHT_CUDA_INFO"
	.sectionflags	@""
	.align	4


	//----- nvinfo : EIATTR_CUDA_API_VERSION
	.align		4
        /*0000*/ 	.byte	0x04, 0x37
        /*0002*/ 	.short	(.L_1085 - .L_1084)
.L_1084:
        /*0004*/ 	.word	0x00000082


	//----- nvinfo : EIATTR_KPARAM_INFO
	.align		4
.L_1085:
        /*0008*/ 	.byte	0x04, 0x17
        /*000a*/ 	.short	(.L_1087 - .L_1086)
.L_1086:
        /*000c*/ 	.word	0x00000000
        /*0010*/ 	.short	0x0000
        /*0012*/ 	.short	0x0000
        /*0014*/ 	.byte	0x00, 0xf0, 0xe1, 0x02


	//----- nvinfo : EIATTR_SPARSE_MMA_MASK
	.align		4
.L_1087:
        /*0018*/ 	.byte	0x03, 0x50
        /*001a*/ 	.short	0x0000


	//----- nvinfo : EIATTR_MAXREG_COUNT
	.align		4
        /*001c*/ 	.byte	0x03, 0x1b
        /*001e*/ 	.short	0x0080


	//----- nvinfo : EIATTR_NUM_BARRIERS
	.align		4
        /*0020*/ 	.byte	0x02, 0x4c
        /*0022*/ 	.byte	0x01
	.zero		1


	//----- nvinfo : EIATTR_MERCURY_ISA_VERSION
	.align		4
        /*0024*/ 	.byte	0x03, 0x5f
        /*0026*/ 	.short	0x0101


	//----- nvinfo : EIATTR_INT_WARP_WIDE_INSTR_OFFSETS
	.align		4
        /*0028*/ 	.byte	0x04, 0x31
        /*002a*/ 	.short	(.L_1089 - .L_1088)


	//   ....[0]....
.L_1088:
        /*002c*/ 	.word	0x00003610


	//   ....[1]....
        /*0030*/ 	.word	0x00005f00


	//----- nvinfo : EIATTR_COOP_GROUP_MASK_REGIDS
	.align		4
.L_1089:
        /*0034*/ 	.byte	0x04, 0x29
        /*0036*/ 	.short	(.L_1091 - .L_1090)


	//   ....[0]....
.L_1090:
        /*0038*/ 	.word	0xffffffff


	//   ....[1]....
        /*003c*/ 	.word	0xffffffff


	//   ....[2]....
        /*0040*/ 	.word	0xffffffff


	//   ....[3]....
        /*0044*/ 	.word	0xffffffff


	//   ....[4]....
        /*0048*/ 	.word	0xffffffff


	//   ....[5]....
        /*004c*/ 	.word	0xffffffff


	//   ....[6]....
        /*0050*/ 	.word	0xffffffff


	//   ....[7]....
        /*0054*/ 	.word	0xffffffff


	//   ....[8]....
        /*0058*/ 	.word	0xffffffff


	//   ....[9]....
        /*005c*/ 	.word	0xffffffff


	//----- nvinfo : EIATTR_COOP_GROUP_INSTR_OFFSETS
	.align		4
.L_1091:
        /*0060*/ 	.byte	0x04, 0x28
        /*0062*/ 	.short	(.L_1093 - .L_1092)


	//   ....[0]....
.L_1092:
        /*0064*/ 	.word	0x00002470


	//   ....[1]....
        /*0068*/ 	.word	0x000024b0


	//   ....[2]....
        /*006c*/ 	.word	0x00002530


	//   ....[3]....
        /*0070*/ 	.word	0x00002550


	//   ....[4]....
        /*0074*/ 	.word	0x00002580


	//   ....[5]....
        /*0078*/ 	.word	0x000025a0


	//   ....[6]....
        /*007c*/ 	.word	0x000025d0


	//   ....[7]....
        /*0080*/ 	.word	0x000025f0


	//   ....[8]....
        /*0084*/ 	.word	0x00002640


	//   ....[9]....
        /*0088*/ 	.word	0x00002680


	//----- nvinfo : EIATTR_EXIT_INSTR_OFFSETS
	.align		4
.L_1093:
        /*008c*/ 	.byte	0x04, 0x1c
        /*008e*/ 	.short	(.L_1095 - .L_1094)


	//   ....[0]....
.L_1094:
        /*0090*/ 	.word	0x00005ff0


	//   ....[1]....
        /*0094*/ 	.word	0x00006130


	//   ....[2]....
        /*0098*/ 	.word	0x00006390


	//----- nvinfo : EIATTR_MAX_THREADS
	.align		4
.L_1095:
        /*009c*/ 	.byte	0x04, 0x05
        /*009e*/ 	.short	(.L_1097 - .L_1096)
.L_1096:
        /*00a0*/ 	.word	0x000001c0
        /*00a4*/ 	.word	0x00000001
        /*00a8*/ 	.word	0x00000001


	//----- nvinfo : EIATTR_CRS_STACK_SIZE
	.align		4
.L_1097:
        /*00ac*/ 	.byte	0x04, 0x1e
        /*00ae*/ 	.short	(.L_1099 - .L_1098)
.L_1098:
        /*00b0*/ 	.word	0x00000000


	//----- nvinfo : EIATTR_CBANK_PARAM_SIZE
	.align		4
.L_1099:
        /*00b4*/ 	.byte	0x03, 0x19
        /*00b6*/ 	.short	0x00b8


	//----- nvinfo : EIATTR_PARAM_CBANK
	.align		4
        /*00b8*/ 	.byte	0x04, 0x0a
        /*00ba*/ 	.short	(.L_1101 - .L_1100)
	.align		4
.L_1100:
        /*00bc*/ 	.word	index@(.nv.constant0._Z35group_norm_nhwc_bwd_one_pass_kernelI11Fp32IOBf16WLi256ELi28ELi448EEv26Group_norm_nhwc_bwd_params)
        /*00c0*/ 	.short	0x0210
        /*00c2*/ 	.short	0x00b8


	//----- nvinfo : EIATTR_SW_WAR
	.align		4
.L_1101:
        /*00c4*/ 	.byte	0x04, 0x36
        /*00c6*/ 	.short	(.L_1103 - .L_1102)
.L_1102:
        /*00c8*/ 	.word	0x00000008
.L_1103:


//--------------------- .nv.info._Z35group_norm_nhwc_bwd_one_pass_kernelI11Fp32IOBf16WLi512ELi28ELi448EEv26Group_norm_nhwc_bwd_params --------------------------
	.section	.nv.info._Z35group_norm_nhwc_bwd_one_pass_kernelI11Fp32IOBf16WLi512ELi28ELi448EEv26Group_norm_nhwc_bwd_params,"",@"SHT_CUDA_INFO"
	.sectionflags	@""
	.align	4


	//----- nvinfo : EIATTR_CUDA_API_VERSION
	.align		4
        /*0000*/ 	.byte	0x04, 0x37
        /*0002*/ 	.short	(.L_1105 - .L_1104)
.L_1104:
        /*0004*/ 	.word	0x00000082


	//----- nvinfo : EIATTR_KPARAM_INFO
	.align		4
.L_1105:
        /*0008*/ 	.byte	0x04, 0x17
        /*000a*/ 	.short	(.L_1107 - .L_1106)
.L_1106:
        /*000c*/ 	.word	0x00000000
        /*0010*/ 	.short	0x0000
        /*0012*/ 	.short	0x0000
        /*0014*/ 	.byte	0x00, 0xf0, 0xe1, 0x02


	//----- nvinfo : EIATTR_SPARSE_MMA_MASK
	.align		4
.L_1107:
        /*0018*/ 	.byte	0x03, 0x50
        /*001a*/ 	.short	0x0000


	//----- nvinfo : EIATTR_MAXREG_COUNT
	.align		4
        /*001c*/ 	.byte	0x03, 0x1b
        /*001e*/ 	.short	0x0080


	//----- nvinfo : EIATTR_NUM_BARRIERS
	.align		4
        /*0020*/ 	.byte	0x02, 0x4c
        /*0022*/ 	.byte	0x01
	.zero		1


	//----- nvinfo : EIATTR_MERCURY_ISA_VERSION
	.align		4
        /*0024*/ 	.byte	0x03, 0x5f
        /*0026*/ 	.short	0x0101


	//----- nvinfo : EIATTR_INT_WARP_WIDE_INSTR_OFFSETS
	.align		4
        /*0028*/ 	.byte	0x04, 0x31
        /*002a*/ 	.short	(.L_1109 - .L_1108)


	//   ....[0]....
.L_1108:
        /*002c*/ 	.word	0x000056f0


	//   ....[1]....
        /*0030*/ 	.word	0x00009580


	//----- nvinfo : EIATTR_COOP_GROUP_MASK_REGIDS
	.align		4
.L_1109:
        /*0034*/ 	.byte	0x04, 0x29
        /*0036*/ 	.short	(.L_1111 - .L_1110)


	//   ....[0]....
.L_1110:
        /*0038*/ 	.word	0xffffffff


	//   ....[1]....
        /*003c*/ 	.word	0xffffffff


	//   ....[2]....
        /*0040*/ 	.word	0xffffffff


	//   ....[3]....
        /*0044*/ 	.word	0xffffffff


	//   ....[4]....
        /*0048*/ 	.word	0xffffffff


	//   ....[5]....
        /*004c*/ 	.word	0xffffffff


	//   ....[6]....
        /*0050*/ 	.word	0xffffffff


	//   ....[7]....
        /*0054*/ 	.word	0xffffffff


	//   ....[8]....
        /*0058*/ 	.word	0xffffffff


	//   ....[9]....
        /*005c*/ 	.word	0xffffffff


	//----- nvinfo : EIATTR_COOP_GROUP_INSTR_OFFSETS
	.align		4
.L_1111:
        /*0060*/ 	.byte	0x04, 0x28
        /*0062*/ 	.short	(.L_1113 - .L_1112)


	//   ....[0]....
.L_1112:
        /*0064*/ 	.word	0x000044c0


	//   ....[1]....
        /*0068*/ 	.word	0x00004500


	//   ....[2]....
        /*006c*/ 	.word	0x00004690


	//   ....[3]....
        /*0070*/ 	.word	0x000046d0


	//   ....[4]....
        /*0074*/ 	.word	0x00004740


	//   ....[5]....
        /*0078*/ 	.word	0x00004760


	//   ....[6]....
        /*007c*/ 	.word	0x00004790


	//   ....[7]....
        /*0080*/ 	.word	0x000047b0


	//   ....[8]....
        /*0084*/ 	.word	0x000047e0


	//   ....[9]....
        /*0088*/ 	.word	0x00004800


	//----- nvinfo : EIATTR_EXIT_INSTR_OFFSETS
	.align		4
.L_1113:
        /*008c*/ 	.byte	0x04, 0x1c
        /*008e*/ 	.short	(.L_1115 - .L_1114)


	//   ....[0]....
.L_1114:
        /*0090*/ 	.word	0x00009610


	//   ....[1]....
        /*0094*/ 	.word	0x00009750


	//   ....[2]....
        /*0098*/ 	.word	0x000099b0


	//----- nvinfo : EIATTR_MAX_THREADS
	.align		4
.L_1115:
        /*009c*/ 	.byte	0x04, 0x05
        /*009e*/ 	.short	(.L_1117 - .L_1116)
.L_1116:
        /*00a0*/ 	.word	0x000001c0
        /*00a4*/ 	.word	0x00000001
        /*00a8*/ 	.word	0x00000001


	//----- nvinfo : EIATTR_CRS_STACK_SIZE
	.align		4
.L_1117:
        /*00ac*/ 	.byte	0x04, 0x1e
        /*00ae*/ 	.short	(.L_1119 - .L_1118)
.L_1118:
        /*00b0*/ 	.word	0x00000000


	//----- nvinfo : EIATTR_CBANK_PARAM_SIZE
	.align		4
.L_1119:
        /*00b4*/ 	.byte	0x03, 0x19
        /*00b6*/ 	.short	0x00b8


	//----- nvinfo : EIATTR_PARAM_CBANK
	.align		4
        /*00b8*/ 	.byte	0x04, 0x0a
        /*00ba*/ 	.short	(.L_1121 - .L_1120)
	.align		4
.L_1120:
        /*00bc*/ 	.word	index@(.nv.constant0._Z35group_norm_nhwc_bwd_one_pass_kernelI11Fp32IOBf16WLi512ELi28ELi448EEv26Group_norm_nhwc_bwd_params)
        /*00c0*/ 	.short	0x0210
        /*00c2*/ 	.short	0x00b8


	//----- nvinfo : EIATTR_SW_WAR
	.align		4
.L_1121:
        /*00c4*/ 	.byte	0x04, 0x36
        /*00c6*/ 	.short	(.L_1123 - .L_1122)
.L_1122:
        /*00c8*/ 	.word	0x00000008
.L_1123:


//--------------------- .nv.info._Z35group_norm_nhwc_bwd_one_pass_kernelI11Fp32IOFp16WLi64ELi28ELi448EEv26Group_norm_nhwc_bwd_params --------------------------
	.section	.nv.info._Z35group_norm_nhwc_bwd_one_pass_kernelI11Fp32IOFp16WLi64ELi28ELi448EEv26Group_norm_nhwc_bwd_params,"",@"SHT_CUDA_INFO"
	.sectionflags	@""
	.align	4


	//----- nvinfo : EIATTR_CUDA_API_VERSION
	.align		4
        /*0000*/ 	.byte	0x04, 0x37
        /*0002*/ 	.short	(.L_1125 - .L_1124)
.L_1124:
        /*0004*/ 	.word	0x00000082


	//----- nvinfo : EIATTR_KPARAM_INFO
	.align		4
.L_1125:
        /*0008*/ 	.byte	0x04, 0x17
        /*000a*/ 	.short	(.L_1127 - .L_1126)
.L_1126:
        /*000c*/ 	.word	0x00000000
        /*0010*/ 	.short	0x0000
        /*0012*/ 	.short	0x0000
        /*0014*/ 	.byte	0x00, 0xf0, 0xe1, 0x02


	//----- nvinfo : EIATTR_SPARSE_MMA_MASK
	.align		4
.L_1127:
        /*0018*/ 	.byte	0x03, 0x50
        /*001a*/ 	.short	0x0000


	//----- nvinfo : EIATTR_MAXREG_COUNT
	.align		4
        /*001c*/ 	.byte	0x03, 0x1b
        /*001e*/ 	.short	0x0080


	//----- nvinfo : EIATTR_NUM_BARRIERS
	.align		4
        /*0020*/ 	.byte	0x02, 0x4c
        /*0022*/ 	.byte	0x01
	.zero		1


	//----- nvinfo : EIATTR_MERCURY_ISA_VERSION
	.align		4
        /*0024*/ 	.byte	0x03, 0x5f
        /*0026*/ 	.short	0x0101


	//----- nvinfo : EIATTR_INT_WARP_WIDE_INSTR_OFFSETS
	.align		4
        /*0028*/ 	.byte	0x04, 0x31
        /*002a*/ 	.short	(.L_1129 - .L_1128)


	//   ....[0]....
.L_1128:
        /*002c*/ 	.word	0x00001fc0


	//   ....[1]....
        /*0030*/ 	.word	0x000037e0


	//----- nvinfo : EIATTR_COOP_GROUP_MASK_REGIDS
	.align		4
.L_1129:
        /*0034*/ 	.byte	0x04, 0x29
        /*0036*/ 	.short	(.L_1131 - .L_1130)


	//   ....[0]....
.L_1130:
        /*0038*/ 	.word	0xffffffff


	//   ....[1]....
        /*003c*/ 	.word	0xffffffff


	//   ....[2]....
        /*0040*/ 	.word	0xffffffff


	//   ....[3]....
        /*0044*/ 	.word	0xffffffff


	//   ....[4]....
        /*0048*/ 	.word	0xffffffff


	//   ....[5]....
        /*004c*/ 	.word	0xffffffff


	//   ....[6]....
        /*0050*/ 	.word	0xffffffff


	//   ....[7]....
        /*0054*/ 	.word	0xffffffff


	//   ....[8]....
        /*0058*/ 	.word	0xffffffff


	//   ....[9]....
        /*005c*/ 	.word	0xffffffff


	//----- nvinfo : EIATTR_COOP_GROUP_INSTR_OFFSETS
	.align		4
.L_1131:
        /*0060*/ 	.byte	0x04, 0x28
        /*0062*/ 	.short	(.L_1133 - .L_1132)


	//   ....[0]....
.L_1132:
        /*0064*/ 	.word	0x00000f00


	//   ....[1]....
        /*0068*/ 	.word	0x00000f10


	//   ....[2]....
        /*006c*/ 	.word	0x00000f50


	//   ....[3]....
        /*0070*/ 	.word	0x00000f70


	//   ....[4]....
        /*0074*/ 	.word	0x00000fa0


	//   ....[5]....
        /*0078*/ 	.word	0x00000fc0


	//   ....[6]....
        /*007c*/ 	.word	0x00000ff0


	//   ....[7]....
        /*0080*/ 	.word	0x00001010


	//   ....[8]....
        /*0084*/ 	.word	0x00001040


	//   ....[9]....
        /*0088*/ 	.word	0x00001080


	//----- nvinfo : EIATTR_EXIT_INSTR_OFFSETS
	.align		4
.L_1133:
        /*008c*/ 	.byte	0x04, 0x1c
        /*008e*/ 	.short	(.L_1135 - .L_1134)


	//   ....[0]....
.L_1134:
        /*0090*/ 	.word	0x000038d0


	//   ....[1]....
        /*0094*/ 	.word	0x00003a10


	//   ....[2]....
        /*0098*/ 	.word	0x00003c80


	//----- nvinfo : EIATTR_MAX_THREADS
	.align		4
.L_1135:
        /*009c*/ 	.byte	0x04, 0x05
        /*009e*/ 	.short	(.L_1137 - .L_1136)
.L_1136:
        /*00a0*/ 	.word	0x000001c0
        /*00a4*/ 	.word	0x00000001
        /*00a8*/ 	.word	0x00000001


	//----- nvinfo : EIATTR_CRS_STACK_SIZE
	.align		4
.L_1137:
        /*00ac*/ 	.byte	0x04, 0x1e
        /*00ae*/ 	.short	(.L_1139 - .L_1138)
.L_1138:
        /*00b0*/ 	.word	0x00000000


	//----- nvinfo : EIATTR_CBANK_PARAM_SIZE
	.align		4
.L_1139:
        /*00b4*/ 	.byte	0x03, 0x19
        /*00b6*/ 	.short	0x00b8


	//----- nvinfo : EIATTR_PARAM_CBANK
	.align		4
        /*00b8*/ 	.byte	0x04, 0x0a
        /*00ba*/ 	.short	(.L_1141 - .L_1140)
	.align		4
.L_1140:
        /*00bc*/ 	.word	index@(.nv.constant0._Z35group_norm_nhwc_bwd_one_pass_kernelI11Fp32IOFp16WLi64ELi28ELi448EEv26Group_norm_nhwc_bwd_params)
        /*00c0*/ 	.short	0x0210
        /*00c2*/ 	.short	0x00b8


	//----- nvinfo : EIATTR_SW_WAR
	.align		4
.L_1141:
        /*00c4*/ 	.byte	0x04, 0x36
        /*00c6*/ 	.short	(.L_1143 - .L_1142)
.L_1142:
        /*00c8*/ 	.word	0x00000008
.L_1143:


//--------------------- .nv.info._Z35group_norm_nhwc_bwd_one_pass_kernelI11Fp32IOFp16WLi128ELi28ELi448EEv26Group_norm_nhwc_bwd_params --------------------------
	.section	.nv.info._Z35group_norm_nhwc_bwd_one_pass_kernelI11Fp32IOFp16WLi128ELi28ELi448EEv26Group_norm_nhwc_bwd_params,"",@"SHT_CUDA_INFO"
	.sectionflags	@""
	.align	4


	//----- nvinfo : EIATTR_CUDA_API_VERSION
	.align		4
        /*0000*/ 	.byte	0x04, 0x37
        /*0002*/ 	.short	(.L_1145 - .L_1144)
.L_1144:
        /*0004*/ 	.word	0x00000082


	//----- nvinfo : EIATTR_KPARAM_INFO
	.align		4
.L_1145:
        /*0008*/ 	.byte	0x04, 0x17
        /*000a*/ 	.short	(.L_1147 - .L_1146)
.L_1146:
        /*000c*/ 	.word	0x00000000
        /*0010*/ 	.short	0x0000
        /*0012*/ 	.short	0x0000
        /*0014*/ 	.byte	0x00, 0xf0, 0xe1, 0x02


	//----- nvinfo : EIATTR_SPARSE_MMA_MASK
	.align		4
.L_1147:
        /*0018*/ 	.byte	0x03, 0x50
        /*001a*/ 	.short	0x0000


	//----- nvinfo : EIATTR_MAXREG_COUNT
	.align		4
        /*001c*/ 	.byte	0x03, 0x1b
        /*001e*/ 	.short	0x0080


	//----- nvinfo : EIATTR_NUM_BARRIERS
	.align		4
        /*0020*/ 	.byte	0x02, 0x4c
        /*0022*/ 	.byte	0x01
	.zero		1


	//----- nvinfo : EIATTR_MERCURY_ISA_VERSION
	.align		4
        /*0024*/ 	.byte	0x03, 0x5f
        /*0026*/ 	.short	0x0101


	//----- nvinfo : EIATTR_INT_WARP_WIDE_INSTR_OFFSETS
	.align		4
        /*0028*/ 	.byte	0x04, 0x31
        /*002a*/ 	.short	(.L_1149 - .L_1148)


	//   ....[0]....
.L_1148:
        /*002c*/ 	.word	0x00002770


	//   ....[1]....
        /*0030*/ 	.word	0x00004520


	//----- nvinfo : EIATTR_COOP_GROUP_MASK_REGIDS
	.align		4
.L_1149:
        /*0034*/ 	.byte	0x04, 0x29
        /*0036*/ 	.short	(.L_1151 - .L_1150)


	//   ....[0]....
.L_1150:
        /*0038*/ 	.word	0xffffffff


	//   ....[1]....
        /*003c*/ 	.word	0xffffffff


	//   ....[2]....
        /*0040*/ 	.word	0xffffffff


	//   ....[3]....
        /*0044*/ 	.word	0xffffffff


	//   ....[4]....
        /*0048*/ 	.word	0xffffffff


	//   ....[5]....
        /*004c*/ 	.word	0xffffffff


	//   ....[6]....
        /*0050*/ 	.word	0xffffffff


	//   ....[7]....
        /*0054*/ 	.word	0xffffffff


	//   ....[8]....
        /*0058*/ 	.word	0xffffffff


	//   ....[9]....
        /*005c*/ 	.word	0xffffffff


	//----- nvinfo : EIATTR_COOP_GROUP_INSTR_OFFSETS
	.align		4
.L_1151:
        /*0060*/ 	.byte	0x04, 0x28
        /*0062*/ 	.short	(.L_1153 - .L_1152)


	//   ....[0]....
.L_1152:
        /*0064*/ 	.word	0x00001640


	//   ....[1]....
        /*0068*/ 	.word	0x00001680


	//   ....[2]....
        /*006c*/ 	.word	0x000017b0


	//   ....[3]....
        /*0070*/ 	.word	0x000017d0


	//   ....[4]....
        /*0074*/ 	.word	0x00001810


	//   ....[5]....
        /*0078*/ 	.word	0x00001830


	//   ....[6]....
        /*007c*/ 	.word	0x00001860


	//   ....[7]....
        /*0080*/ 	.word	0x00001880


	//   ....[8]....
        /*0084*/ 	.word	0x000018b0


	//   ....[9]....
        /*0088*/ 	.word	0x000018d0


	//----- nvinfo : EIATTR_EXIT_INSTR_OFFSETS
	.align		4
.L_1153:
        /*008c*/ 	.byte	0x04, 0x1c
        /*008e*/ 	.short	(.L_1155 - .L_1154)


	//   ....[0]....
.L_1154:
        /*0090*/ 	.word	0x000045b0


	//   ....[1]....
        /*0094*/ 	.word	0x000046f0


	//   ....[2]....
        /*0098*/ 	.word	0x00004950


	//----- nvinfo : EIATTR_MAX_THREADS
	.align		4
.L_1155:
        /*009c*/ 	.byte	0x04, 0x05
        /*009e*/ 	.short	(.L_1157 - .L_1156)
.L_1156:
        /*00a0*/ 	.word	0x000001c0
        /*00a4*/ 	.word	0x00000001
        /*00a8*/ 	.word	0x00000001


	//----- nvinfo : EIATTR_CRS_STACK_SIZE
	.align		4
.L_1157:
        /*00ac*/ 	.byte	0x04, 0x1e
        /*00ae*/ 	.short	(.L_1159 - .L_1158)
.L_1158:
        /*00b0*/ 	.word	0x00000000


	//----- nvinfo : EIATTR_CBANK_PARAM_SIZE
	.align		4
.L_1159:
        /*00b4*/ 	.byte	0x03, 0x19
        /*00b6*/ 	.short	0x00b8


	//----- nvinfo : EIATTR_PARAM_CBANK
	.align		4
        /*00b8*/ 	.byte	0x04, 0x0a
        /*00ba*/ 	.short	(.L_1161 - .L_1160)
	.align		4
.L_1160:
        /*00bc*/ 	.word	index@(.nv.constant0._Z35group_norm_nhwc_bwd_one_pass_kernelI11Fp32IOFp16WLi128ELi28ELi448EEv26Group_norm_nhwc_bwd_params)
        /*00c0*/ 	.short	0x0210
        /*00c2*/ 	.short	0x00b8


	//----- nvinfo : EIATTR_SW_WAR
	.align		4
.L_1161:
        /*00c4*/ 	.byte	0x04, 0x36
        /*00c6*/ 	.short	(.L_1163 - .L_1162)
.L_1162:
        /*00c8*/ 	.word	0x00000008
.L_1163:


//--------------------- .nv.info._Z35group_norm_nhwc_bwd_one_pass_kernelI11Fp32IOFp16WLi256ELi28ELi448EEv26Group_norm_nhwc_bwd_params --------------------------
	.section	.nv.info._Z35group_norm_nhwc_bwd_one_pass_kernelI11Fp32IOFp16WLi256ELi28ELi448EEv26Group_norm_nhwc_bwd_params,"",@"SHT_CUDA_INFO"
	.sectionflags	@""
	.align	4


	//----- nvinfo : EIATTR_CUDA_API_VERSION
	.align		4
        /*0000*/ 	.byte	0x04, 0x37
        /*0002*/ 	.short	(.L_1165 - .L_1164)
.L_1164:
        /*0004*/ 	.word	0x00000082


	//----- nvinfo : EIATTR_KPARAM_INFO
	.align		4
.L_1165:
        /*0008*/ 	.byte	0x04, 0x17
        /*000a*/ 	.short	(.L_1167 - .L_1166)
.L_1166:
        /*000c*/ 	.word	0x00000000
        /*0010*/ 	.short	0x0000
        /*0012*/ 	.short	0x0000
        /*0014*/ 	.byte	0x00, 0xf0, 0xe1, 0x02


	//----- nvinfo : EIATTR_SPARSE_MMA_MASK
	.align		4
.L_1167:
        /*0018*/ 	.byte	0x03, 0x50
        /*001a*/ 	.short	0x0000


	//----- nvinfo : EIATTR_MAXREG_COUNT
	.align		4
        /*001c*/ 	.byte	0x03, 0x1b
        /*001e*/ 	.short	0x0080


	//----- nvinfo : EIATTR_NUM_BARRIERS
	.align		4
        /*0020*/ 	.byte	0x02, 0x4c
        /*0022*/ 	.byte	0x01
	.zero		1


	//----- nvinfo : EIATTR_MERCURY_ISA_VERSION
	.align		4
        /*0024*/ 	.byte	0x03, 0x5f
        /*0026*/ 	.short	0x0101


	//----- nvinfo : EIATTR_INT_WARP_WIDE_INSTR_OFFSETS
	.align		4
        /*0028*/ 	.byte	0x04, 0x31
        /*002a*/ 	.short	(.L_1169 - .L_1168)


	//   ....[0]....
.L_1168:
        /*002c*/ 	.word	0x00003610


	//   ....[1]....
        /*0030*/ 	.word	0x00005f00


	//----- nvinfo : EIATTR_COOP_GROUP_MASK_REGIDS
	.align		4
.L_1169:
        /*0034*/ 	.byte	0x04, 0x29
        /*0036*/ 	.short	(.L_1171 - .L_1170)


	//   ....[0]....
.L_1170:
        /*0038*/ 	.word	0xffffffff


	//   ....[1]....
        /*003c*/ 	.word	0xffffffff


	//   ....[2]....
        /*0040*/ 	.word	0xffffffff


	//   ....[3]....
        /*0044*/ 	.word	0xffffffff


	//   ....[4]....
        /*0048*/ 	.word	0xffffffff


	//   ....[5]....
        /*004c*/ 	.word	0xffffffff


	//   ....[6]....
        /*0050*/ 	.word	0xffffffff


	//   ....[7]....
        /*0054*/ 	.word	0xffffffff


	//   ....[8]....
        /*0058*/ 	.word	0xffffffff


	//   ....[9]....
        /*005c*/ 	.word	0xffffffff


	//----- nvinfo : EIATTR_COOP_GROUP_INSTR_OFFSETS
	.align		4
.L_1171:
        /*0060*/ 	.byte	0x04, 0x28
        /*0062*/ 	.short	(.L_1173 - .L_1172)


	//   ....[0]....
.L_1172:
        /*0064*/ 	.word	0x00002470


	//   ....[1]....
        /*0068*/ 	.word	0x000024b0


	//   ....[2]....
        /*006c*/ 	.word	0x00002530


	//   ....[3]....
        /*0070*/ 	.word	0x00002550


	//   ....[4]....
        /*0074*/ 	.word	0x00002580


	//   ....[5]....
        /*0078*/ 	.word	0x000025a0


	//   ....[6]....
        /*007c*/ 	.word	0x000025d0


	//   ....[7]....
        /*0080*/ 	.word	0x000025f0


	//   ....[8]....
        /*0084*/ 	.word	0x00002640


	//   ....[9]....
        /*0088*/ 	.word	0x00002680


	//----- nvinfo : EIATTR_EXIT_INSTR_OFFSETS
	.align		4
.L_1173:
        /*008c*/ 	.byte	0x04, 0x1c
        /*008e*/ 	.short	(.L_1175 - .L_1174)


	//   ....[0]....
.L_1174:
        /*0090*/ 	.word	0x00005ff0


	//   ....[1]....
        /*0094*/ 	.word	0x00006130


	//   ....[2]....
        /*0098*/ 	.word	0x00006390


	//----- nvinfo : EIATTR_MAX_THREADS
	.align		4
.L_1175:
        /*009c*/ 	.byte	0x04, 0x05
        /*009e*/ 	.short	(.L_1177 - .L_1176)
.L_1176:
        /*00a0*/ 	.word	0x000001c0
        /*00a4*/ 	.word	0x00000001
        /*00a8*/ 	.word	0x00000001


	//----- nvinfo : EIATTR_CRS_STACK_SIZE
	.align		4
.L_1177:
        /*00ac*/ 	.byte	0x04, 0x1e
        /*00ae*/ 	.short	(.L_1179 - .L_1178)
.L_1178:
        /*00b0*/ 	.word	0x00000000


	//----- nvinfo : EIATTR_CBANK_PARAM_SIZE
	.align		4
.L_1179:
        /*00b4*/ 	.byte	0x03, 0x19
        /*00b6*/ 	.short	0x00b8


	//----- nvinfo : EIATTR_PARAM_CBANK
	.align		4
        /*00b8*/ 	.byte	0x04, 0x0a
        /*00ba*/ 	.short	(.L_1181 - .L_1180)
	.align		4
.L_1180:
        /*00bc*/ 	.word	index@(.nv.constant0._Z35group_norm_nhwc_bwd_one_pass_kernelI11Fp32IOFp16WLi256ELi28ELi448EEv26Group_norm_nhwc_bwd_params)
        /*00c0*/ 	.short	0x0210
        /*00c2*/ 	.short	0x00b8


	//----- nvinfo : EIATTR_SW_WAR
	.align		4
.L_1181:
        /*00c4*/ 	.byte	0x04, 0x36
        /*00c6*/ 	.short	(.L_1183 - .L_1182)
.L_1182:
        /*00c8*/ 	.word	0x00000008
.L_1183:


//--------------------- .nv.info._Z35group_norm_nhwc_bwd_one_pass_kernelI11Fp32IOFp16WLi512ELi28ELi448EEv26Group_norm_nhwc_bwd_params --------------------------
	.section	.nv.info._Z35group_norm_nhwc_bwd_one_pass_kernelI11Fp32IOFp16WLi512ELi28ELi448EEv26Group_norm_nhwc_bwd_params,"",@"SHT_CUDA_INFO"
	.sectionflags	@""
	.align	4


	//----- nvinfo : EIATTR_CUDA_API_VERSION
	.align		4
        /*0000*/ 	.byte	0x04, 0x37
        /*0002*/ 	.short	(.L_1185 - .L_1184)
.L_1184:
        /*0004*/ 	.word	0x00000082


	//----- nvinfo : EIATTR_KPARAM_INFO
	.align		4
.L_1185:
        /*0008*/ 	.byte	0x04, 0x17
        /*000a*/ 	.short	(.L_1187 - .L_1186)
.L_1186:
        /*000c*/ 	.word	0x00000000
        /*0010*/ 	.short	0x0000
        /*0012*/ 	.short	0x0000
        /*0014*/ 	.byte	0x00, 0xf0, 0xe1, 0x02


	//----- nvinfo : EIATTR_SPARSE_MMA_MASK
	.align		4
.L_1187:
        /*0018*/ 	.byte	0x03, 0x50
        /*001a*/ 	.short	0x0000


	//----- nvinfo : EIATTR_MAXREG_COUNT
	.align		4
        /*001c*/ 	.byte	0x03, 0x1b
        /*001e*/ 	.short	0x0080


	//----- nvinfo : EIATTR_NUM_BARRIERS
	.align		4
        /*0020*/ 	.byte	0x02, 0x4c
        /*0022*/ 	.byte	0x01
	.zero		1


	//----- nvinfo : EIATTR_MERCURY_ISA_VERSION
	.align		4
        /*0024*/ 	.byte	0x03, 0x5f
        /*0026*/ 	.short	0x0101


	//----- nvinfo : EIATTR_INT_WARP_WIDE_INSTR_OFFSETS
	.align		4
        /*0028*/ 	.byte	0x04, 0x31
        /*002a*/ 	.short	(.L_1189 - .L_1188)


	//   ....[0]....
.L_1188:
        /*002c*/ 	.word	0x000056f0


	//   ....[1]....
        /*0030*/ 	.word	0x00009580


	//----- nvinfo : EIATTR_COOP_GROUP_MASK_REGIDS
	.align		4
.L_1189:
        /*0034*/ 	.byte	0x04, 0x29
        /*0036*/ 	.short	(.L_1191 - .L_1190)


	//   ....[0]....
.L_1190:
        /*0038*/ 	.word	0xffffffff


	//   ....[1]....
        /*003c*/ 	.word	0xffffffff


	//   ....[2]....
        /*0040*/ 	.word	0xffffffff


	//   ....[3]....
        /*0044*/ 	.word	0xffffffff


	//   ....[4]....
        /*0048*/ 	.word	0xffffffff


	//   ....[5]....
        /*004c*/ 	.word	0xffffffff


	//   ....[6]....
        /*0050*/ 	.word	0xffffffff


	//   ....[7]....
        /*0054*/ 	.word	0xffffffff


	//   ....[8]....
        /*0058*/ 	.word	0xffffffff


	//   ....[9]....
        /*005c*/ 	.word	0xffffffff


	//----- nvinfo : EIATTR_COOP_GROUP_INSTR_OFFSETS
	.align		4
.L_1191:
        /*0060*/ 	.byte	0x04, 0x28
        /*0062*/ 	.short	(.L_1193 - .L_1192)


	//   ....[0]....
.L_1192:
        /*0064*/ 	.word	0x000044c0


	//   ....[1]....
        /*0068*/ 	.word	0x00004500


	//   ....[2]....
        /*006c*/ 	.word	0x00004690


	//   ....[3]....
        /*0070*/ 	.word	0x000046d0


	//   ....[4]....
        /*0074*/ 	.word	0x00004740


	//   ....[5]....
        /*0078*/ 	.word	0x00004760


	//   ....[6]....
        /*007c*/ 	.word	0x00004790


	//   ....[7]....
        /*0080*/ 	.word	0x000047b0


	//   ....[8]....
        /*0084*/ 	.word	0x000047e0


	//   ....[9]....
        /*0088*/ 	.word	0x00004800


	//----- nvinfo : EIATTR_EXIT_INSTR_OFFSETS
	.align		4
.L_1193:
        /*008c*/ 	.byte	0x04, 0x1c
        /*008e*/ 	.short	(.L_1195 - .L_1194)


	//   ....[0]....
.L_1194:
        /*0090*/ 	.word	0x00009610


	//   ....[1]....
        /*0094*/ 	.word	0x00009750


	//   ....[2]....
        /*0098*/ 	.word	0x000099b0


	//----- nvinfo : EIATTR_MAX_THREADS
	.align		4
.L_1195:
        /*009c*/ 	.byte	0x04, 0x05
        /*009e*/ 	.short	(.L_1197 - .L_1196)
.L_1196:
        /*00a0*/ 	.word	0x000001c0
        /*00a4*/ 	.word	0x00000001
        /*00a8*/ 	.word	0x00000001


	//----- nvinfo : EIATTR_CRS_STACK_SIZE
	.align		4
.L_1197:
        /*00ac*/ 	.byte	0x04, 0x1e
        /*00ae*/ 	.short	(.L_1199 - .L_1198)
.L_1198:
        /*00b0*/ 	.word	0x00000000


	//----- nvinfo : EIATTR_CBANK_PARAM_SIZE
	.align		4
.L_1199:
        /*00b4*/ 	.byte	0x03, 0x19
        /*00b6*/ 	.short	0x00b8


	//----- nvinfo : EIATTR_PARAM_CBANK
	.align		4
        /*00b8*/ 	.byte	0x04, 0x0a
        /*00ba*/ 	.short	(.L_1201 - .L_1200)
	.align		4
.L_1200:
        /*00bc*/ 	.word	index@(.nv.constant0._Z35group_norm_nhwc_bwd_one_pass_kernelI11Fp32IOFp16WLi512ELi28ELi448EEv26Group_norm_nhwc_bwd_params)
        /*00c0*/ 	.short	0x0210
        /*00c2*/ 	.short	0x00b8


	//----- nvinfo : EIATTR_SW_WAR
	.align		4
.L_1201:
        /*00c4*/ 	.byte	0x04, 0x36
        /*00c6*/ 	.short	(.L_1203 - .L_1202)
.L_1202:
        /*00c8*/ 	.word	0x00000008
.L_1203:


//--------------------- .nv.info._Z35group_norm_nhwc_fwd_one_pass_kernelI11Bf16IOFp32WLi64ELi28ELi448EEv26Group_norm_nhwc_fwd_params --------------------------
	.section	.nv.info._Z35group_norm_nhwc_fwd_one_pass_kernelI11Bf16IOFp32WLi64ELi28ELi448EEv26Group_norm_nhwc_fwd_params,"",@"SHT_CUDA_INFO"
	.sectionflags	@""
	.align	4


	//----- nvinfo : EIATTR_CUDA_API_VERSION
	.align		4
        /*0000*/ 	.byte	0x04, 0x37
        /*0002*/ 	.short	(.L_1205 - .L_1204)
.L_1204:
        /*0004*/ 	.word	0x00000082


	//----- nvinfo : EIATTR_KPARAM_INFO
	.align		4
.L_1205:
        /*0008*/ 	.byte	0x04, 0x17
        /*000a*/ 	.short	(.L_1207 - .L_1206)
.L_1206:
        /*000c*/ 	.word	0x00000000
        /*0010*/ 	.short	0x0000
        /*0012*/ 	.short	0x0000
        /*0014*/ 	.byte	0x00, 0xf0, 0x81, 0x02


	//----- nvinfo : EIATTR_SPARSE_MMA_MASK
	.align		4
.L_1207:
        /*0018*/ 	.byte	0x03, 0x50
        /*001a*/ 	.short	0x0000


	//----- nvinfo : EIATTR_MAXREG_COUNT
	.align		4
        /*001c*/ 	.byte	0x03, 0x1b
        /*001e*/ 	.short	0x0080


	//----- nvinfo : EIATTR_NUM_BARRIERS
	.align		4
        /*0020*/ 	.byte	0x02, 0x4c
        /*0022*/ 	.byte	0x01
	.zero		1


	//----- nvinfo : EIATTR_MERCURY_ISA_VERSION
	.align		4
        /*0024*/ 	.byte	0x03, 0x5f
        /*0026*/ 	.short	0x0101


	//----- nvinfo : EIATTR_COOP_GROUP_MASK_REGIDS
	.align		4
        /*0028*/ 	.byte	0x04, 0x29
        /*002a*/ 	.short	(.L_1209 - .L_1208)


	//   ....[0]....
.L_1208:
        /*002c*/ 	.word	0xffffffff


	//   ....[1]....
        /*0030*/ 	.word	0xffffffff


	//   ....[2]....
        /*0034*/ 	.word	0xffffffff


	//   ....[3]....
        /*0038*/ 	.word	0xffffffff


	//   ....[4]....
        /*003c*/ 	.word	0xffffffff


	//   ....[5]....
        /*0040*/ 	.word	0xffffffff


	//   ....[6]....
        /*0044*/ 	.word	0xffffffff


	//   ....[7]....
        /*0048*/ 	.word	0xffffffff


	//   ....[8]....
        /*004c*/ 	.word	0xffffffff


	//   ....[9]....
        /*0050*/ 	.word	0xffffffff


	//----- nvinfo : EIATTR_COOP_GROUP_INSTR_OFFSETS
	.align		4
.L_1209:
        /*0054*/ 	.byte	0x04, 0x28
        /*0056*/ 	.short	(.L_1211 - .L_1210)


	//   ....[0]....
.L_1210:
        /*0058*/ 	.word	0x00000770


	//   ....[1]....
        /*005c*/ 	.word	0x00000780


	//   ....[2]....
        /*0060*/ 	.word	0x000007b0


	//   ....[3]....
        /*0064*/ 	.word	0x000007d0


	//   ....[4]....
        /*0068*/ 	.word	0x00000800


	//   ....[5]....
        /*006c*/ 	.word	0x00000820


	//   ....[6]....
        /*0070*/ 	.word	0x00000850


	//   ....[7]....
        /*0074*/ 	.word	0x00000870


	//   ....[8]....
        /*0078*/ 	.word	0x000008a0


	//   ....[9]....
        /*007c*/ 	.word	0x000008c0


	//----- nvinfo : EIATTR_EXIT_INSTR_OFFSETS
	.align		4
.L_1211:
        /*0080*/ 	.byte	0x04, 0x1c
        /*0082*/ 	.short	(.L_1213 - .L_1212)


	//   ....[0]....
.L_1212:
        /*0084*/ 	.word	0x00000060


	//   ....[1]....
        /*0088*/ 	.word	0x00001cb0


	//----- nvinfo : EIATTR_MAX_THREADS
	.align		4
.L_1213:
        /*008c*/ 	.byte	0x04, 0x05
        /*008e*/ 	.short	(.L_1215 - .L_1214)
.L_1214:
        /*0090*/ 	.word	0x000001c0
        /*0094*/ 	.word	0x00000001
        /*0098*/ 	.word	0x00000001


	//----- nvinfo : EIATTR_CRS_STACK_SIZE
	.align		4
.L_1215:
        /*009c*/ 	.byte	0x04, 0x1e
        /*009e*/ 	.short	(.L_1217 - .L_1216)
.L_1216:
        /*00a0*/ 	.word	0x00000000


	//----- nvinfo : EIATTR_CBANK_PARAM_SIZE
	.align		4
.L_1217:
        /*00a4*/ 	.byte	0x03, 0x19
        /*00a6*/ 	.short	0x00a0


	//----- nvinfo : EIATTR_PARAM_CBANK
	.align		4
        /*00a8*/ 	.byte	0x04, 0x0a
        /*00aa*/ 	.short	(.L_1219 - .L_1218)
	.align		4
.L_1218:
        /*00ac*/ 	.word	index@(.nv.constant0._Z35group_norm_nhwc_fwd_one_pass_kernelI11Bf16IOFp32WLi64ELi28ELi448EEv26Group_norm_nhwc_fwd_params)
        /*00b0*/ 	.short	0x0210
        /*00b2*/ 	.short	0x00a0


	//----- nvinfo : EIATTR_SW_WAR
	.align		4
.L_1219:
        /*00b4*/ 	.byte	0x04, 0x36
        /*00b6*/ 	.short	(.L_1221 - .L_1220)
.L_1220:
        /*00b8*/ 	.word	0x00000008
.L_1221:


//--------------------- .nv.info._Z35group_norm_nhwc_fwd_one_pass_kernelI11Bf16IOFp32WLi128ELi28ELi448EEv26Group_norm_nhwc_fwd_params --------------------------
	.section	.nv.info._Z35group_norm_nhwc_fwd_one_pass_kernelI11Bf16IOFp32WLi128ELi28ELi448EEv26Group_norm_nhwc_fwd_params,"",@"SHT_CUDA_INFO"
	.sectionflags	@""
	.align	4


	//----- nvinfo : EIATTR_CUDA_API_VERSION
	.align		4
        /*0000*/ 	.byte	0x04, 0x37
        /*0002*/ 	.short	(.L_1223 - .L_1222)
.L_1222:
        /*0004*/ 	.word	0x00000082


	//----- nvinfo : EIATTR_KPARAM_INFO
	.align		4
.L_1223:
        /*0008*/ 	.byte	0x04, 0x17
        /*000a*/ 	.short	(.L_1225 - .L_1224)
.L_1224:
        /*000c*/ 	.word	0x00000000
        /*0010*/ 	.short	0x0000
        /*0012*/ 	.short	0x0000
        /*0014*/ 	.byte	0x00, 0xf0, 0x81, 0x02


	//----- nvinfo : EIATTR_SPARSE_MMA_MASK
	.align		4
.L_1225:
        /*0018*/ 	.byte	0x03, 0x50
        /*001a*/ 	.short	0x0000


	//----- nvinfo : EIATTR_MAXREG_COUNT
	.align		4
        /*001c*/ 	.byte	0x03, 0x1b
        /*001e*/ 	.short	0x0080


	//----- nvinfo : EIATTR_NUM_BARRIERS
	.align		4
        /*0020*/ 	.byte	0x02, 0x4c
        /*0022*/ 	.byte	0x01
	.zero		1


	//----- nvinfo : EIATTR_MERCURY_ISA_VERSION
	.align		4
        /*0024*/ 	.byte	0x03, 0x5f
        /*0026*/ 	.short	0x0101


	//----- nvinfo : EIATTR_COOP_GROUP_MASK_REGIDS
	.align		4
        /*0028*/ 	.byte	0x04, 0x29
        /*002a*/ 	.short	(.L_1227 - .L_1226)


	//   ....[0]....
.L_1226:
        /*002c*/ 	.word	0xffffffff


	//   ....[1]....
        /*0030*/ 	.word	0xffffffff


	//   ....[2]....
        /*0034*/ 	.word	0xffffffff


	//   ....[3]....
        /*0038*/ 	.word	0xffffffff


	//   ....[4]....
        /*003c*/ 	.word	0xffffffff


	//   ....[5]....
        /*0040*/ 	.word	0xffffffff


	//   ....[6]....
        /*0044*/ 	.word	0xffffffff


	//   ....[7]....
        /*0048*/ 	.word	0xffffffff


	//   ....[8]....
        /*004c*/ 	.word	0xffffffff


	//   ....[9]....
        /*0050*/ 	.word	0xffffffff


	//----- nvinfo : EIATTR_COOP_GROUP_INSTR_OFFSETS
	.align		4
.L_1227:
        /*0054*/ 	.byte	0x04, 0x28
        /*0056*/ 	.short	(.L_1229 - .L_1228)


	//   ....[0]....
.L_1228:
        /*0058*/ 	.word	0x00000aa0


	//   ....[1]....
        /*005c*/ 	.word	0x00000ab0


	//   ....[2]....
        /*0060*/ 	.word	0x00000ae0


	//   ....[3]....
        /*0064*/ 	.word	0x00000b00


	//   ....[4]....
        /*0068*/ 	.word	0x00000b30


	//   ....[5]....
        /*006c*/ 	.word	0x00000b50


	//   ....[6]....
        /*0070*/ 	.word	0x00000b80


	//   ....[7]....
        /*0074*/ 	.word	0x00000ba0


	//   ....[8]....
        /*0078*/ 	.word	0x00000bd0


	//   ....[9]....
        /*007c*/ 	.word	0x00000bf0


	//----- nvinfo : EIATTR_EXIT_INSTR_OFFSETS
	.align		4
.L_1229:
        /*0080*/ 	.byte	0x04, 0x1c
        /*0082*/ 	.short	(.L_1231 - .L_1230)


	//   ....[0]....
.L_1230:
        /*0084*/ 	.word	0x00000060


	//   ....[1]....
        /*0088*/ 	.word	0x000024d0


	//----- nvinfo : EIATTR_MAX_THREADS
	.align		4
.L_1231:
        /*008c*/ 	.byte	0x04, 0x05
        /*008e*/ 	.short	(.L_1233 - .L_1232)
.L_1232:
        /*0090*/ 	.word	0x000001c0
        /*0094*/ 	.word	0x00000001
        /*0098*/ 	.word	0x00000001


	//----- nvinfo : EIATTR_CRS_STACK_SIZE
	.align		4
.L_1233:
        /*009c*/ 	.byte	0x04, 0x1e
        /*009e*/ 	.short	(.L_1235 - .L_1234)
.L_1234:
        /*00a0*/ 	.word	0x00000000


	//----- nvinfo : EIATTR_CBANK_PARAM_SIZE
	.align		4
.L_1235:
        /*00a4*/ 	.byte	0x03, 0x19
        /*00a6*/ 	.short	0x00a0


	//----- nvinfo : EIATTR_PARAM_CBANK
	.align		4
        /*00a8*/ 	.byte	0x04, 0x0a
        /*00aa*/ 	.short	(.L_1237 - .L_1236)
	.align		4
.L_1236:
        /*00ac*/ 	.word	index@(.nv.constant0._Z35group_norm_nhwc_fwd_one_pass_kernelI11Bf16IOFp32WLi128ELi28ELi448EEv26Group_norm_nhwc_fwd_params)
        /*00b0*/ 	.short	0x0210
        /*00b2*/ 	.short	0x00a0


	//----- nvinfo : EIATTR_SW_WAR
	.align		4
.L_1237:
        /*00b4*/ 	.byte	0x04, 0x36
        /*00b6*/ 	.short	(.L_1239 - .L_1238)
.L_1238:
        /*00b8*/ 	.word	0x00000008
.L_1239:


//--------------------- .nv.info._Z35group_norm_nhwc_fwd_one_pass_kernelI11Bf16IOFp32WLi256ELi28ELi448EEv26Group_norm_nhwc_fwd_params --------------------------
	.section	.nv.info._Z35group_norm_nhwc_fwd_one_pass_kernelI11Bf16IOFp32WLi256ELi28ELi448EEv26Group_norm_nhwc_fwd_params,"",@"SHT_CUDA_INFO"
	.sectionflags	@""
	.align	4


	//----- nvinfo : EIATTR_CUDA_API_VERSION
	.align		4
        /*0000*/ 	.byte	0x04, 0x37
        /*0002*/ 	.short	(.L_1241 - .L_1240)
.L_1240:
        /*0004*/ 	.word	0x00000082


	//----- nvinfo : EIATTR_KPARAM_INFO
	.align		4
.L_1241:
        /*0008*/ 	.byte	0x04, 0x17
        /*000a*/ 	.short	(.L_1243 - .L_1242)
.L_1242:
        /*000c*/ 	.word	0x00000000
        /*0010*/ 	.short	0x0000
        /*0012*/ 	.short	0x0000
        /*0014*/ 	.byte	0x00, 0xf0, 0x81, 0x02


	//----- nvinfo : EIATTR_SPARSE_MMA_MASK
	.align		4
.L_1243:
        /*0018*/ 	.byte	0x03, 0x50
        /*001a*/ 	.short	0x0000


	//----- nvinfo : EIATTR_MAXREG_COUNT
	.align		4
        /*001c*/ 	.byte	0x03, 0x1b
        /*001e*/ 	.short	0x0080


	//----- nvinfo : EIATTR_NUM_BARRIERS
	.align		4
        /*0020*/ 	.byte	0x02, 0x4c
        /*0022*/ 	.byte	0x01
	.zero		1


	//----- nvinfo : EIATTR_MERCURY_ISA_VERSION
	.align		4
        /*0024*/ 	.byte	0x03, 0x5f
        /*0026*/ 	.short	0x0101


	//----- nvinfo : EIATTR_COOP_GROUP_MASK_REGIDS
	.align		4
        /*0028*/ 	.byte	0x04, 0x29
        /*002a*/ 	.short	(.L_1245 - .L_1244)


	//   ....[0]....
.L_1244:
        /*002c*/ 	.word	0xffffffff


	//   ....[1]....
        /*0030*/ 	.word	0xffffffff


	//   ....[2]....
        /*0034*/ 	.word	0xffffffff


	//   ....[3]....
        /*0038*/ 	.word	0xffffffff


	//   ....[4]....
        /*003c*/ 	.word	0xffffffff


	//   ....[5]....
        /*0040*/ 	.word	0xffffffff


	//   ....[6]....
        /*0044*/ 	.word	0xffffffff


	//   ....[7]....
        /*0048*/ 	.word	0xffffffff


	//   ....[8]....
        /*004c*/ 	.word	0xffffffff


	//   ....[9]....
        /*0050*/ 	.word	0xffffffff


	//----- nvinfo : EIATTR_COOP_GROUP_INSTR_OFFSETS
	.align		4
.L_1245:
        /*0054*/ 	.byte	0x04, 0x28
        /*0056*/ 	.short	(.L_1247 - .L_1246)


	//   ....[0]....
.L_1246:
        /*0058*/ 	.word	0x000010e0


	//   ....[1]....
        /*005c*/ 	.word	0x000010f0


	//   ....[2]....
        /*0060*/ 	.word	0x00001120


	//   ....[3]....
        /*0064*/ 	.word	0x00001130


	//   ....[4]....
        /*0068*/ 	.word	0x00001170


	//   ....[5]....
        /*006c*/ 	.word	0x00001180


	//   ....[6]....
        /*0070*/ 	.word	0x000011c0


	//   ....[7]....
        /*0074*/ 	.word	0x000011d0


	//   ....[8]....
        /*0078*/ 	.word	0x00001210


	//   ....[9]....
        /*007c*/ 	.word	0x00001220


	//----- nvinfo : EIATTR_EXIT_INSTR_OFFSETS
	.align		4
.L_1247:
        /*0080*/ 	.byte	0x04, 0x1c
        /*0082*/ 	.short	(.L_1249 - .L_1248)


	//   ....[0]....
.L_1248:
        /*0084*/ 	.word	0x00000070


	//   ....[1]....
        /*0088*/ 	.word	0x00003c20


	//----- nvinfo : EIATTR_MAX_THREADS
	.align		4
.L_1249:
        /*008c*/ 	.byte	0x04, 0x05
        /*008e*/ 	.short	(.L_1251 - .L_1250)
.L_1250:
        /*0090*/ 	.word	0x000001c0
        /*0094*/ 	.word	0x00000001
        /*0098*/ 	.word	0x00000001


	//----- nvinfo : EIATTR_CRS_STACK_SIZE
	.align		4
.L_1251:
        /*009c*/ 	.byte	0x04, 0x1e
        /*009e*/ 	.short	(.L_1253 - .L_1252)
.L_1252:
        /*00a0*/ 	.word	0x00000000


	//----- nvinfo : EIATTR_CBANK_PARAM_SIZE
	.align		4
.L_1253:
        /*00a4*/ 	.byte	0x03, 0x19
        /*00a6*/ 	.short	0x00a0


	//----- nvinfo : EIATTR_PARAM_CBANK
	.align		4
        /*00a8*/ 	.byte	0x04, 0x0a
        /*00aa*/ 	.short	(.L_1255 - .L_1254)
	.align		4
.L_1254:
        /*00ac*/ 	.word	index@(.nv.constant0._Z35group_norm_nhwc_fwd_one_pass_kernelI11Bf16IOFp32WLi256ELi28ELi448EEv26Group_norm_nhwc_fwd_params)
        /*00b0*/ 	.short	0x0210
        /*00b2*/ 	.short	0x00a0


	//----- nvinfo : EIATTR_SW_WAR
	.align		4
.L_1255:
        /*00b4*/ 	.byte	0x04, 0x36
        /*00b6*/ 	.short	(.L_1257 - .L_1256)
.L_1256:
        /*00b8*/ 	.word	0x00000008
.L_1257:


//--------------------- .nv.info._Z35group_norm_nhwc_fwd_one_pass_kernelI11Bf16IOFp32WLi512ELi28ELi448EEv26Group_norm_nhwc_fwd_params --------------------------
	.section	.nv.info._Z35group_norm_nhwc_fwd_one_pass_kernelI11Bf16IOFp32WLi512ELi28ELi448EEv26Group_norm_nhwc_fwd_params,"",@"SHT_CUDA_INFO"
	.sectionflags	@""
	.align	4


	//----- nvinfo : EIATTR_CUDA_API_VERSION
	.align		4
        /*0000*/ 	.byte	0x04, 0x37
        /*0002*/ 	.short	(.L_1259 - .L_1258)
.L_1258:
        /*0004*/ 	.word	0x00000082


	//----- nvinfo : EIATTR_KPARAM_INFO
	.align		4
.L_1259:
        /*0008*/ 	.byte	0x04, 0x17
        /*000a*/ 	.short	(.L_1261 - .L_1260)
.L_1260:
        /*000c*/ 	.word	0x00000000
        /*0010*/ 	.short	0x0000
        /*0012*/ 	.short	0x0000
        /*0014*/ 	.byte	0x00, 0xf0, 0x81, 0x02


	//----- nvinfo : EIATTR_SPARSE_MMA_MASK
	.align		4
.L_1261:
        /*0018*/ 	.byte	0x03, 0x50
        /*001a*/ 	.short	0x0000


	//----- nvinfo : EIATTR_MAXREG_COUNT
	.align		4
        /*001c*/ 	.byte	0x03, 0x1b
        /*001e*/ 	.short	0x0080


	//----- nvinfo : EIATTR_NUM_BARRIERS
	.align		4
        /*0020*/ 	.byte	0x02, 0x4c
        /*0022*/ 	.byte	0x01
	.zero		1


	//----- nvinfo : EIATTR_MERCURY_ISA_VERSION
	.align		4
        /*0024*/ 	.byte	0x03, 0x5f
        /*0026*/ 	.short	0x0101


	//----- nvinfo : EIATTR_COOP_GROUP_MASK_REGIDS
	.align		4
        /*0028*/ 	.byte	0x04, 0x29
        /*002a*/ 	.short	(.L_1263 - .L_1262)


	//   ....[0]....
.L_1262:
        /*002c*/ 	.word	0xffffffff


	//   ....[1]....
        /*0030*/ 	.word	0xffffffff


	//   ....[2]....
        /*0034*/ 	.word	0xffffffff


	//   ....[3]....
        /*0038*/ 	.word	0xffffffff


	//   ....[4]....
        /*003c*/ 	.word	0xffffffff


	//   ....[5]....
        /*0040*/ 	.word	0xffffffff


	//   ....[6]....
        /*0044*/ 	.word	0xffffffff


	//   ....[7]....
        /*0048*/ 	.word	0xffffffff


	//   ....[8]....
        /*004c*/ 	.word	0xffffffff


	//   ....[9]....
        /*0050*/ 	.word	0xffffffff


	//----- nvinfo : EIATTR_COOP_GROUP_INSTR_OFFSETS
	.align		4
.L_1263:
        /*0054*/ 	.byte	0x04, 0x28
        /*0056*/ 	.short	(.L_1265 - .L_1264)


	//   ....[0]....
.L_1264:
        /*0058*/ 	.word	0x00001ca0


	//   ....[1]....
        /*005c*/ 	.word	0x00001cb0


	//   ....[2]....
        /*0060*/ 	.word	0x00001ce0


	//   ....[3]....
        /*0064*/ 	.word	0x00001cf0


	//   ....[4]....
        /*0068*/ 	.word	0x00001d30


	//   ....[5]....
        /*006c*/ 	.word	0x00001d40


	//   ....[6]....
        /*0070*/ 	.word	0x00001d80


	//   ....[7]....
        /*0074*/ 	.word	0x00001d90


	//   ....[8]....
        /*0078*/ 	.word	0x00001dd0


	//   ....[9]....
        /*007c*/ 	.word	0x00001de0


	//----- nvinfo : EIATTR_EXIT_INSTR_OFFSETS
	.align		4
.L_1265:
        /*0080*/ 	.byte	0x04, 0x1c
        /*0082*/ 	.short	(.L_1267 - .L_1266)


	//   ....[0]....
.L_1266:
        /*0084*/ 	.word	0x00000060


	//   ....[1]....
        /*0088*/ 	.word	0x000052a0


	//----- nvinfo : EIATTR_MAX_THREADS
	.align		4
.L_1267:
        /*008c*/ 	.byte	0x04, 0x05
        /*008e*/ 	.short	(.L_1269 - .L_1268)
.L_1268:
        /*0090*/ 	.word	0x000001c0
        /*0094*/ 	.word	0x00000001
        /*0098*/ 	.word	0x00000001


	//----- nvinfo : EIATTR_CRS_STACK_SIZE
	.align		4
.L_1269:
        /*009c*/ 	.byte	0x04, 0x1e
        /*009e*/ 	.short	(.L_1271 - .L_1270)
.L_1270:
        /*00a0*/ 	.word	0x00000000


	//----- nvinfo : EIATTR_CBANK_PARAM_SIZE
	.align		4
.L_1271:
        /*00a4*/ 	.byte	0x03, 0x19
        /*00a6*/ 	.short	0x00a0


	//----- nvinfo : EIATTR_PARAM_CBANK
	.align		4
        /*00a8*/ 	.byte	0x04, 0x0a
        /*00aa*/ 	.short	(.L_1273 - .L_1272)
	.align		4
.L_1272:
        /*00ac*/ 	.word	index@(.nv.constant0._Z35group_norm_nhwc_fwd_one_pass_kernelI11Bf16IOFp32WLi512ELi28ELi448EEv26Group_norm_nhwc_fwd_params)
        /*00b0*/ 	.short	0x0210
        /*00b2*/ 	.short	0x00a0


	//----- nvinfo : EIATTR_SW_WAR
	.align		4
.L_1273:
        /*00b4*/ 	.byte	0x04, 0x36
        /*00b6*/ 	.short	(.L_1275 - .L_1274)
.L_1274:
        /*00b8*/ 	.word	0x00000008
.L_1275:


//--------------------- .nv.info._Z35group_norm_nhwc_fwd_one_pass_kernelI11Bf16IOBf16WLi64ELi28ELi448EEv26Group_norm_nhwc_fwd_params --------------------------
	.section	.nv.info._Z35group_norm_nhwc_fwd_one_pass_kernelI11Bf16IOBf16WLi64ELi28ELi448EEv26Group_norm_nhwc_fwd_params,"",@"SHT_CUDA_INFO"
	.sectionflags	@""
	.align	4


	//----- nvinfo : EIATTR_CUDA_API_VERSION
	.align		4
        /*0000*/ 	.byte	0x04, 0x37
        /*0002*/ 	.short	(.L_1277 - .L_1276)
.L_1276:
        /*0004*/ 	.word	0x00000082


	//----- nvinfo : EIATTR_KPARAM_INFO
	.align		4
.L_1277:
        /*0008*/ 	.byte	0x04, 0x17
        /*000a*/ 	.short	(.L_1279 - .L_1278)
.L_1278:
        /*000c*/ 	.word	0x00000000
        /*0010*/ 	.short	0x0000
        /*0012*/ 	.short	0x0000
        /*0014*/ 	.byte	0x00, 0xf0, 0x81, 0x02


	//----- nvinfo : EIATTR_SPARSE_MMA_MASK
	.align		4
.L_1279:
        /*0018*/ 	.byte	0x03, 0x50
        /*001a*/ 	.short	0x0000


	//----- nvinfo : EIATTR_MAXREG_COUNT
	.align		4
        /*001c*/ 	.byte	0x03, 0x1b
        /*001e*/ 	.short	0x0080


	//----- nvinfo : EIATTR_NUM_BARRIERS
	.align		4
        /*0020*/ 	.byte	0x02, 0x4c
        /*0022*/ 	.byte	0x01
	.zero		1


	//----- nvinfo : EIATTR_MERCURY_ISA_VERSION
	.align		4
        /*0024*/ 	.byte	0x03, 0x5f
        /*0026*/ 	.short	0x0101


	//----- nvinfo : EIATTR_COOP_GROUP_MASK_REGIDS
	.align		4
        /*0028*/ 	.byte	0x04, 0x29
        /*002a*/ 	.short	(.L_1281 - .L_1280)


	//   ....[0]....
.L_1280:
        /*002c*/ 	.word	0xffffffff


	//   ....[1]....
        /*0030*/ 	.word	0xffffffff


	//   ....[2]....
        /*0034*/ 	.word	0xffffffff


	//   ....[3]....
        /*0038*/ 	.word	0xffffffff


	//   ....[4]....
        /*003c*/ 	.word	0xffffffff


	//   ....[5]....
        /*0040*/ 	.word	0xffffffff


	//   ....[6]....
        /*0044*/ 	.word	0xffffffff


	//   ....[7]....
        /*0048*/ 	.word	0xffffffff


	//   ....[8]....
        /*004c*/ 	.word	0xffffffff


	//   ....[9]....
        /*0050*/ 	.word	0xffffffff


	//----- nvinfo : EIATTR_COOP_GROUP_INSTR_OFFSETS
	.align		4
.L_1281:
        /*0054*/ 	.byte	0x04, 0x28
        /*0056*/ 	.short	(.L_1283 - .L_1282)


	//   ....[0]....
.L_1282:
        /*0058*/ 	.word	0x00000770


	//   ....[1]....
        /*005c*/ 	.word	0x00000780


	//   ....[2]....
        /*0060*/ 	.word	0x000007b0


	//   ....[3]....
        /*0064*/ 	.word	0x000007d0


	//   ....[4]....
        /*0068*/ 	.word	0x00000800


	//   ....[5]....
        /*006c*/ 	.word	0x00000820


	//   ....[6]....
        /*0070*/ 	.word	0x00000850


	//   ....[7]....
        /*0074*/ 	.word	0x00000870


	//   ....[8]....
        /*0078*/ 	.word	0x000008a0


	//   ....[9]....
        /*007c*/ 	.word	0x000008c0


	//----- nvinfo : EIATTR_EXIT_INSTR_OFFSETS
	.align		4
.L_1283:
        /*0080*/ 	.byte	0x04, 0x1c
        /*0082*/ 	.short	(.L_1285 - .L_1284)


	//   ....[0]....
.L_1284:
        /*0084*/ 	.word	0x00000060


	//   ....[1]....
        /*0088*/ 	.word	0x00001cf0


	//----- nvinfo : EIATTR_MAX_THREADS
	.align		4
.L_1285:
        /*008c*/ 	.byte	0x04, 0x05
        /*008e*/ 	.short	(.L_1287 - .L_1286)
.L_1286:
        /*0090*/ 	.word	0x000001c0
        /*0094*/ 	.word	0x00000001
        /*0098*/ 	.word	0x00000001


	//----- nvinfo : EIATTR_CRS_STACK_SIZE
	.align		4
.L_1287:
        /*009c*/ 	.byte	0x04, 0x1e
        /*009e*/ 	.short	(.L_1289 - .L_1288)
.L_1288:
        /*00a0*/ 	.word	0x00000000


	//----- nvinfo : EIATTR_CBANK_PARAM_SIZE
	.align		4
.L_1289:
        /*00a4*/ 	.byte	0x03, 0x19
        /*00a6*/ 	.short	0x00a0


	//----- nvinfo : EIATTR_PARAM_CBANK
	.align		4
        /*00a8*/ 	.byte	0x04, 0x0a
        /*00aa*/ 	.short	(.L_1291 - .L_1290)
	.align		4
.L_1290:
        /*00ac*/ 	.word	index@(.nv.constant0._Z35group_norm_nhwc_fwd_one_pass_kernelI11Bf16IOBf16WLi64ELi28ELi448EEv26Group_norm_nhwc_fwd_params)
        /*00b0*/ 	.short	0x0210
        /*00b2*/ 	.short	0x00a0


	//----- nvinfo : EIATTR_SW_WAR
	.align		4
.L_1291:
        /*00b4*/ 	.byte	0x04, 0x36
        /*00b6*/ 	.short	(.L_1293 - .L_1292)
.L_1292:
        /*00b8*/ 	.word	0x00000008
.L_1293:


//--------------------- .nv.info._Z35group_norm_nhwc_fwd_one_pass_kernelI11Bf16IOBf16WLi128ELi28ELi448EEv26Group_norm_nhwc_fwd_params --------------------------
	.section	.nv.info._Z35group_norm_nhwc_fwd_one_pass_kernelI11Bf16IOBf16WLi128ELi28ELi448EEv26Group_norm_nhwc_fwd_params,"",@"SHT_CUDA_INFO"
	.sectionflags	@""
	.align	4


	//----- nvinfo : EIATTR_CUDA_API_VERSION
	.align		4
        /*0000*/ 	.byte	0x04, 0x37
        /*0002*/ 	.short	(.L_1295 - .L_1294)
.L_1294:
        /*0004*/ 	.word	0x00000082


	//----- nvinfo : EIATTR_KPARAM_INFO
	.align		4
.L_1295:
        /*0008*/ 	.byte	0x04, 0x17
        /*000a*/ 	.short	(.L_1297 - .L_1296)
.L_1296:
        /*000c*/ 	.word	0x00000000
        /*0010*/ 	.short	0x0000
        /*0012*/ 	.short	0x0000
        /*0014*/ 	.byte	0x00, 0xf0, 0x81, 0x02


	//----- nvinfo : EIATTR_SPARSE_MMA_MASK
	.align		4
.L_1297:
        /*0018*/ 	.byte	0x03, 0x50
        /*001a*/ 	.short	0x0000


	//----- nvinfo : EIATTR_MAXREG_COUNT
	.align		4
        /*001c*/ 	.byte	0x03, 0x1b
        /*001e*/ 	.short	0x0080


	//----- nvinfo : EIATTR_NUM_BARRIERS
	.align		4
        /*0020*/ 	.byte	0x02, 0x4c
        /*0022*/ 	.byte	0x01
	.zero		1


	//----- nvinfo : EIATTR_MERCURY_ISA_VERSION
	.align		4
        /*0024*/ 	.byte	0x03, 0x5f
        /*0026*/ 	.short	0x0101


	//----- nvinfo : EIATTR_COOP_GROUP_MASK_REGIDS
	.align		4
        /*0028*/ 	.byte	0x04, 0x29
        /*002a*/ 	.short	(.L_1299 - .L_1298)


	//   ....[0]....
.L_1298:
        /*002c*/ 	.word	0xffffffff


	//   ....[1]....
        /*0030*/ 	.word	0xffffffff


	//   ....[2]....
        /*0034*/ 	.word	0xffffffff


	//   ....[3]....
        /*0038*/ 	.word	0xffffffff


	//   ....[4]....
        /*003c*/ 	.word	0xffffffff


	//   ....[5]....
        /*0040*/ 	.word	0xffffffff


	//   ....[6]....
        /*0044*/ 	.word	0xffffffff


	//   ....[7]....
        /*0048*/ 	.word	0xffffffff


	//   ....[8]....
        /*004c*/ 	.word	0xffffffff


	//   ....[9]....
        /*0050*/ 	.word	0xffffffff


	//----- nvinfo : EIATTR_COOP_GROUP_INSTR_OFFSETS
	.align		4
.L_1299:
        /*0054*/ 	.byte	0x04, 0x28
        /*0056*/ 	.short	(.L_1301 - .L_1300)


	//   ....[0]....
.L_1300:
        /*0058*/ 	.word	0x00000a90


	//   ....[1]....
        /*005c*/ 	.word	0x00000aa0


	//   ....[2]....
        /*0060*/ 	.word	0x00000ad0


	//   ....[3]....
        /*0064*/ 	.word	0x00000ae0


	//   ....[4]....
        /*0068*/ 	.word	0x00000b20


	//   ....[5]....
        /*006c*/ 	.word	0x00000b30


	//   ....[6]....
        /*0070*/ 	.word	0x00000b70


	//   ....[7]....
        /*0074*/ 	.word	0x00000b80


	//   ....[8]....
        /*0078*/ 	.word	0x00000bc0


	//   ....[9]....
        /*007c*/ 	.word	0x00000bd0


	//----- nvinfo : EIATTR_EXIT_INSTR_OFFSETS
	.align		4
.L_1301:
        /*0080*/ 	.byte	0x04, 0x1c
        /*0082*/ 	.short	(.L_1303 - .L_1302)


	//   ....[0]....
.L_1302:
        /*0084*/ 	.word	0x00000060


	//   ....[1]....
        /*0088*/ 	.word	0x00002530


	//----- nvinfo : EIATTR_MAX_THREADS
	.align		4
.L_1303:
        /*008c*/ 	.byte	0x04, 0x05
        /*008e*/ 	.short	(.L_1305 - .L_1304)
.L_1304:
        /*0090*/ 	.word	0x000001c0
        /*0094*/ 	.word	0x00000001
        /*0098*/ 	.word	0x00000001


	//----- nvinfo : EIATTR_CRS_STACK_SIZE
	.align		4
.L_1305:
        /*009c*/ 	.byte	0x04, 0x1e
        /*009e*/ 	.short	(.L_1307 - .L_1306)
.L_1306:
        /*00a0*/ 	.word	0x00000000


	//----- nvinfo : EIATTR_CBANK_PARAM_SIZE
	.align		4
.L_1307:
        /*00a4*/ 	.byte	0x03, 0x19
        /*00a6*/ 	.short	0x00a0


	//----- nvinfo : EIATTR_PARAM_CBANK
	.align		4
        /*00a8*/ 	.byte	0x04, 0x0a
        /*00aa*/ 	.short	(.L_1309 - .L_1308)
	.align		4
.L_1308:
        /*00ac*/ 	.word	index@(.nv.constant0._Z35group_norm_nhwc_fwd_one_pass_kernelI11Bf16IOBf16WLi128ELi28ELi448EEv26Group_norm_nhwc_fwd_params)
        /*00b0*/ 	.short	0x0210
        /*00b2*/ 	.short	0x00a0


	//----- nvinfo : EIATTR_SW_WAR
	.align		4
.L_1309:
        /*00b4*/ 	.byte	0x04, 0x36
        /*00b6*/ 	.short	(.L_1311 - .L_1310)
.L_1310:
        /*00b8*/ 	.word	0x00000008
.L_1311:


//--------------------- .nv.info._Z35group_norm_nhwc_fwd_one_pass_kernelI11Bf16IOBf16WLi256ELi28ELi448EEv26Group_norm_nhwc_fwd_params --------------------------
	.section	.nv.info._Z35group_norm_nhwc_fwd_one_pass_kernelI11Bf16IOBf16WLi256ELi28ELi448EEv26Group_norm_nhwc_fwd_params,"",@"SHT_CUDA_INFO"
	.sectionflags	@""
	.align	4


	//----- nvinfo : EIATTR_CUDA_API_VERSION
	.align		4
        /*0000*/ 	.byte	0x04, 0x37
        /*0002*/ 	.short	(.L_1313 - .L_1312)
.L_1312:
        /*0004*/ 	.word	0x00000082


	//----- nvinfo : EIATTR_KPARAM_INFO
	.align		4
.L_1313:
        /*0008*/ 	.byte	0x04, 0x17
        /*000a*/ 	.short	(.L_1315 - .L_1314)
.L_1314:
        /*000c*/ 	.word	0x00000000
        /*0010*/ 	.short	0x0000
        /*0012*/ 	.short	0x0000
        /*0014*/ 	.byte	0x00, 0xf0, 0x81, 0x02


	//----- nvinfo : EIATTR_SPARSE_MMA_MASK
	.align		4
.L_1315:
        /*0018*/ 	.byte	0x03, 0x50
        /*001a*/ 	.short	0x0000


	//----- nvinfo : EIATTR_MAXREG_COUNT
	.align		4
        /*001c*/ 	.byte	0x03, 0x1b
        /*001e*/ 	.short	0x0080


	//----- nvinfo : EIATTR_NUM_BARRIERS
	.align		4
        /*0020*/ 	.byte	0x02, 0x4c
        /*0022*/ 	.byte	0x01
	.zero		1


	//----- nvinfo : EIATTR_MERCURY_ISA_VERSION
	.align		4
        /*0024*/ 	.byte	0x03, 0x5f
        /*0026*/ 	.short	0x0101


	//----- nvinfo : EIATTR_COOP_GROUP_MASK_REGIDS
	.align		4
        /*0028*/ 	.byte	0x04, 0x29
        /*002a*/ 	.short	(.L_1317 - .L_1316)


	//   ....[0]....
.L_1316:
        /*002c*/ 	.word	0xffffffff


	//   ....[1]....
        /*0030*/ 	.word	0xffffffff


	//   ....[2]....
        /*0034*/ 	.word	0xffffffff


	//   ....[3]....
        /*0038*/ 	.word	0xffffffff


	//   ....[4]....
        /*003c*/ 	.word	0xffffffff


	//   ....[5]....
        /*0040*/ 	.word	0xffffffff


	//   ....[6]....
        /*0044*/ 	.word	0xffffffff


	//   ....[7]....
        /*0048*/ 	.word	0xffffffff


	//   ....[8]....
        /*004c*/ 	.word	0xffffffff


	//   ....[9]....
        /*0050*/ 	.word	0xffffffff


	//----- nvinfo : EIATTR_COOP_GROUP_INSTR_OFFSETS
	.align		4
.L_1317:
        /*0054*/ 	.byte	0x04, 0x28
        /*0056*/ 	.short	(.L_1319 - .L_1318)


	//   ....[0]....
.L_1318:
        /*0058*/ 	.word	0x000010e0


	//   ....[1]....
        /*005c*/ 	.word	0x000010f0


	//   ....[2]....
        /*0060*/ 	.word	0x00001120


	//   ....[3]....
        /*0064*/ 	.word	0x00001130


	//   ....[4]....
        /*0068*/ 	.word	0x00001170


	//   ....[5]....
        /*006c*/ 	.word	0x00001180


	//   ....[6]....
        /*0070*/ 	.word	0x000011c0


	//   ....[7]....
        /*0074*/ 	.word	0x000011d0


	//   ....[8]....
        /*0078*/ 	.word	0x00001210


	//   ....[9]....
        /*007c*/ 	.word	0x00001220


	//----- nvinfo : EIATTR_EXIT_INSTR_OFFSETS
	.align		4
.L_1319:
        /*0080*/ 	.byte	0x04, 0x1c
        /*0082*/ 	.short	(.L_1321 - .L_1320)


	//   ....[0]....
.L_1320:
        /*0084*/ 	.word	0x00000070


	//   ....[1]....
        /*0088*/ 	.word	0x00003c80


	//----- nvinfo : EIATTR_MAX_THREADS
	.align		4
.L_1321:
        /*008c*/ 	.byte	0x04, 0x05
        /*008e*/ 	.short	(.L_1323 - .L_1322)
.L_1322:
        /*0090*/ 	.word	0x000001c0
        /*0094*/ 	.word	0x00000001
        /*0098*/ 	.word	0x00000001


	//----- nvinfo : EIATTR_CRS_STACK_SIZE
	.align		4
.L_1323:
        /*009c*/ 	.byte	0x04, 0x1e
        /*009e*/ 	.short	(.L_1325 - .L_1324)
.L_1324:
        /*00a0*/ 	.word	0x00000000


	//----- nvinfo : EIATTR_CBANK_PARAM_SIZE
	.align		4
.L_1325:
        /*00a4*/ 	.byte	0x03, 0x19
        /*00a6*/ 	.short	0x00a0


	//----- nvinfo : EIATTR_PARAM_CBANK
	.align		4
        /*00a8*/ 	.byte	0x04, 0x0a
        /*00aa*/ 	.short	(.L_1327 - .L_1326)
	.align		4
.L_1326:
        /*00ac*/ 	.word	index@(.nv.constant0._Z35group_norm_nhwc_fwd_one_pass_kernelI11Bf16IOBf16WLi256ELi28ELi448EEv26Group_norm_nhwc_fwd_params)
        /*00b0*/ 	.short	0x0210
        /*00b2*/ 	.short	0x00a0


	//----- nvinfo : EIATTR_SW_WAR
	.align		4
.L_1327:
        /*00b4*/ 	.byte	0x04, 0x36
        /*00b6*/ 	.short	(.L_1329 - .L_1328)
.L_1328:
        /*00b8*/ 	.word	0x00000008
.L_1329:


//--------------------- .nv.info._Z35group_norm_nhwc_fwd_one_pass_kernelI11Bf16IOBf16WLi512ELi28ELi448EEv26Group_norm_nhwc_fwd_params --------------------------
	.section	.nv.info._Z35group_norm_nhwc_fwd_one_pass_kernelI11Bf16IOBf16WLi512ELi28ELi448EEv26Group_norm_nhwc_fwd_params,"",@"SHT_CUDA_INFO"
	.sectionflags	@""
	.align	4


	//----- nvinfo : EIATTR_CUDA_API_VERSION
	.align		4
        /*0000*/ 	.byte	0x04, 0x37
        /*0002*/ 	.short	(.L_1331 - .L_1330)
.L_1330:
        /*0004*/ 	.word	0x00000082


	//----- nvinfo : EIATTR_KPARAM_INFO
	.align		4
.L_1331:
        /*0008*/ 	.byte	0x04, 0x17
        /*000a*/ 	.short	(.L_1333 - .L_1332)
.L_1332:
        /*000c*/ 	.word	0x00000000
        /*0010*/ 	.short	0x0000
        /*0012*/ 	.short	0x0000
        /*0014*/ 	.byte	0x00, 0xf0, 0x81, 0x02


	//----- nvinfo : EIATTR_SPARSE_MMA_MASK
	.align		4
.L_1333:
        /*0018*/ 	.byte	0x03, 0x50
        /*001a*/ 	.short	0x0000


	//----- nvinfo : EIATTR_MAXREG_COUNT
	.align		4
        /*001c*/ 	.byte	0x03, 0x1b
        /*001e*/ 	.short	0x0080


	//----- nvinfo : EIATTR_NUM_BARRIERS
	.align		4
        /*0020*/ 	.byte	0x02, 0x4c
        /*0022*/ 	.byte	0x01
	.zero		1


	//----- nvinfo : EIATTR_MERCURY_ISA_VERSION
	.align		4
        /*0024*/ 	.byte	0x03, 0x5f
        /*0026*/ 	.short	0x0101


	//----- nvinfo : EIATTR_COOP_GROUP_MASK_REGIDS
	.align		4
        /*0028*/ 	.byte	0x04, 0x29
        /*002a*/ 	.short	(.L_1335 - .L_1334)


	//   ....[0]....
.L_1334:
        /*002c*/ 	.word	0xffffffff


	//   ....[1]....
        /*0030*/ 	.word	0xffffffff


	//   ....[2]....
        /*0034*/ 	.word	0xffffffff


	//   ....[3]....
        /*0038*/ 	.word	0xffffffff


	//   ....[4]....
        /*003c*/ 	.word	0xffffffff


	//   ....[5]....
        /*0040*/ 	.word	0xffffffff


	//   ....[6]....
        /*0044*/ 	.word	0xffffffff


	//   ....[7]....
        /*0048*/ 	.word	0xffffffff


	//   ....[8]....
        /*004c*/ 	.word	0xffffffff


	//   ....[9]....
        /*0050*/ 	.word	0xffffffff


	//----- nvinfo : EIATTR_COOP_GROUP_INSTR_OFFSETS
	.align		4
.L_1335:
        /*0054*/ 	.byte	0x04, 0x28
        /*0056*/ 	.short	(.L_1337 - .L_1336)


	//   ....[0]....
.L_1336:
        /*0058*/ 	.word	0x00001c90


	//   ....[1]....
        /*005c*/ 	.word	0x00001ca0


	//   ....[2]....
        /*0060*/ 	.word	0x00001cd0


	//   ....[3]....
        /*0064*/ 	.word	0x00001ce0


	//   ....[4]....
        /*0068*/ 	.word	0x00001d20


	//   ....[5]....
        /*006c*/ 	.word	0x00001d30


	//   ....[6]....
        /*0070*/ 	.word	0x00001d70


	//   ....[7]....
        /*0074*/ 	.word	0x00001d80


	//   ....[8]....
        /*0078*/ 	.word	0x00001dc0


	//   ....[9]....
        /*007c*/ 	.word	0x00001dd0


	//----- nvinfo : EIATTR_EXIT_INSTR_OFFSETS
	.align		4
.L_1337:
        /*0080*/ 	.byte	0x04, 0x1c
        /*0082*/ 	.short	(.L_1339 - .L_1338)


	//   ....[0]....
.L_1338:
        /*0084*/ 	.word	0x00000060


	//   ....[1]....
        /*0088*/ 	.word	0x000052f0


	//----- nvinfo : EIATTR_MAX_THREADS
	.align		4
.L_1339:
        /*008c*/ 	.byte	0x04, 0x05
        /*008e*/ 	.short	(.L_1341 - .L_1340)
.L_1340:
        /*0090*/ 	.word	0x000001c0
        /*0094*/ 	.word	0x00000001
        /*0098*/ 	.word	0x00000001


	//----- nvinfo : EIATTR_CRS_STACK_SIZE
	.align		4
.L_1341:
        /*009c*/ 	.byte	0x04, 0x1e
        /*009e*/ 	.short	(.L_1343 - .L_1342)
.L_1342:
        /*00a0*/ 	.word	0x00000000


	//----- nvinfo : EIATTR_CBANK_PARAM_SIZE
	.align		4
.L_1343:
        /*00a4*/ 	.byte	0x03, 0x19
        /*00a6*/ 	.short	0x00a0


	//----- nvinfo : EIATTR_PARAM_CBANK
	.align		4
        /*00a8*/ 	.byte	0x04, 0x0a
        /*00aa*/ 	.short	(.L_1345 - .L_1344)
	.align		4
.L_1344:
        /*00ac*/ 	.word	index@(.nv.constant0._Z35group_norm_nhwc_fwd_one_pass_kernelI11Bf16IOBf16WLi512ELi28ELi448EEv26Group_norm_nhwc_fwd_params)
        /*00b0*/ 	.short	0x0210
        /*00b2*/ 	.short	0x00a0


	//----- nvinfo : EIATTR_SW_WAR
	.align		4
.L_1345:
        /*00b4*/ 	.byte	0x04, 0x36
        /*00b6*/ 	.short	(.L_1347 - .L_1346)
.L_1346:
        /*00b8*/ 	.word	0x00000008
.L_1347:


//--------------------- .nv.info._Z35group_norm_nhwc_fwd_one_pass_kernelI11Bf16IOFp16WLi64ELi28ELi448EEv26Group_norm_nhwc_fwd_params --------------------------
	.section	.nv.info._Z35group_norm_nhwc_fwd_one_pass_kernelI11Bf16IOFp16WLi64ELi28ELi448EEv26Group_norm_nhwc_fwd_params,"",@"SHT_CUDA_INFO"
	.sectionflags	@""
	.align	4


	//----- nvinfo : EIATTR_CUDA_API_VERSION
	.align		4
        /*0000*/ 	.byte	0x04, 0x37
        /*0002*/ 	.short	(.L_1349 - .L_1348)
.L_1348:
        /*0004*/ 	.word	0x00000082


	//----- nvinfo : EIATTR_KPARAM_INFO
	.align		4
.L_1349:
        /*0008*/ 	.byte	0x04, 0x17
        /*000a*/ 	.short	(.L_1351 - .L_1350)
.L_1350:
        /*000c*/ 	.word	0x00000000
        /*0010*/ 	.short	0x0000
        /*0012*/ 	.short	0x0000
        /*0014*/ 	.byte	0x00, 0xf0, 0x81, 0x02


	//----- nvinfo : EIATTR_SPARSE_MMA_MASK
	.align		4
.L_1351:
        /*0018*/ 	.byte	0x03, 0x50
        /*001a*/ 	.short	0x0000


	//----- nvinfo : EIATTR_MAXREG_COUNT
	.align		4
        /*001c*/ 	.byte	0x03, 0x1b
        /*001e*/ 	.short	0x0080


	//----- nvinfo : EIATTR_NUM_BARRIERS
	.align		4
        /*0020*/ 	.byte	0x02, 0x4c
        /*0022*/ 	.byte	0x01
	.zero		1


	//----- nvinfo : EIATTR_MERCURY_ISA_VERSION
	.align		4
        /*0024*/ 	.byte	0x03, 0x5f
        /*0026*/ 	.short	0x0101


	//----- nvinfo : EIATTR_COOP_GROUP_MASK_REGIDS
	.align		4
        /*0028*/ 	.byte	0x04, 0x29
        /*002a*/ 	.short	(.L_1353 - .L_1352)


	//   ....[0]....
.L_1352:
        /*002c*/ 	.word	0xffffffff


	//   ....[1]....
        /*0030*/ 	.word	0xffffffff


	//   ....[2]....
        /*0034*/ 	.word	0xffffffff


	//   ....[3]....
        /*0038*/ 	.word	0xffffffff


	//   ....[4]....
        /*003c*/ 	.word	0xffffffff


	//   ....[5]....
        /*0040*/ 	.word	0xffffffff


	//   ....[6]....
        /*0044*/ 	.word	0xffffffff


	//   ....[7]....
        /*0048*/ 	.word	0xffffffff


	//   ....[8]....
        /*004c*/ 	.word	0xffffffff


	//   ....[9]....
        /*0050*/ 	.word	0xffffffff


	//----- nvinfo : EIATTR_COOP_GROUP_INSTR_OFFSETS
	.align		4
.L_1353:
        /*0054*/ 	.byte	0x04, 0x28
        /*0056*/ 	.short	(.L_1355 - .L_1354)


	//   ....[0]....
.L_1354:
        /*0058*/ 	.word	0x00000770


	//   ....[1]....
        /*005c*/ 	.word	0x00000780


	//   ....[2]....
        /*0060*/ 	.word	0x000007b0


	//   ....[3]....
        /*0064*/ 	.word	0x000007d0


	//   ....[4]....
        /*0068*/ 	.word	0x00000800


	//   ....[5]....
        /*006c*/ 	.word	0x00000820


	//   ....[6]....
        /*0070*/ 	.word	0x00000850


	//   ....[7]....
        /*0074*/ 	.word	0x00000870


	//   ....[8]....
        /*0078*/ 	.word	0x000008a0


	//   ....[9]....
        /*007c*/ 	.word	0x000008c0


	//----- nvinfo : EIATTR_EXIT_INSTR_OFFSETS
	.align		4
.L_1355:
        /*0080*/ 	.byte	0x04, 0x1c
        /*0082*/ 	.short	(.L_1357 - .L_1356)


	//   ....[0]....
.L_1356:
        /*0084*/ 	.word	0x00000060


	//   ....[1]....
        /*0088*/ 	.word	0x00001cf0


	//----- nvinfo : EIATTR_MAX_THREADS
	.align		4
.L_1357:
        /*008c*/ 	.byte	0x04, 0x05
        /*008e*/ 	.short	(.L_1359 - .L_1358)
.L_1358:
        /*0090*/ 	.word	0x000001c0
        /*0094*/ 	.word	0x00000001
        /*0098*/ 	.word	0x00000001


	//----- nvinfo : EIATTR_CRS_STACK_SIZE
	.align		4
.L_1359:
        /*009c*/ 	.byte	0x04, 0x1e
        /*009e*/ 	.short	(.L_1361 - .L_1360)
.L_1360:
        /*00a0*/ 	.word	0x00000000


	//----- nvinfo : EIATTR_CBANK_PARAM_SIZE
	.align		4
.L_1361:
        /*00a4*/ 	.byte	0x03, 0x19
        /*00a6*/ 	.short	0x00a0


	//----- nvinfo : EIATTR_PARAM_CBANK
	.align		4
        /*00a8*/ 	.byte	0x04, 0x0a
        /*00aa*/ 	.short	(.L_1363 - .L_1362)
	.align		4
.L_1362:
        /*00ac*/ 	.word	index@(.nv.constant0._Z35group_norm_nhwc_fwd_one_pass_kernelI11Bf16IOFp16WLi64ELi28ELi448EEv26Group_norm_nhwc_fwd_params)
        /*00b0*/ 	.short	0x0210
        /*00b2*/ 	.short	0x00a0


	//----- nvinfo : EIATTR_SW_WAR
	.align		4
.L_1363:
        /*00b4*/ 	.byte	0x04, 0x36
        /*00b6*/ 	.short	(.L_1365 - .L_1364)
.L_1364:
        /*00b8*/ 	.word	0x00000008
.L_1365:


//--------------------- .nv.info._Z35group_norm_nhwc_fwd_one_pass_kernelI11Bf16IOFp16WLi128ELi28ELi448EEv26Group_norm_nhwc_fwd_params --------------------------
	.section	.nv.info._Z35group_norm_nhwc_fwd_one_pass_kernelI11Bf16IOFp16WLi128ELi28ELi448EEv26Group_norm_nhwc_fwd_params,"",@"SHT_CUDA_INFO"
	.sectionflags	@""
	.align	4


	//----- nvinfo : EIATTR_CUDA_API_VERSION
	.align		4
        /*0000*/ 	.byte	0x04, 0x37
        /*0002*/ 	.short	(.L_1367 - .L_1366)
.L_1366:
        /*0004*/ 	.word	0x00000082


	//----- nvinfo : EIATTR_KPARAM_INFO
	.align		4
.L_1367:
        /*0008*/ 	.byte	0x04, 0x17
        /*000a*/ 	.short	(.L_1369 - .L_1368)
.L_1368:
        /*000c*/ 	.word	0x00000000
        /*0010*/ 	.short	0x0000
        /*0012*/ 	.short	0x0000
        /*0014*/ 	.byte	0x00, 0xf0, 0x81, 0x02


	//----- nvinfo : EIATTR_SPARSE_MMA_MASK
	.align		4
.L_1369:
        /*0018*/ 	.byte	0x03, 0x50
        /*001a*/ 	.short	0x0000


	//----- nvinfo : EIATTR_MAXREG_COUNT
	.align		4
        /*001c*/ 	.byte	0x03, 0x1b
        /*001e*/ 	.short	0x0080


	//----- nvinfo : EIATTR_NUM_BARRIERS
	.align		4
        /*0020*/ 	.byte	0x02, 0x4c
        /*0022*/ 	.byte	0x01
	.zero		1


	//----- nvinfo : EIATTR_MERCURY_ISA_VERSION
	.align		4
        /*0024*/ 	.byte	0x03, 0x5f
        /*0026*/ 	.short	0x0101


	//----- nvinfo : EIATTR_COOP_GROUP_MASK_REGIDS
	.align		4
        /*0028*/ 	.byte	0x04, 0x29
        /*002a*/ 	.short	(.L_1371 - .L_1370)


	//   ....[0]....
.L_1370:
        /*002c*/ 	.word	0xffffffff


	//   ....[1]....
        /*0030*/ 	.word	0xffffffff


	//   ....[2]....
        /*0034*/ 	.word	0xffffffff


	//   ....[3]....
        /*0038*/ 	.word	0xffffffff


	//   ....[4]....
        /*003c*/ 	.word	0xffffffff


	//   ....[5]....
        /*0040*/ 	.word	0xffffffff


	//   ....[6]....
        /*0044*/ 	.word	0xffffffff


	//   ....[7]....
        /*0048*/ 	.word	0xffffffff


	//   ....[8]....
        /*004c*/ 	.word	0xffffffff


	//   ....[9]....
        /*0050*/ 	.word	0xffffffff


	//----- nvinfo : EIATTR_COOP_GROUP_INSTR_OFFSETS
	.align		4
.L_1371:
        /*0054*/ 	.byte	0x04, 0x28
        /*0056*/ 	.short	(.L_1373 - .L_1372)


	//   ....[0]....
.L_1372:
        /*0058*/ 	.word	0x00000a90


	//   ....[1]....
        /*005c*/ 	.word	0x00000aa0


	//   ....[2]....
        /*0060*/ 	.word	0x00000ad0


	//   ....[3]....
        /*0064*/ 	.word	0x00000ae0


	//   ....[4]....
        /*0068*/ 	.word	0x00000b20


	//   ....[5]....
        /*006c*/ 	.word	0x00000b30


	//   ....[6]....
        /*0070*/ 	.word	0x00000b70


	//   ....[7]....
        /*0074*/ 	.word	0x00000b80


	//   ....[8]....
        /*0078*/ 	.word	0x00000bc0


	//   ....[9]....
        /*007c*/ 	.word	0x00000bd0


	//----- nvinfo : EIATTR_EXIT_INSTR_OFFSETS
	.align		4
.L_1373:
        /*0080*/ 	.byte	0x04, 0x1c
        /*0082*/ 	.short	(.L_1375 - .L_1374)


	//   ....[0]....
.L_1374:
        /*0084*/ 	.word	0x00000060


	//   ....[1]....
        /*0088*/ 	.word	0x00002530


	//----- nvinfo : EIATTR_MAX_THREADS
	.align		4
.L_1375:
        /*008c*/ 	.byte	0x04, 0x05
        /*008e*/ 	.short	(.L_1377 - .L_1376)
.L_1376:
        /*0090*/ 	.word	0x000001c0
        /*0094*/ 	.word	0x00000001
        /*0098*/ 	.word	0x00000001


	//----- nvinfo : EIATTR_CRS_STACK_SIZE
	.align		4
.L_1377:
        /*009c*/ 	.byte	0x04, 0x1e
        /*009e*/ 	.short	(.L_1379 - .L_1378)
.L_1378:
        /*00a0*/ 	.word	0x00000000


	//----- nvinfo : EIATTR_CBANK_PARAM_SIZE
	.align		4
.L_1379:
        /*00a4*/ 	.byte	0x03, 0x19
        /*00a6*/ 	.short	0x00a0


	//----- nvinfo : EIATTR_PARAM_CBANK
	.align		4
        /*00a8*/ 	.byte	0x04, 0x0a
        /*00aa*/ 	.short	(.L_1381 - .L_1380)
	.align		4
.L_1380:
        /*00ac*/ 	.word	index@(.nv.constant0._Z35group_norm_nhwc_fwd_one_pass_kernelI11Bf16IOFp16WLi128ELi28ELi448EEv26Group_norm_nhwc_fwd_params)
        /*00b0*/ 	.short	0x0210
        /*00b2*/ 	.short	0x00a0


	//----- nvinfo : EIATTR_SW_WAR
	.align		4
.L_1381:
        /*00b4*/ 	.byte	0x04, 0x36
        /*00b6*/ 	.short	(.L_1383 - .L_1382)
.L_1382:
        /*00b8*/ 	.word	0x00000008
.L_1383:


//--------------------- .nv.info._Z35group_norm_nhwc_fwd_one_pass_kernelI11Bf16IOFp16WLi256ELi28ELi448EEv26Group_norm_nhwc_fwd_params --------------------------
	.section	.nv.info._Z35group_norm_nhwc_fwd_one_pass_kernelI11Bf16IOFp16WLi256ELi28ELi448EEv26Group_norm_nhwc_fwd_params,"",@"SHT_CUDA_INFO"
	.sectionflags	@""
	.align	4


	//----- nvinfo : EIATTR_CUDA_API_VERSION
	.align		4
        /*0000*/ 	.byte	0x04, 0x37
        /*0002*/ 	.short	(.L_1385 - .L_1384)
.L_1384:
        /*0004*/ 	.word	0x00000082


	//----- nvinfo : EIATTR_KPARAM_INFO
	.align		4
.L_1385:
        /*0008*/ 	.byte	0x04, 0x17
        /*000a*/ 	.short	(.L_1387 - .L_1386)
.L_1386:
        /*000c*/ 	.word	0x00000000
        /*0010*/ 	.short	0x0000
        /*0012*/ 	.short	0x0000
        /*0014*/ 	.byte	0x00, 0xf0, 0x81, 0x02


	//----- nvinfo : EIATTR_SPARSE_MMA_MASK
	.align		4
.L_1387:
        /*0018*/ 	.byte	0x03, 0x50
        /*001a*/ 	.short	0x0000


	//----- nvinfo : EIATTR_MAXREG_COUNT
	.align		4
        /*001c*/ 	.byte	0x03, 0x1b
        /*001e*/ 	.short	0x0080


	//----- nvinfo : EIATTR_NUM_BARRIERS
	.align		4
        /*0020*/ 	.byte	0x02, 0x4c
        /*0022*/ 	.byte	0x01
	.zero		1


	//----- nvinfo : EIATTR_MERCURY_ISA_VERSION
	.align		4
        /*0024*/ 	.byte	0x03, 0x5f
        /*0026*/ 	.short	0x0101


	//----- nvinfo : EIATTR_COOP_GROUP_MASK_REGIDS
	.align		4
        /*0028*/ 	.byte	0x04, 0x29
        /*002a*/ 	.short	(.L_1389 - .L_1388)


	//   ....[0]....
.L_1388:
        /*002c*/ 	.word	0xffffffff


	//   ....[1]....
        /*0030*/ 	.word	0xffffffff


	//   ....[2]....
        /*0034*/ 	.word	0xffffffff


	//   ....[3]....
        /*0038*/ 	.word	0xffffffff


	//   ....[4]....
        /*003c*/ 	.word	0xffffffff


	//   ....[5]....
        /*0040*/ 	.word	0xffffffff


	//   ....[6]....
        /*0044*/ 	.word	0xffffffff


	//   ....[7]....
        /*0048*/ 	.word	0xffffffff


	//   ....[8]....
        /*004c*/ 	.word	0xffffffff


	//   ....[9]....
        /*0050*/ 	.word	0xffffffff


	//----- nvinfo : EIATTR_COOP_GROUP_INSTR_OFFSETS
	.align		4
.L_1389:
        /*0054*/ 	.byte	0x04, 0x28
        /*0056*/ 	.short	(.L_1391 - .L_1390)


	//   ....[0]....
.L_1390:
        /*0058*/ 	.word	0x000010e0


	//   ....[1]....
        /*005c*/ 	.word	0x000010f0


	//   ....[2]....
        /*0060*/ 	.word	0x00001120


	//   ....[3]....
        /*0064*/ 	.word	0x00001130


	//   ....[4]....
        /*0068*/ 	.word	0x00001170


	//   ....[5]....
        /*006c*/ 	.word	0x00001180


	//   ....[6]....
        /*0070*/ 	.word	0x000011c0


	//   ....[7]....
        /*0074*/ 	.word	0x000011d0


	//   ....[8]....
        /*0078*/ 	.word	0x00001210


	//   ....[9]....
        /*007c*/ 	.word	0x00001220


	//----- nvinfo : EIATTR_EXIT_INSTR_OFFSETS
	.align		4
.L_1391:
        /*0080*/ 	.byte	0x04, 0x1c
        /*0082*/ 	.short	(.L_1393 - .L_1392)


	//   ....[0]....
.L_1392:
        /*0084*/ 	.word	0x00000070


	//   ....[1]....
        /*0088*/ 	.word	0x00003c80


	//----- nvinfo : EIATTR_MAX_THREADS
	.align		4
.L_1393:
        /*008c*/ 	.byte	0x04, 0x05
        /*008e*/ 	.short	(.L_1395 - .L_1394)
.L_1394:
        /*0090*/ 	.word	0x000001c0
        /*0094*/ 	.word	0x00000001
        /*0098*/ 	.word	0x00000001


	//----- nvinfo : EIATTR_CRS_STACK_SIZE
	.align		4
.L_1395:
        /*009c*/ 	.byte	0x04, 0x1e
        /*009e*/ 	.short	(.L_1397 - .L_1396)
.L_1396:
        /*00a0*/ 	.word	0x00000000


	//----- nvinfo : EIATTR_CBANK_PARAM_SIZE
	.align		4
.L_1397:
        /*00a4*/ 	.byte	0x03, 0x19
        /*00a6*/ 	.short	0x00a0


	//----- nvinfo : EIATTR_PARAM_CBANK
	.align		4
        /*00a8*/ 	.byte	0x04, 0x0a
        /*00aa*/ 	.short	(.L_1399 - .L_1398)
	.align		4
.L_1398:
        /*00ac*/ 	.word	index@(.nv.constant0._Z35group_norm_nhwc_fwd_one_pass_kernelI11Bf16IOFp16WLi256ELi28ELi448EEv26Group_norm_nhwc_fwd_params)
        /*00b0*/ 	.short	0x0210
        /*00b2*/ 	.short	0x00a0


	//----- nvinfo : EIATTR_SW_WAR
	.align		4
.L_1399:
        /*00b4*/ 	.byte	0x04, 0x36
        /*00b6*/ 	.short	(.L_1401 - .L_1400)
.L_1400:
        /*00b8*/ 	.word	0x00000008
.L_1401:


//--------------------- .nv.info._Z35group_norm_nhwc_fwd_one_pass_kernelI11Bf16IOFp16WLi512ELi28ELi448EEv26Group_norm_nhwc_fwd_params --------------------------
	.section	.nv.info._Z35group_norm_nhwc_fwd_one_pass_kernelI11Bf16IOFp16WLi512ELi28ELi448EEv26Group_norm_nhwc_fwd_params,"",@"SHT_CUDA_INFO"
	.sectionflags	@""
	.align	4


	//----- nvinfo : EIATTR_CUDA_API_VERSION
	.align		4
        /*0000*/ 	.byte	0x04, 0x37
        /*0002*/ 	.short	(.L_1403 - .L_1402)
.L_1402:
        /*0004*/ 	.word	0x00000082


	//----- nvinfo : EIATTR_KPARAM_INFO
	.align		4
.L_1403:
        /*0008*/ 	.byte	0x04, 0x17
        /*000a*/ 	.short	(.L_1405 - .L_1404)
.L_1404:
        /*000c*/ 	.word	0x00000000
        /*0010*/ 	.short	0x0000
        /*0012*/ 	.short	0x0000
        /*0014*/ 	.byte	0x00, 0xf0, 0x81, 0x02


	//----- nvinfo : EIATTR_SPARSE_MMA_MASK
	.align		4
.L_1405:
        /*0018*/ 	.byte	0x03, 0x50
        /*001a*/ 	.short	0x0000


	//----- nvinfo : EIATTR_MAXREG_COUNT
	.align		4
        /*001c*/ 	.byte	0x03, 0x1b
        /*001e*/ 	.short	0x0080


	//----- nvinfo : EIATTR_NUM_BARRIERS
	.align		4
        /*0020*/ 	.byte	0x02, 0x4c
        /*0022*/ 	.byte	0x01
	.zero		1


	//----- nvinfo : EIATTR_MERCURY_ISA_VERSION
	.align		4
        /*0024*/ 	.byte	0x03, 0x5f
        /*0026*/ 	.short	0x0101


	//----- nvinfo : EIATTR_COOP_GROUP_MASK_REGIDS
	.align		4
        /*0028*/ 	.byte	0x04, 0x29
        /*002a*/ 	.short	(.L_1407 - .L_1406)


	//   ....[0]....
.L_1406:
        /*002c*/ 	.word	0xffffffff


	//   ....[1]....
        /*0030*/ 	.word	0xffffffff


	//   ....[2]....
        /*0034*/ 	.word	0xffffffff


	//   ....[3]....
        /*0038*/ 	.word	0xffffffff


	//   ....[4]....
        /*003c*/ 	.word	0xffffffff


	//   ....[5]....
        /*0040*/ 	.word	0xffffffff


	//   ....[6]....
        /*0044*/ 	.word	0xffffffff


	//   ....[7]....
        /*0048*/ 	.word	0xffffffff


	//   ....[8]....
        /*004c*/ 	.word	0xffffffff


	//   ....[9]....
        /*0050*/ 	.word	0xffffffff


	//----- nvinfo : EIATTR_COOP_GROUP_INSTR_OFFSETS
	.align		4
.L_1407:
        /*0054*/ 	.byte	0x04, 0x28
        /*0056*/ 	.short	(.L_1409 - .L_1408)


	//   ....[0]....
.L_1408:
        /*0058*/ 	.word	0x00001c90


	//   ....[1]....
        /*005c*/ 	.word	0x00001ca0


	//   ....[2]....
        /*0060*/ 	.word	0x00001cd0


	//   ....[3]....
        /*0064*/ 	.word	0x00001ce0


	//   ....[4]....
        /*0068*/ 	.word	0x00001d20


	//   ....[5]....
        /*006c*/ 	.word	0x00001d30


	//   ....[6]....
        /*0070*/ 	.word	0x00001d70


	//   ....[7]....
        /*0074*/ 	.word	0x00001d80


	//   ....[8]....
        /*0078*/ 	.word	0x00001dc0


	//   ....[9]....
        /*007c*/ 	.word	0x00001dd0


	//----- nvinfo : EIATTR_EXIT_INSTR_OFFSETS
	.align		4
.L_1409:
        /*0080*/ 	.byte	0x04, 0x1c
        /*0082*/ 	.short	(.L_1411 - .L_1410)


	//   ....[0]....
.L_1410:
        /*0084*/ 	.word	0x00000060


	//   ....[1]....
        /*0088*/ 	.word	0x000052f0


	//----- nvinfo : EIATTR_MAX_THREADS
	.align		4
.L_1411:
        /*008c*/ 	.byte	0x04, 0x05
        /*008e*/ 	.short	(.L_1413 - .L_1412)
.L_1412:
        /*0090*/ 	.word	0x000001c0
        /*0094*/ 	.word	0x00000001
        /*0098*/ 	.word	0x00000001


	//----- nvinfo : EIATTR_CRS_STACK_SIZE
	.align		4
.L_1413:
        /*009c*/ 	.byte	0x04, 0x1e
        /*009e*/ 	.short	(.L_1415 - .L_1414)
.L_1414:
        /*00a0*/ 	.word	0x00000000


	//----- nvinfo : EIATTR_CBANK_PARAM_SIZE
	.align		4
.L_1415:
        /*00a4*/ 	.byte	0x03, 0x19
        /*00a6*/ 	.short	0x00a0


	//----- nvinfo : EIATTR_PARAM_CBANK
	.align		4
        /*00a8*/ 	.byte	0x04, 0x0a
        /*00aa*/ 	.short	(.L_1417 - .L_1416)
	.align		4
.L_1416:
        /*00ac*/ 	.word	index@(.nv.constant0._Z35group_norm_nhwc_fwd_one_pass_kernelI11Bf16IOFp16WLi512ELi28ELi448EEv26Group_norm_nhwc_fwd_params)
        /*00b0*/ 	.short	0x0210
        /*00b2*/ 	.short	0x00a0


	//----- nvinfo : EIATTR_SW_WAR
	.align		4
.L_1417:
        /*00b4*/ 	.byte	0x04, 0x36
        /*00b6*/ 	.short	(.L_1419 - .L_1418)
.L_1418:
        /*00b8*/ 	.word	0x00000008
.L_1419:


//--------------------- .nv.info._Z35group_norm_nhwc_fwd_one_pass_kernelI11Fp16IOFp32WLi64ELi28ELi448EEv26Group_norm_nhwc_fwd_params --------------------------
	.section	.nv.info._Z35group_norm_nhwc_fwd_one_pass_kernelI11Fp16IOFp32WLi64ELi28ELi448EEv26Group_norm_nhwc_fwd_params,"",@"SHT_CUDA_INFO"
	.sectionflags	@""
	.align	4


	//----- nvinfo : EIATTR_CUDA_API_VERSION
	.align		4
        /*0000*/ 	.byte	0x04, 0x37
        /*0002*/ 	.short	(.L_1421 - .L_1420)
.L_1420:
        /*0004*/ 	.word	0x00000082


	//----- nvinfo : EIATTR_KPARAM_INFO
	.align		4
.L_1421:
        /*0008*/ 	.byte	0x04, 0x17
        /*000a*/ 	.short	(.L_1423 - .L_1422)
.L_1422:
        /*000c*/ 	.word	0x00000000
        /*0010*/ 	.short	0x0000
        /*0012*/ 	.short	0x0000
        /*0014*/ 	.byte	0x00, 0xf0, 0x81, 0x02


	//----- nvinfo : EIATTR_SPARSE_MMA_MASK
	.align		4
.L_1423:
        /*0018*/ 	.byte	0x03, 0x50
        /*001a*/ 	.short	0x0000


	//----- nvinfo : EIATTR_MAXREG_COUNT
	.align		4
        /*001c*/ 	.byte	0x03, 0x1b
        /*001e*/ 	.short	0x0080


	//----- nvinfo : EIATTR_NUM_BARRIERS
	.align		4
        /*0020*/ 	.byte	0x02, 0x4c
        /*0022*/ 	.byte	0x01
	.zero		1


	//----- nvinfo : EIATTR_MERCURY_ISA_VERSION
	.align		4
        /*0024*/ 	.byte	0x03, 0x5f
        /*0026*/ 	.short	0x0101


	//----- nvinfo : EIATTR_COOP_GROUP_MASK_REGIDS
	.align		4
        /*0028*/ 	.byte	0x04, 0x29
        /*002a*/ 	.short	(.L_1425 - .L_1424)


	//   ....[0]....
.L_1424:
        /*002c*/ 	.word	0xffffffff


	//   ....[1]....
        /*0030*/ 	.word	0xffffffff


	//   ....[2]....
        /*0034*/ 	.word	0xffffffff


	//   ....[3]....
        /*0038*/ 	.word	0xffffffff


	//   ....[4]....
        /*003c*/ 	.word	0xffffffff


	//   ....[5]....
        /*0040*/ 	.word	0xffffffff


	//   ....[6]....
        /*0044*/ 	.word	0xffffffff


	//   ....[7]....
        /*0048*/ 	.word	0xffffffff


	//   ....[8]....
        /*004c*/ 	.word	0xffffffff


	//   ....[9]....
        /*0050*/ 	.word	0xffffffff


	//----- nvinfo : EIATTR_COOP_GROUP_INSTR_OFFSETS
	.align		4
.L_1425:
        /*0054*/ 	.byte	0x04, 0x28
        /*0056*/ 	.short	(.L_1427 - .L_1426)


	//   ....[0]....
.L_1426:
        /*0058*/ 	.word	0x00000750


	//   ....[1]....
        /*005c*/ 	.word	0x00000760


	//   ....[2]....
        /*0060*/ 	.word	0x00000790


	//   ....[3]....
        /*0064*/ 	.word	0x000007b0


	//   ....[4]....
        /*0068*/ 	.word	0x000007e0


	//   ....[5]....
        /*006c*/ 	.word	0x00000800


	//   ....[6]....
        /*0070*/ 	.word	0x00000830


	//   ....[7]....
        /*0074*/ 	.word	0x00000850


	//   ....[8]....
        /*0078*/ 	.word	0x00000880


	//   ....[9]....
        /*007c*/ 	.word	0x000008a0


	//----- nvinfo : EIATTR_EXIT_INSTR_OFFSETS
	.align		4
.L_1427:
        /*0080*/ 	.byte	0x04, 0x1c
        /*0082*/ 	.short	(.L_1429 - .L_1428)


	//   ....[0]....
.L_1428:
        /*0084*/ 	.word	0x00000060


	//   ....[1]....
        /*0088*/ 	.word	0x00001c90


	//----- nvinfo : EIATTR_MAX_THREADS
	.align		4
.L_1429:
        /*008c*/ 	.byte	0x04, 0x05
        /*008e*/ 	.short	(.L_1431 - .L_1430)
.L_1430:
        /*0090*/ 	.word	0x000001c0
        /*0094*/ 	.word	0x00000001
        /*0098*/ 	.word	0x00000001


	//----- nvinfo : EIATTR_CRS_STACK_SIZE
	.align		4
.L_1431:
        /*009c*/ 	.byte	0x04, 0x1e
        /*009e*/ 	.short	(.L_1433 - .L_1432)
.L_1432:
        /*00a0*/ 	.word	0x00000000


	//----- nvinfo : EIATTR_CBANK_PARAM_SIZE
	.align		4
.L_1433:
        /*00a4*/ 	.byte	0x03, 0x19
        /*00a6*/ 	.short	0x00a0


	//----- nvinfo : EIATTR_PARAM_CBANK
	.align		4
        /*00a8*/ 	.byte	0x04, 0x0a
        /*00aa*/ 	.short	(.L_1435 - .L_1434)
	.align		4
.L_1434:
        /*00ac*/ 	.word	index@(.nv.constant0._Z35group_norm_nhwc_fwd_one_pass_kernelI11Fp16IOFp32WLi64ELi28ELi448EEv26Group_norm_nhwc_fwd_params)
        /*00b0*/ 	.short	0x0210
        /*00b2*/ 	.short	0x00a0


	//----- nvinfo : EIATTR_SW_WAR
	.align		4
.L_1435:
        /*00b4*/ 	.byte	0x04, 0x36
        /*00b6*/ 	.short	(.L_1437 - .L_1436)
.L_1436:
        /*00b8*/ 	.word	0x00000008
.L_1437:


//--------------------- .nv.info._Z35group_norm_nhwc_fwd_one_pass_kernelI11Fp16IOFp32WLi128ELi28ELi448EEv26Group_norm_nhwc_fwd_params --------------------------
	.section	.nv.info._Z35group_norm_nhwc_fwd_one_pass_kernelI11Fp16IOFp32WLi128ELi28ELi448EEv26Group_norm_nhwc_fwd_params,"",@"SHT_CUDA_INFO"
	.sectionflags	@""
	.align	4


	//----- nvinfo : EIATTR_CUDA_API_VERSION
	.align		4
        /*0000*/ 	.byte	0x04, 0x37
        /*0002*/ 	.short	(.L_1439 - .L_1438)
.L_1438:
        /*0004*/ 	.word	0x00000082


	//----- nvinfo : EIATTR_KPARAM_INFO
	.align		4
.L_1439:
        /*0008*/ 	.byte	0x04, 0x17
        /*000a*/ 	.short	(.L_1441 - .L_1440)
.L_1440:
        /*000c*/ 	.word	0x00000000
        /*0010*/ 	.short	0x0000
        /*0012*/ 	.short	0x0000
        /*0014*/ 	.byte	0x00, 0xf0, 0x81, 0x02


	//----- nvinfo : EIATTR_SPARSE_MMA_MASK
	.align		4
.L_1441:
        /*0018*/ 	.byte	0x03, 0x50
        /*001a*/ 	.short	0x0000


	//----- nvinfo : EIATTR_MAXREG_COUNT
	.align		4
        /*001c*/ 	.byte	0x03, 0x1b
        /*001e*/ 	.short	0x0080


	//----- nvinfo : EIATTR_NUM_BARRIERS
	.align		4
        /*0020*/ 	.byte	0x02, 0x4c
        /*0022*/ 	.byte	0x01
	.zero		1


	//----- nvinfo : EIATTR_MERCURY_ISA_VERSION
	.align		4
        /*0024*/ 	.byte	0x03, 0x5f
        /*0026*/ 	.short	0x0101


	//----- nvinfo : EIATTR_COOP_GROUP_MASK_REGIDS
	.align		4
        /*0028*/ 	.byte	0x04, 0x29
        /*002a*/ 	.short	(.L_1443 - .L_1442)


	//   ....[0]....
.L_1442:
        /*002c*/ 	.word	0xffffffff


	//   ....[1]....
        /*0030*/ 	.word	0xffffffff


	//   ....[2]....
        /*0034*/ 	.word	0xffffffff


	//   ....[3]....
        /*0038*/ 	.word	0xffffffff


	//   ....[4]....
        /*003c*/ 	.word	0xffffffff


	//   ....[5]....
        /*0040*/ 	.word	0xffffffff


	//   ....[6]....
        /*0044*/ 	.word	0xffffffff


	//   ....[7]....
        /*0048*/ 	.word	0xffffffff


	//   ....[8]....
        /*004c*/ 	.word	0xffffffff


	//   ....[9]....
        /*0050*/ 	.word	0xffffffff


	//----- nvinfo : EIATTR_COOP_GROUP_INSTR_OFFSETS
	.align		4
.L_1443:
        /*0054*/ 	.byte	0x04, 0x28
        /*0056*/ 	.short	(.L_1445 - .L_1444)


	//   ....[0]....
.L_1444:
        /*0058*/ 	.word	0x00000a20


	//   ....[1]....
        /*005c*/ 	.word	0x00000a40


	//   ....[2]....
        /*0060*/ 	.word	0x00000a90


	//   ....[3]....
        /*0064*/ 	.word	0x00000ab0


	//   ....[4]....
        /*0068*/ 	.word	0x00000ae0


	//   ....[5]....
        /*006c*/ 	.word	0x00000b00


	//   ....[6]....
        /*0070*/ 	.word	0x00000b30


	//   ....[7]....
        /*0074*/ 	.word	0x00000b50


	//   ....[8]....
        /*0078*/ 	.word	0x00000b80


	//   ....[9]....
        /*007c*/ 	.word	0x00000ba0


	//----- nvinfo : EIATTR_EXIT_INSTR_OFFSETS
	.align		4
.L_1445:
        /*0080*/ 	.byte	0x04, 0x1c
        /*0082*/ 	.short	(.L_1447 - .L_1446)


	//   ....[0]....
.L_1446:
        /*0084*/ 	.word	0x00000060


	//   ....[1]....
        /*0088*/ 	.word	0x00002440


	//----- nvinfo : EIATTR_MAX_THREADS
	.align		4
.L_1447:
        /*008c*/ 	.byte	0x04, 0x05
        /*008e*/ 	.short	(.L_1449 - .L_1448)
.L_1448:
        /*0090*/ 	.word	0x000001c0
        /*0094*/ 	.word	0x00000001
        /*0098*/ 	.word	0x00000001


	//----- nvinfo : EIATTR_CRS_STACK_SIZE
	.align		4
.L_1449:
        /*009c*/ 	.byte	0x04, 0x1e
        /*009e*/ 	.short	(.L_1451 - .L_1450)
.L_1450:
        /*00a0*/ 	.word	0x00000000


	//----- nvinfo : EIATTR_CBANK_PARAM_SIZE
	.align		4
.L_1451:
        /*00a4*/ 	.byte	0x03, 0x19
        /*00a6*/ 	.short	0x00a0


	//----- nvinfo : EIATTR_PARAM_CBANK
	.align		4
        /*00a8*/ 	.byte	0x04, 0x0a
        /*00aa*/ 	.short	(.L_1453 - .L_1452)
	.align		4
.L_1452:
        /*00ac*/ 	.word	index@(.nv.constant0._Z35group_norm_nhwc_fwd_one_pass_kernelI11Fp16IOFp32WLi128ELi28ELi448EEv26Group_norm_nhwc_fwd_params)
        /*00b0*/ 	.short	0x0210
        /*00b2*/ 	.short	0x00a0


	//----- nvinfo : EIATTR_SW_WAR
	.align		4
.L_1453:
        /*00b4*/ 	.byte	0x04, 0x36
        /*00b6*/ 	.short	(.L_1455 - .L_1454)
.L_1454:
        /*00b8*/ 	.word	0x00000008
.L_1455:


//--------------------- .nv.info._Z35group_norm_nhwc_fwd_one_pass_kernelI11Fp16IOFp32WLi256ELi28ELi448EEv26Group_norm_nhwc_fwd_params --------------------------
	.section	.nv.info._Z35group_norm_nhwc_fwd_one_pass_kernelI11Fp16IOFp32WLi256ELi28ELi448EEv26Group_norm_nhwc_fwd_params,"",@"SHT_CUDA_INFO"
	.sectionflags	@""
	.align	4


	//----- nvinfo : EIATTR_CUDA_API_VERSION
	.align		4
        /*0000*/ 	.byte	0x04, 0x37
        /*0002*/ 	.short	(.L_1457 - .L_1456)
.L_1456:
        /*0004*/ 	.word	0x00000082


	//----- nvinfo : EIATTR_KPARAM_INFO
	.align		4
.L_1457:
        /*0008*/ 	.byte	0x04, 0x17
        /*000a*/ 	.short	(.L_1459 - .L_1458)
.L_1458:
        /*000c*/ 	.word	0x00000000
        /*0010*/ 	.short	0x0000
        /*0012*/ 	.short	0x0000
        /*0014*/ 	.byte	0x00, 0xf0, 0x81, 0x02


	//----- nvinfo : EIATTR_SPARSE_MMA_MASK
	.align		4
.L_1459:
        /*0018*/ 	.byte	0x03, 0x50
        /*001a*/ 	.short	0x0000


	//----- nvinfo : EIATTR_MAXREG_COUNT
	.align		4
        /*001c*/ 	.byte	0x03, 0x1b
        /*001e*/ 	.short	0x0080


	//----- nvinfo : EIATTR_NUM_BARRIERS
	.align		4
        /*0020*/ 	.byte	0x02, 0x4c
        /*0022*/ 	.byte	0x01
	.zero		1


	//----- nvinfo : EIATTR_MERCURY_ISA_VERSION
	.align		4
        /*0024*/ 	.byte	0x03, 0x5f
        /*0026*/ 	.short	0x0101


	//----- nvinfo : EIATTR_COOP_GROUP_MASK_REGIDS
	.align		4
        /*0028*/ 	.byte	0x04, 0x29
        /*002a*/ 	.short	(.L_1461 - .L_1460)


	//   ....[0]....
.L_1460:
        /*002c*/ 	.word	0xffffffff


	//   ....[1]....
        /*0030*/ 	.word	0xffffffff


	//   ....[2]....
        /*0034*/ 	.word	0xffffffff


	//   ....[3]....
        /*0038*/ 	.word	0xffffffff


	//   ....[4]....
        /*003c*/ 	.word	0xffffffff


	//   ....[5]....
        /*0040*/ 	.word	0xffffffff


	//   ....[6]....
        /*0044*/ 	.word	0xffffffff


	//   ....[7]....
        /*0048*/ 	.word	0xffffffff


	//   ....[8]....
        /*004c*/ 	.word	0xffffffff


	//   ....[9]....
        /*0050*/ 	.word	0xffffffff


	//----- nvinfo : EIATTR_COOP_GROUP_INSTR_OFFSETS
	.align		4
.L_1461:
        /*0054*/ 	.byte	0x04, 0x28
        /*0056*/ 	.short	(.L_1463 - .L_1462)


	//   ....[0]....
.L_1462:
        /*0058*/ 	.word	0x00001060


	//   ....[1]....
        /*005c*/ 	.word	0x00001070


	//   ....[2]....
        /*0060*/ 	.word	0x000010a0


	//   ....[3]....
        /*0064*/ 	.word	0x000010b0


	//   ....[4]....
        /*0068*/ 	.word	0x000010f0


	//   ....[5]....
        /*006c*/ 	.word	0x00001100


	//   ....[6]....
        /*0070*/ 	.word	0x00001140


	//   ....[7]....
        /*0074*/ 	.word	0x00001150


	//   ....[8]....
        /*0078*/ 	.word	0x00001190


	//   ....[9]....
        /*007c*/ 	.word	0x000011a0


	//----- nvinfo : EIATTR_EXIT_INSTR_OFFSETS
	.align		4
.L_1463:
        /*0080*/ 	.byte	0x04, 0x1c
        /*0082*/ 	.short	(.L_1465 - .L_1464)


	//   ....[0]....
.L_1464:
        /*0084*/ 	.word	0x00000070


	//   ....[1]....
        /*0088*/ 	.word	0x00003bb0


	//----- nvinfo : EIATTR_MAX_THREADS
	.align		4
.L_1465:
        /*008c*/ 	.byte	0x04, 0x05
        /*008e*/ 	.short	(.L_1467 - .L_1466)
.L_1466:
        /*0090*/ 	.word	0x000001c0
        /*0094*/ 	.word	0x00000001
        /*0098*/ 	.word	0x00000001


	//----- nvinfo : EIATTR_CRS_STACK_SIZE
	.align		4
.L_1467:
        /*009c*/ 	.byte	0x04, 0x1e
        /*009e*/ 	.short	(.L_1469 - .L_1468)
.L_1468:
        /*00a0*/ 	.word	0x00000000


	//----- nvinfo : EIATTR_CBANK_PARAM_SIZE
	.align		4
.L_1469:
        /*00a4*/ 	.byte	0x03, 0x19
        /*00a6*/ 	.short	0x00a0


	//----- nvinfo : EIATTR_PARAM_CBANK
	.align		4
        /*00a8*/ 	.byte	0x04, 0x0a
        /*00aa*/ 	.short	(.L_1471 - .L_1470)
	.align		4
.L_1470:
        /*00ac*/ 	.word	index@(.nv.constant0._Z35group_norm_nhwc_fwd_one_pass_kernelI11Fp16IOFp32WLi256ELi28ELi448EEv26Group_norm_nhwc_fwd_params)
        /*00b0*/ 	.short	0x0210
        /*00b2*/ 	.short	0x00a0


	//----- nvinfo : EIATTR_SW_WAR
	.align		4
.L_1471:
        /*00b4*/ 	.byte	0x04, 0x36
        /*00b6*/ 	.short	(.L_1473 - .L_1472)
.L_1472:
        /*00b8*/ 	.word	0x00000008
.L_1473:


//--------------------- .nv.info._Z35group_norm_nhwc_fwd_one_pass_kernelI11Fp16IOFp32WLi512ELi28ELi448EEv26Group_norm_nhwc_fwd_params --------------------------
	.section	.nv.info._Z35group_norm_nhwc_fwd_one_pass_kernelI11Fp16IOFp32WLi512ELi28ELi448EEv26Group_norm_nhwc_fwd_params,"",@"SHT_CUDA_INFO"
	.sectionflags	@""
	.align	4


	//----- nvinfo : EIATTR_CUDA_API_VERSION
	.align		4
        /*0000*/ 	.byte	0x04, 0x37
        /*0002*/ 	.short	(.L_1475 - .L_1474)
.L_1474:
        /*0004*/ 	.word	0x00000082


	//----- nvinfo : EIATTR_KPARAM_INFO
	.align		4
.L_1475:
        /*0008*/ 	.byte	0x04, 0x17
        /*000a*/ 	.short	(.L_1477 - .L_1476)
.L_1476:
        /*000c*/ 	.word	0x00000000
        /*0010*/ 	.short	0x0000
        /*0012*/ 	.short	0x0000
        /*0014*/ 	.byte	0x00, 0xf0, 0x81, 0x02


	//----- nvinfo : EIATTR_SPARSE_MMA_MASK
	.align		4
.L_1477:
        /*0018*/ 	.byte	0x03, 0x50
        /*001a*/ 	.short	0x0000


	//----- nvinfo : EIATTR_MAXREG_COUNT
	.align		4
        /*001c*/ 	.byte	0x03, 0x1b
        /*001e*/ 	.short	0x0080


	//----- nvinfo : EIATTR_NUM_BARRIERS
	.align		4
        /*0020*/ 	.byte	0x02, 0x4c
        /*0022*/ 	.byte	0x01
	.zero		1


	//----- nvinfo : EIATTR_MERCURY_ISA_VERSION
	.align		4
        /*0024*/ 	.byte	0x03, 0x5f
        /*0026*/ 	.short	0x0101


	//----- nvinfo : EIATTR_COOP_GROUP_MASK_REGIDS
	.align		4
        /*0028*/ 	.byte	0x04, 0x29
        /*002a*/ 	.short	(.L_1479 - .L_1478)


	//   ....[0]....
.L_1478:
        /*002c*/ 	.word	0xffffffff


	//   ....[1]....
        /*0030*/ 	.word	0xffffffff


	//   ....[2]....
        /*0034*/ 	.word	0xffffffff


	//   ....[3]....
        /*0038*/ 	.word	0xffffffff


	//   ....[4]....
        /*003c*/ 	.word	0xffffffff


	//   ....[5]....
        /*0040*/ 	.word	0xffffffff


	//   ....[6]....
        /*0044*/ 	.word	0xffffffff


	//   ....[7]....
        /*0048*/ 	.word	0xffffffff


	//   ....[8]....
        /*004c*/ 	.word	0xffffffff


	//   ....[9]....
        /*0050*/ 	.word	0xffffffff


	//----- nvinfo : EIATTR_COOP_GROUP_INSTR_OFFSETS
	.align		4
.L_1479:
        /*0054*/ 	.byte	0x04, 0x28
        /*0056*/ 	.short	(.L_1481 - .L_1480)


	//   ....[0]....
.L_1480:
        /*0058*/ 	.word	0x00001bb0


	//   ....[1]....
        /*005c*/ 	.word	0x00001bc0


	//   ....[2]....
        /*0060*/ 	.word	0x00001bf0


	//   ....[3]....
        /*0064*/ 	.word	0x00001c00


	//   ....[4]....
        /*0068*/ 	.word	0x00001c40


	//   ....[5]....
        /*006c*/ 	.word	0x00001c50


	//   ....[6]....
        /*0070*/ 	.word	0x00001c90


	//   ....[7]....
        /*0074*/ 	.word	0x00001ca0


	//   ....[8]....
        /*0078*/ 	.word	0x00001ce0


	//   ....[9]....
        /*007c*/ 	.word	0x00001cf0


	//----- nvinfo : EIATTR_EXIT_INSTR_OFFSETS
	.align		4
.L_1481:
        /*0080*/ 	.byte	0x04, 0x1c
        /*0082*/ 	.short	(.L_1483 - .L_1482)


	//   ....[0]....
.L_1482:
        /*0084*/ 	.word	0x00000060


	//   ....[1]....
        /*0088*/ 	.word	0x00005120


	//----- nvinfo : EIATTR_MAX_THREADS
	.align		4
.L_1483:
        /*008c*/ 	.byte	0x04, 0x05
        /*008e*/ 	.short	(.L_1485 - .L_1484)
.L_1484:
        /*0090*/ 	.word	0x000001c0
        /*0094*/ 	.word	0x00000001
        /*0098*/ 	.word	0x00000001


	//----- nvinfo : EIATTR_CRS_STACK_SIZE
	.align		4
.L_1485:
        /*009c*/ 	.byte	0x04, 0x1e
        /*009e*/ 	.short	(.L_1487 - .L_1486)
.L_1486:
        /*00a0*/ 	.word	0x00000000


	//----- nvinfo : EIATTR_CBANK_PARAM_SIZE
	.align		4
.L_1487:
        /*00a4*/ 	.byte	0x03, 0x19
        /*00a6*/ 	.short	0x00a0


	//----- nvinfo : EIATTR_PARAM_CBANK
	.align		4
        /*00a8*/ 	.byte	0x04, 0x0a
        /*00aa*/ 	.short	(.L_1489 - .L_1488)
	.align		4
.L_1488:
        /*00ac*/ 	.word	index@(.nv.constant0._Z35group_norm_nhwc_fwd_one_pass_kernelI11Fp16IOFp32WLi512ELi28ELi448EEv26Group_norm_nhwc_fwd_params)
        /*00b0*/ 	.short	0x0210
        /*00b2*/ 	.short	0x00a0


	//----- nvinfo : EIATTR_SW_WAR
	.align		4
.L_1489:
        /*00b4*/ 	.byte	0x04, 0x36
        /*00b6*/ 	.short	(.L_1491 - .L_1490)
.L_1490:
        /*00b8*/ 	.word	0x00000008
.L_1491:


//--------------------- .nv.info._Z35group_norm_nhwc_fwd_one_pass_kernelI11Fp16IOBf16WLi64ELi28ELi448EEv26Group_norm_nhwc_fwd_params --------------------------
	.section	.nv.info._Z35group_norm_nhwc_fwd_one_pass_kernelI11Fp16IOBf16WLi64ELi28ELi448EEv26Group_norm_nhwc_fwd_params,"",@"SHT_CUDA_INFO"
	.sectionflags	@""
	.align	4


	//----- nvinfo : EIATTR_CUDA_API_VERSION
	.align		4
        /*0000*/ 	.byte	0x04, 0x37
        /*0002*/ 	.short	(.L_1493 - .L_1492)
.L_1492:
        /*0004*/ 	.word	0x00000082


	//----- nvinfo : EIATTR_KPARAM_INFO
	.align		4
.L_1493:
        /*0008*/ 	.byte	0x04, 0x17
        /*000a*/ 	.short	(.L_1495 - .L_1494)
.L_1494:
        /*000c*/ 	.word	0x00000000
        /*0010*/ 	.short	0x0000
        /*0012*/ 	.short	0x0000
        /*0014*/ 	.byte	0x00, 0xf0, 0x81, 0x02


	//----- nvinfo : EIATTR_SPARSE_MMA_MASK
	.align		4
.L_1495:
        /*0018*/ 	.byte	0x03, 0x50
        /*001a*/ 	.short	0x0000


	//----- nvinfo : EIATTR_MAXREG_COUNT
	.align		4
        /*001c*/ 	.byte	0x03, 0x1b
        /*001e*/ 	.short	0x0080


	//----- nvinfo : EIATTR_NUM_BARRIERS
	.align		4
        /*0020*/ 	.byte	0x02, 0x4c
        /*0022*/ 	.byte	0x01
	.zero		1


	//----- nvinfo : EIATTR_MERCURY_ISA_VERSION
	.align		4
        /*0024*/ 	.byte	0x03, 0x5f
        /*0026*/ 	.short	0x0101


	//----- nvinfo : EIATTR_COOP_GROUP_MASK_REGIDS
	.align		4
        /*0028*/ 	.byte	0x04, 0x29
        /*002a*/ 	.short	(.L_1497 - .L_1496)


	//   ....[0]....
.L_1496:
        /*002c*/ 	.word	0xffffffff


	//   ....[1]....
        /*0030*/ 	.word	0xffffffff


	//   ....[2]....
        /*0034*/ 	.word	0xffffffff


	//   ....[3]....
        /*0038*/ 	.word	0xffffffff


	//   ....[4]....
        /*003c*/ 	.word	0xffffffff


	//   ....[5]....
        /*0040*/ 	.word	0xffffffff


	//   ....[6]....
        /*0044*/ 	.word	0xffffffff


	//   ....[7]....
        /*0048*/ 	.word	0xffffffff


	//   ....[8]....
        /*004c*/ 	.word	0xffffffff


	//   ....[9]....
        /*0050*/ 	.word	0xffffffff


	//----- nvinfo : EIATTR_COOP_GROUP_INSTR_OFFSETS
	.align		4
.L_1497:
        /*0054*/ 	.byte	0x04, 0x28
        /*0056*/ 	.short	(.L_1499 - .L_1498)


	//   ....[0]....
.L_1498:
        /*0058*/ 	.word	0x00000750


	//   ....[1]....
        /*005c*/ 	.word	0x00000760


	//   ....[2]....
        /*0060*/ 	.word	0x00000790


	//   ....[3]....
        /*0064*/ 	.word	0x000007b0


	//   ....[4]....
        /*0068*/ 	.word	0x000007e0


	//   ....[5]....
        /*006c*/ 	.word	0x00000800


	//   ....[6]....
        /*0070*/ 	.word	0x00000830


	//   ....[7]....
        /*0074*/ 	.word	0x00000850


	//   ....[8]....
        /*0078*/ 	.word	0x00000880


	//   ....[9]....
        /*007c*/ 	.word	0x000008a0


	//----- nvinfo : EIATTR_EXIT_INSTR_OFFSETS
	.align		4
.L_1499:
        /*0080*/ 	.byte	0x04, 0x1c
        /*0082*/ 	.short	(.L_1501 - .L_1500)


	//   ....[0]....
.L_1500:
        /*0084*/ 	.word	0x00000060


	//   ....[1]....
        /*0088*/ 	.word	0x00001cb0


	//----- nvinfo : EIATTR_MAX_THREADS
	.align		4
.L_1501:
        /*008c*/ 	.byte	0x04, 0x05
        /*008e*/ 	.short	(.L_1503 - .L_1502)
.L_1502:
        /*0090*/ 	.word	0x000001c0
        /*0094*/ 	.word	0x00000001
        /*0098*/ 	.word	0x00000001


	//----- nvinfo : EIATTR_CRS_STACK_SIZE
	.align		4
.L_1503:
        /*009c*/ 	.byte	0x04, 0x1e
        /*009e*/ 	.short	(.L_1505 - .L_1504)
.L_1504:
        /*00a0*/ 	.word	0x00000000


	//----- nvinfo : EIATTR_CBANK_PARAM_SIZE
	.align		4
.L_1505:
        /*00a4*/ 	.byte	0x03, 0x19
        /*00a6*/ 	.short	0x00a0


	//----- nvinfo : EIATTR_PARAM_CBANK
	.align		4
        /*00a8*/ 	.byte	0x04, 0x0a
        /*00aa*/ 	.short	(.L_1507 - .L_1506)
	.align		4
.L_1506:
        /*00ac*/ 	.word	index@(.nv.constant0._Z35group_norm_nhwc_fwd_one_pass_kernelI11Fp16IOBf16WLi64ELi28ELi448EEv26Group_norm_nhwc_fwd_params)
        /*00b0*/ 	.short	0x0210
        /*00b2*/ 	.short	0x00a0


	//----- nvinfo : EIATTR_SW_WAR
	.align		4
.L_1507:
        /*00b4*/ 	.byte	0x04, 0x36
        /*00b6*/ 	.short	(.L_1509 - .L_1508)
.L_1508:
        /*00b8*/ 	.word	0x00000008
.L_1509:


//--------------------- .nv.info._Z35group_norm_nhwc_fwd_one_pass_kernelI11Fp16IOBf16WLi128ELi28ELi448EEv26Group_norm_nhwc_fwd_params --------------------------
	.section	.nv.info._Z35group_norm_nhwc_fwd_one_pass_kernelI11Fp16IOBf16WLi128ELi28ELi448EEv26Group_norm_nhwc_fwd_params,"",@"SHT_CUDA_INFO"
	.sectionflags	@""
	.align	4


	//----- nvinfo : EIATTR_CUDA_API_VERSION
	.align		4
        /*0000*/ 	.byte	0x04, 0x37
        /*0002*/ 	.short	(.L_1511 - .L_1510)
.L_1510:
        /*0004*/ 	.word	0x00000082


	//----- nvinfo : EIATTR_KPARAM_INFO
	.align		4
.L_1511:
        /*0008*/ 	.byte	0x04, 0x17
        /*000a*/ 	.short	(.L_1513 - .L_1512)
.L_1512:
        /*000c*/ 	.word	0x00000000
        /*0010*/ 	.short	0x0000
        /*0012*/ 	.short	0x0000
        /*0014*/ 	.byte	0x00, 0xf0, 0x81, 0x02


	//----- nvinfo : EIATTR_SPARSE_MMA_MASK
	.align		4
.L_1513:
        /*0018*/ 	.byte	0x03, 0x50
        /*001a*/ 	.short	0x0000


	//----- nvinfo : EIATTR_MAXREG_COUNT
	.align		4
        /*001c*/ 	.byte	0x03, 0x1b
        /*001e*/ 	.short	0x0080


	//----- nvinfo : EIATTR_NUM_BARRIERS
	.align		4
        /*0020*/ 	.byte	0x02, 0x4c
        /*0022*/ 	.byte	0x01
	.zero		1


	//----- nvinfo : EIATTR_MERCURY_ISA_VERSION
	.align		4
        /*0024*/ 	.byte	0x03, 0x5f
        /*0026*/ 	.short	0x0101


	//----- nvinfo : EIATTR_COOP_GROUP_MASK_REGIDS
	.align		4
        /*0028*/ 	.byte	0x04, 0x29
        /*002a*/ 	.short	(.L_1515 - .L_1514)


	//   ....[0]....
.L_1514:
        /*002c*/ 	.word	0xffffffff


	//   ....[1]....
        /*0030*/ 	.word	0xffffffff


	//   ....[2]....
        /*0034*/ 	.word	0xffffffff


	//   ....[3]....
        /*0038*/ 	.word	0xffffffff


	//   ....[4]....
        /*003c*/ 	.word	0xffffffff


	//   ....[5]....
        /*0040*/ 	.word	0xffffffff


	//   ....[6]....
        /*0044*/ 	.word	0xffffffff


	//   ....[7]....
        /*0048*/ 	.word	0xffffffff


	//   ....[8]....
        /*004c*/ 	.word	0xffffffff


	//   ....[9]....
        /*0050*/ 	.word	0xffffffff


	//----- nvinfo : EIATTR_COOP_GROUP_INSTR_OFFSETS
	.align		4
.L_1515:
        /*0054*/ 	.byte	0x04, 0x28
        /*0056*/ 	.short	(.L_1517 - .L_1516)


	//   ....[0]....
.L_1516:
        /*0058*/ 	.word	0x00000a30


	//   ....[1]....
        /*005c*/ 	.word	0x00000a50


	//   ....[2]....
        /*0060*/ 	.word	0x00000aa0


	//   ....[3]....
        /*0064*/ 	.word	0x00000ac0


	//   ....[4]....
        /*0068*/ 	.word	0x00000af0


	//   ....[5]....
        /*006c*/ 	.word	0x00000b10


	//   ....[6]....
        /*0070*/ 	.word	0x00000b40


	//   ....[7]....
        /*0074*/ 	.word	0x00000b60


	//   ....[8]....
        /*0078*/ 	.word	0x00000b90


	//   ....[9]....
        /*007c*/ 	.word	0x00000bb0


	//----- nvinfo : EIATTR_EXIT_INSTR_OFFSETS
	.align		4
.L_1517:
        /*0080*/ 	.byte	0x04, 0x1c
        /*0082*/ 	.short	(.L_1519 - .L_1518)


	//   ....[0]....
.L_1518:
        /*0084*/ 	.word	0x00000060


	//   ....[1]....
        /*0088*/ 	.word	0x000024a0


	//----- nvinfo : EIATTR_MAX_THREADS
	.align		4
.L_1519:
        /*008c*/ 	.byte	0x04, 0x05
        /*008e*/ 	.short	(.L_1521 - .L_1520)
.L_1520:
        /*0090*/ 	.word	0x000001c0
        /*0094*/ 	.word	0x00000001
        /*0098*/ 	.word	0x00000001


	//----- nvinfo : EIATTR_CRS_STACK_SIZE
	.align		4
.L_1521:
        /*009c*/ 	.byte	0x04, 0x1e
        /*009e*/ 	.short	(.L_1523 - .L_1522)
.L_1522:
        /*00a0*/ 	.word	0x00000000


	//----- nvinfo : EIATTR_CBANK_PARAM_SIZE
	.align		4
.L_1523:
        /*00a4*/ 	.byte	0x03, 0x19
        /*00a6*/ 	.short	0x00a0


	//----- nvinfo : EIATTR_PARAM_CBANK
	.align		4
        /*00a8*/ 	.byte	0x04, 0x0a
        /*00aa*/ 	.short	(.L_1525 - .L_1524)
	.align		4
.L_1524:
        /*00ac*/ 	.word	index@(.nv.constant0._Z35group_norm_nhwc_fwd_one_pass_kernelI11Fp16IOBf16WLi128ELi28ELi448EEv26Group_norm_nhwc_fwd_params)
        /*00b0*/ 	.short	0x0210
        /*00b2*/ 	.short	0x00a0


	//----- nvinfo : EIATTR_SW_WAR
	.align		4
.L_1525:
        /*00b4*/ 	.byte	0x04, 0x36
        /*00b6*/ 	.short	(.L_1527 - .L_1526)
.L_1526:
        /*00b8*/ 	.word	0x00000008
.L_1527:


//--------------------- .nv.info._Z35group_norm_nhwc_fwd_one_pass_kernelI11Fp16IOBf16WLi256ELi28ELi448EEv26Group_norm_nhwc_fwd_params --------------------------
	.section	.nv.info._Z35group_norm_nhwc_fwd_one_pass_kernelI11Fp16IOBf16WLi256ELi28ELi448EEv26Group_norm_nhwc_fwd_params,"",@"SHT_CUDA_INFO"
	.sectionflags	@""
	.align	4


	//----- nvinfo : EIATTR_CUDA_API_VERSION
	.align		4
        /*0000*/ 	.byte	0x04, 0x37
        /*0002*/ 	.short	(.L_1529 - .L_1528)
.L_1528:
        /*0004*/ 	.word	0x00000082


	//----- nvinfo : EIATTR_KPARAM_INFO
	.align		4
.L_1529:
        /*0008*/ 	.byte	0x04, 0x17
        /*000a*/ 	.short	(.L_1531 - .L_1530)
.L_1530:
        /*000c*/ 	.word	0x00000000
        /*0010*/ 	.short	0x0000
        /*0012*/ 	.short	0x0000
        /*0014*/ 	.byte	0x00, 0xf0, 0x81, 0x02


	//----- nvinfo : EIATTR_SPARSE_MMA_MASK
	.align		4
.L_1531:
        /*0018*/ 	.byte	0x03, 0x50
        /*001a*/ 	.short	0x0000


	//----- nvinfo : EIATTR_MAXREG_COUNT
	.align		4
        /*001c*/ 	.byte	0x03, 0x1b
        /*001e*/ 	.short	0x0080


	//----- nvinfo : EIATTR_NUM_BARRIERS
	.align		4
        /*0020*/ 	.byte	0x02, 0x4c
        /*0022*/ 	.byte	0x01
	.zero		1


	//----- nvinfo : EIATTR_MERCURY_ISA_VERSION
	.align		4
        /*0024*/ 	.byte	0x03, 0x5f
        /*0026*/ 	.short	0x0101


	//----- nvinfo : EIATTR_COOP_GROUP_MASK_REGIDS
	.align		4
        /*0028*/ 	.byte	0x04, 0x29
        /*002a*/ 	.short	(.L_1533 - .L_1532)


	//   ....[0]....
.L_1532:
        /*002c*/ 	.word	0xffffffff


	//   ....[1]....
        /*0030*/ 	.word	0xffffffff


	//   ....[2]....
        /*0034*/ 	.word	0xffffffff


	//   ....[3]....
        /*0038*/ 	.word	0xffffffff


	//   ....[4]....
        /*003c*/ 	.word	0xffffffff


	//   ....[5]....
        /*0040*/ 	.word	0xffffffff


	//   ....[6]....
        /*0044*/ 	.word	0xffffffff


	//   ....[7]....
        /*0048*/ 	.word	0xffffffff


	//   ....[8]....
        /*004c*/ 	.word	0xffffffff


	//   ....[9]....
        /*0050*/ 	.word	0xffffffff


	//----- nvinfo : EIATTR_COOP_GROUP_INSTR_OFFSETS
	.align		4
.L_1533:
        /*0054*/ 	.byte	0x04, 0x28
        /*0056*/ 	.short	(.L_1535 - .L_1534)


	//   ....[0]....
.L_1534:
        /*0058*/ 	.word	0x00001060


	//   ....[1]....
        /*005c*/ 	.word	0x00001070


	//   ....[2]....
        /*0060*/ 	.word	0x000010a0


	//   ....[3]....
        /*0064*/ 	.word	0x000010b0


	//   ....[4]....
        /*0068*/ 	.word	0x000010f0


	//   ....[5]....
        /*006c*/ 	.word	0x00001100


	//   ....[6]....
        /*0070*/ 	.word	0x00001140


	//   ....[7]....
        /*0074*/ 	.word	0x00001150


	//   ....[8]....
        /*0078*/ 	.word	0x00001190


	//   ....[9]....
        /*007c*/ 	.word	0x000011a0


	//----- nvinfo : EIATTR_EXIT_INSTR_OFFSETS
	.align		4
.L_1535:
        /*0080*/ 	.byte	0x04, 0x1c
        /*0082*/ 	.short	(.L_1537 - .L_1536)


	//   ....[0]....
.L_1536:
        /*0084*/ 	.word	0x00000070


	//   ....[1]....
        /*0088*/ 	.word	0x00003c10


	//----- nvinfo : EIATTR_MAX_THREADS
	.align		4
.L_1537:
        /*008c*/ 	.byte	0x04, 0x05
        /*008e*/ 	.short	(.L_1539 - .L_1538)
.L_1538:
        /*0090*/ 	.word	0x000001c0
        /*0094*/ 	.word	0x00000001
        /*0098*/ 	.word	0x00000001


	//----- nvinfo : EIATTR_CRS_STACK_SIZE
	.align		4
.L_1539:
        /*009c*/ 	.byte	0x04, 0x1e
        /*009e*/ 	.short	(.L_1541 - .L_1540)
.L_1540:
        /*00a0*/ 	.word	0x00000000


	//----- nvinfo : EIATTR_CBANK_PARAM_SIZE
	.align		4
.L_1541:
        /*00a4*/ 	.byte	0x03, 0x19
        /*00a6*/ 	.short	0x00a0


	//----- nvinfo : EIATTR_PARAM_CBANK
	.align		4
        /*00a8*/ 	.byte	0x04, 0x0a
        /*00aa*/ 	.short	(.L_1543 - .L_1542)
	.align		4
.L_1542:
        /*00ac*/ 	.word	index@(.nv.constant0._Z35group_norm_nhwc_fwd_one_pass_kernelI11Fp16IOBf16WLi256ELi28ELi448EEv26Group_norm_nhwc_fwd_params)
        /*00b0*/ 	.short	0x0210
        /*00b2*/ 	.short	0x00a0


	//----- nvinfo : EIATTR_SW_WAR
	.align		4
.L_1543:
        /*00b4*/ 	.byte	0x04, 0x36
        /*00b6*/ 	.short	(.L_1545 - .L_1544)
.L_1544:
        /*00b8*/ 	.word	0x00000008
.L_1545:


//--------------------- .nv.info._Z35group_norm_nhwc_fwd_one_pass_kernelI11Fp16IOBf16WLi512ELi28ELi448EEv26Group_norm_nhwc_fwd_params --------------------------
	.section	.nv.info._Z35group_norm_nhwc_fwd_one_pass_kernelI11Fp16IOBf16WLi512ELi28ELi448EEv26Group_norm_nhwc_fwd_params,"",@"SHT_CUDA_INFO"
	.sectionflags	@""
	.align	4


	//----- nvinfo : EIATTR_CUDA_API_VERSION
	.align		4
        /*0000*/ 	.byte	0x04, 0x37
        /*0002*/ 	.short	(.L_1547 - .L_1546)
.L_1546:
        /*0004*/ 	.word	0x00000082


	//----- nvinfo : EIATTR_KPARAM_INFO
	.align		4
.L_1547:
        /*0008*/ 	.byte	0x04, 0x17
        /*000a*/ 	.short	(.L_1549 - .L_1548)
.L_1548:
        /*000c*/ 	.word	0x00000000
        /*0010*/ 	.short	0x0000
        /*0012*/ 	.short	0x0000
        /*0014*/ 	.byte	0x00, 0xf0, 0x81, 0x02


	//----- nvinfo : EIATTR_SPARSE_MMA_MASK
	.align		4
.L_1549:
        /*0018*/ 	.byte	0x03, 0x50
        /*001a*/ 	.short	0x0000


	//----- nvinfo : EIATTR_MAXREG_COUNT
	.align		4
        /*001c*/ 	.byte	0x03, 0x1b
        /*001e*/ 	.short	0x0080


	//----- nvinfo : EIATTR_NUM_BARRIERS
	.align		4
        /*0020*/ 	.byte	0x02, 0x4c
        /*0022*/ 	.byte	0x01
	.zero		1


	//----- nvinfo : EIATTR_MERCURY_ISA_VERSION
	.align		4
        /*0024*/ 	.byte	0x03, 0x5f
        /*0026*/ 	.short	0x0101


	//----- nvinfo : EIATTR_COOP_GROUP_MASK_REGIDS
	.align		4
        /*0028*/ 	.byte	0x04, 0x29
        /*002a*/ 	.short	(.L_1551 - .L_1550)


	//   ....[0]....
.L_1550:
        /*002c*/ 	.word	0xffffffff


	//   ....[1]....
        /*0030*/ 	.word	0xffffffff


	//   ....[2]....
        /*0034*/ 	.word	0xffffffff


	//   ....[3]....
        /*0038*/ 	.word	0xffffffff


	//   ....[4]....
        /*003c*/ 	.word	0xffffffff


	//   ....[5]....
        /*0040*/ 	.word	0xffffffff


	//   ....[6]....
        /*0044*/ 	.word	0xffffffff


	//   ....[7]....
        /*0048*/ 	.word	0xffffffff


	//   ....[8]....
        /*004c*/ 	.word	0xffffffff


	//   ....[9]....
        /*0050*/ 	.word	0xffffffff


	//----- nvinfo : EIATTR_COOP_GROUP_INSTR_OFFSETS
	.align		4
.L_1551:
        /*0054*/ 	.byte	0x04, 0x28
        /*0056*/ 	.short	(.L_1553 - .L_1552)


	//   ....[0]....
.L_1552:
        /*0058*/ 	.word	0x00001bb0


	//   ....[1]....
        /*005c*/ 	.word	0x00001bc0


	//   ....[2]....
        /*0060*/ 	.word	0x00001bf0


	//   ....[3]....
        /*0064*/ 	.word	0x00001c00


	//   ....[4]....
        /*0068*/ 	.word	0x00001c40


	//   ....[5]....
        /*006c*/ 	.word	0x00001c50


	//   ....[6]....
        /*0070*/ 	.word	0x00001c90


	//   ....[7]....
        /*0074*/ 	.word	0x00001ca0


	//   ....[8]....
        /*0078*/ 	.word	0x00001ce0


	//   ....[9]....
        /*007c*/ 	.word	0x00001cf0


	//----- nvinfo : EIATTR_EXIT_INSTR_OFFSETS
	.align		4
.L_1553:
        /*0080*/ 	.byte	0x04, 0x1c
        /*0082*/ 	.short	(.L_1555 - .L_1554)


	//   ....[0]....
.L_1554:
        /*0084*/ 	.word	0x00000060


	//   ....[1]....
        /*0088*/ 	.word	0x00005180


	//----- nvinfo : EIATTR_MAX_THREADS
	.align		4
.L_1555:
        /*008c*/ 	.byte	0x04, 0x05
        /*008e*/ 	.short	(.L_1557 - .L_1556)
.L_1556:
        /*0090*/ 	.word	0x000001c0
        /*0094*/ 	.word	0x00000001
        /*0098*/ 	.word	0x00000001


	//----- nvinfo : EIATTR_CRS_STACK_SIZE
	.align		4
.L_1557:
        /*009c*/ 	.byte	0x04, 0x1e
        /*009e*/ 	.short	(.L_1559 - .L_1558)
.L_1558:
        /*00a0*/ 	.word	0x00000000


	//----- nvinfo : EIATTR_CBANK_PARAM_SIZE
	.align		4
.L_1559:
        /*00a4*/ 	.byte	0x03, 0x19
        /*00a6*/ 	.short	0x00a0


	//----- nvinfo : EIATTR_PARAM_CBANK
	.align		4
        /*00a8*/ 	.byte	0x04, 0x0a
        /*00aa*/ 	.short	(.L_1561 - .L_1560)
	.align		4
.L_1560:
        /*00ac*/ 	.word	index@(.nv.constant0._Z35group_norm_nhwc_fwd_one_pass_kernelI11Fp16IOBf16WLi512ELi28ELi448EEv26Group_norm_nhwc_fwd_params)
        /*00b0*/ 	.short	0x0210
        /*00b2*/ 	.short	0x00a0


	//----- nvinfo : EIATTR_SW_WAR
	.align		4
.L_1561:
        /*00b4*/ 	.byte	0x04, 0x36
        /*00b6*/ 	.short	(.L_1563 - .L_1562)
.L_1562:
        /*00b8*/ 	.word	0x00000008
.L_1563:


//--------------------- .nv.info._Z35group_norm_nhwc_fwd_one_pass_kernelI11Fp16IOFp16WLi64ELi28ELi448EEv26Group_norm_nhwc_fwd_params --------------------------
	.section	.nv.info._Z35group_norm_nhwc_fwd_one_pass_kernelI11Fp16IOFp16WLi64ELi28ELi448EEv26Group_norm_nhwc_fwd_params,"",@"SHT_CUDA_INFO"
	.sectionflags	@""
	.align	4


	//----- nvinfo : EIATTR_CUDA_API_VERSION
	.align		4
        /*0000*/ 	.byte	0x04, 0x37
        /*0002*/ 	.short	(.L_1565 - .L_1564)
.L_1564:
        /*0004*/ 	.word	0x00000082


	//----- nvinfo : EIATTR_KPARAM_INFO
	.align		4
.L_1565:
        /*0008*/ 	.byte	0x04, 0x17
        /*000a*/ 	.short	(.L_1567 - .L_1566)
.L_1566:
        /*000c*/ 	.word	0x00000000
        /*0010*/ 	.short	0x0000
        /*0012*/ 	.short	0x0000
        /*0014*/ 	.byte	0x00, 0xf0, 0x81, 0x02


	//----- nvinfo : EIATTR_SPARSE_MMA_MASK
	.align		4
.L_1567:
        /*0018*/ 	.byte	0x03, 0x50
        /*001a*/ 	.short	0x0000


	//----- nvinfo : EIATTR_MAXREG_COUNT
	.align		4
        /*001c*/ 	.byte	0x03, 0x1b
        /*001e*/ 	.short	0x0080


	//----- nvinfo : EIATTR_NUM_BARRIERS
	.align		4
        /*0020*/ 	.byte	0x02, 0x4c
        /*0022*/ 	.byte	0x01
	.zero		1


	//----- nvinfo : EIATTR_MERCURY_ISA_VERSION
	.align		4
        /*0024*/ 	.byte	0x03, 0x5f
        /*0026*/ 	.short	0x0101


	//----- nvinfo : EIATTR_COOP_GROUP_MASK_REGIDS
	.align		4
        /*0028*/ 	.byte	0x04, 0x29
        /*002a*/ 	.short	(.L_1569 - .L_1568)


	//   ....[0]....
.L_1568:
        /*002c*/ 	.word	0xffffffff


	//   ....[1]....
        /*0030*/ 	.word	0xffffffff


	//   ....[2]....
        /*0034*/ 	.word	0xffffffff


	//   ....[3]....
        /*0038*/ 	.word	0xffffffff


	//   ....[4]....
        /*003c*/ 	.word	0xffffffff


	//   ....[5]....
        /*0040*/ 	.word	0xffffffff


	//   ....[6]....
        /*0044*/ 	.word	0xffffffff


	//   ....[7]....
        /*0048*/ 	.word	0xffffffff


	//   ....[8]....
        /*004c*/ 	.word	0xffffffff


	//   ....[9]....
        /*0050*/ 	.word	0xffffffff


	//----- nvinfo : EIATTR_COOP_GROUP_INSTR_OFFSETS
	.align		4
.L_1569:
        /*0054*/ 	.byte	0x04, 0x28
        /*0056*/ 	.short	(.L_1571 - .L_1570)


	//   ....[0]....
.L_1570:
        /*0058*/ 	.word	0x00000750


	//   ....[1]....
        /*005c*/ 	.word	0x00000760


	//   ....[2]....
        /*0060*/ 	.word	0x00000790


	//   ....[3]....
        /*0064*/ 	.word	0x000007b0


	//   ....[4]....
        /*0068*/ 	.word	0x000007e0


	//   ....[5]....
        /*006c*/ 	.word	0x00000800


	//   ....[6]....
        /*0070*/ 	.word	0x00000830


	//   ....[7]....
        /*0074*/ 	.word	0x00000850


	//   ....[8]....
        /*0078*/ 	.word	0x00000880


	//   ....[9]....
        /*007c*/ 	.word	0x000008a0


	//----- nvinfo : EIATTR_EXIT_INSTR_OFFSETS
	.align		4
.L_1571:
        /*0080*/ 	.byte	0x04, 0x1c
        /*0082*/ 	.short	(.L_1573 - .L_1572)


	//   ....[0]....
.L_1572:
        /*0084*/ 	.word	0x00000060


	//   ....[1]....
        /*0088*/ 	.word	0x00001cb0


	//----- nvinfo : EIATTR_MAX_THREADS
	.align		4
.L_1573:
        /*008c*/ 	.byte	0x04, 0x05
        /*008e*/ 	.short	(.L_1575 - .L_1574)
.L_1574:
        /*0090*/ 	.word	0x000001c0
        /*0094*/ 	.word	0x00000001
        /*0098*/ 	.word	0x00000001


	//----- nvinfo : EIATTR_CRS_STACK_SIZE
	.align		4
.L_1575:
        /*009c*/ 	.byte	0x04, 0x1e
        /*009e*/ 	.short	(.L_1577 - .L_1576)
.L_1576:
        /*00a0*/ 	.word	0x00000000


	//----- nvinfo : EIATTR_CBANK_PARAM_SIZE
	.align		4
.L_1577:
        /*00a4*/ 	.byte	0x03, 0x19
        /*00a6*/ 	.short	0x00a0


	//----- nvinfo : EIATTR_PARAM_CBANK
	.align		4
        /*00a8*/ 	.byte	0x04, 0x0a
        /*00aa*/ 	.short	(.L_1579 - .L_1578)
	.align		4
.L_1578:
        /*00ac*/ 	.word	index@(.nv.constant0._Z35group_norm_nhwc_fwd_one_pass_kernelI11Fp16IOFp16WLi64ELi28ELi448EEv26Group_norm_nhwc_fwd_params)
        /*00b0*/ 	.short	0x0210
        /*00b2*/ 	.short	0x00a0


	//----- nvinfo : EIATTR_SW_WAR
	.align		4
.L_1579:
        /*00b4*/ 	.byte	0x04, 0x36
        /*00b6*/ 	.short	(.L_1581 - .L_1580)
.L_1580:
        /*00b8*/ 	.word	0x00000008
.L_1581:


//--------------------- .nv.info._Z35group_norm_nhwc_fwd_one_pass_kernelI11Fp16IOFp16WLi128ELi28ELi448EEv26Group_norm_nhwc_fwd_params --------------------------
	.section	.nv.info._Z35group_norm_nhwc_fwd_one_pass_kernelI11Fp16IOFp16WLi128ELi28ELi448EEv26Group_norm_nhwc_fwd_params,"",@"SHT_CUDA_INFO"
	.sectionflags	@""
	.align	4


	//----- nvinfo : EIATTR_CUDA_API_VERSION
	.align		4
        /*0000*/ 	.byte	0x04, 0x37
        /*0002*/ 	.short	(.L_1583 - .L_1582)
.L_1582:
        /*0004*/ 	.word	0x00000082


	//----- nvinfo : EIATTR_KPARAM_INFO
	.align		4
.L_1583:
        /*0008*/ 	.byte	0x04, 0x17
        /*000a*/ 	.short	(.L_1585 - .L_1584)
.L_1584:
        /*000c*/ 	.word	0x00000000
        /*0010*/ 	.short	0x0000
        /*0012*/ 	.short	0x0000
        /*0014*/ 	.byte	0x00, 0xf0, 0x81, 0x02


	//----- nvinfo : EIATTR_SPARSE_MMA_MASK
	.align		4
.L_1585:
        /*0018*/ 	.byte	0x03, 0x50
        /*001a*/ 	.short	0x0000


	//----- nvinfo : EIATTR_MAXREG_COUNT
	.align		4
        /*001c*/ 	.byte	0x03, 0x1b
        /*001e*/ 	.short	0x0080


	//----- nvinfo : EIATTR_NUM_BARRIERS
	.align		4
        /*0020*/ 	.byte	0x02, 0x4c
        /*0022*/ 	.byte	0x01
	.zero		1


	//----- nvinfo : EIATTR_MERCURY_ISA_VERSION
	.align		4
        /*0024*/ 	.byte	0x03, 0x5f
        /*0026*/ 	.short	0x0101


	//----- nvinfo : EIATTR_COOP_GROUP_MASK_REGIDS
	.align		4
        /*0028*/ 	.byte	0x04, 0x29
        /*002a*/ 	.short	(.L_1587 - .L_1586)


	//   ....[0]....
.L_1586:
        /*002c*/ 	.word	0xffffffff


	//   ....[1]....
        /*0030*/ 	.word	0xffffffff


	//   ....[2]....
        /*0034*/ 	.word	0xffffffff


	//   ....[3]....
        /*0038*/ 	.word	0xffffffff


	//   ....[4]....
        /*003c*/ 	.word	0xffffffff


	//   ....[5]....
        /*0040*/ 	.word	0xffffffff


	//   ....[6]....
        /*0044*/ 	.word	0xffffffff


	//   ....[7]....
        /*0048*/ 	.word	0xffffffff


	//   ....[8]....
        /*004c*/ 	.word	0xffffffff


	//   ....[9]....
        /*0050*/ 	.word	0xffffffff


	//----- nvinfo : EIATTR_COOP_GROUP_INSTR_OFFSETS
	.align		4
.L_1587:
        /*0054*/ 	.byte	0x04, 0x28
        /*0056*/ 	.short	(.L_1589 - .L_1588)


	//   ....[0]....
.L_1588:
        /*0058*/ 	.word	0x00000a30


	//   ....[1]....
        /*005c*/ 	.word	0x00000a50


	//   ....[2]....
        /*0060*/ 	.word	0x00000aa0


	//   ....[3]....
        /*0064*/ 	.word	0x00000ac0


	//   ....[4]....
        /*0068*/ 	.word	0x00000af0


	//   ....[5]....
        /*006c*/ 	.word	0x00000b10


	//   ....[6]....
        /*0070*/ 	.word	0x00000b40


	//   ....[7]....
        /*0074*/ 	.word	0x00000b60


	//   ....[8]....
        /*0078*/ 	.word	0x00000b90


	//   ....[9]....
        /*007c*/ 	.word	0x00000bb0


	//----- nvinfo : EIATTR_EXIT_INSTR_OFFSETS
	.align		4
.L_1589:
        /*0080*/ 	.byte	0x04, 0x1c
        /*0082*/ 	.short	(.L_1591 - .L_1590)


	//   ....[0]....
.L_1590:
        /*0084*/ 	.word	0x00000060


	//   ....[1]....
        /*0088*/ 	.word	0x000024a0


	//----- nvinfo : EIATTR_MAX_THREADS
	.align		4
.L_1591:
        /*008c*/ 	.byte	0x04, 0x05
        /*008e*/ 	.short	(.L_1593 - .L_1592)
.L_1592:
        /*0090*/ 	.word	0x000001c0
        /*0094*/ 	.word	0x00000001
        /*0098*/ 	.word	0x00000001


	//----- nvinfo : EIATTR_CRS_STACK_SIZE
	.align		4
.L_1593:
        /*009c*/ 	.byte	0x04, 0x1e
        /*009e*/ 	.short	(.L_1595 - .L_1594)
.L_1594:
        /*00a0*/ 	.word	0x00000000


	//----- nvinfo : EIATTR_CBANK_PARAM_SIZE
	.align		4
.L_1595:
        /*00a4*/ 	.byte	0x03, 0x19
        /*00a6*/ 	.short	0x00a0


	//----- nvinfo : EIATTR_PARAM_CBANK
	.align		4
        /*00a8*/ 	.byte	0x04, 0x0a
        /*00aa*/ 	.short	(.L_1597 - .L_1596)
	.align		4
.L_1596:
        /*00ac*/ 	.word	index@(.nv.constant0._Z35group_norm_nhwc_fwd_one_pass_kernelI11Fp16IOFp16WLi128ELi28ELi448EEv26Group_norm_nhwc_fwd_params)
        /*00b0*/ 	.short	0x0210
        /*00b2*/ 	.short	0x00a0


	//----- nvinfo : EIATTR_SW_WAR
	.align		4
.L_1597:
        /*00b4*/ 	.byte	0x04, 0x36
        /*00b6*/ 	.short	(.L_1599 - .L_1598)
.L_1598:
        /*00b8*/ 	.word	0x00000008
.L_1599:


//--------------------- .nv.info._Z35group_norm_nhwc_fwd_one_pass_kernelI11Fp16IOFp16WLi256ELi28ELi448EEv26Group_norm_nhwc_fwd_params --------------------------
	.section	.nv.info._Z35group_norm_nhwc_fwd_one_pass_kernelI11Fp16IOFp16WLi256ELi28ELi448EEv26Group_norm_nhwc_fwd_params,"",@"SHT_CUDA_INFO"
	.sectionflags	@""
	.align	4


	//----- nvinfo : EIATTR_CUDA_API_VERSION
	.align		4
        /*0000*/ 	.byte	0x04, 0x37
        /*0002*/ 	.short	(.L_1601 - .L_1600)
.L_1600:
        /*0004*/ 	.word	0x00000082


	//----- nvinfo : EIATTR_KPARAM_INFO
	.align		4
.L_1601:
        /*0008*/ 	.byte	0x04, 0x17
        /*000a*/ 	.short	(.L_1603 - .L_1602)
.L_1602:
        /*000c*/ 	.word	0x00000000
        /*0010*/ 	.short	0x0000
        /*0012*/ 	.short	0x0000
        /*0014*/ 	.byte	0x00, 0xf0, 0x81, 0x02


	//----- nvinfo : EIATTR_SPARSE_MMA_MASK
	.align		4
.L_1603:
        /*0018*/ 	.byte	0x03, 0x50
        /*001a*/ 	.short	0x0000


	//----- nvinfo : EIATTR_MAXREG_COUNT
	.align		4
        /*001c*/ 	.byte	0x03, 0x1b
        /*001e*/ 	.short	0x0080


	//----- nvinfo : EIATTR_NUM_BARRIERS
	.align		4
        /*0020*/ 	.byte	0x02, 0x4c
        /*0022*/ 	.byte	0x01
	.zero		1


	//----- nvinfo : EIATTR_MERCURY_ISA_VERSION
	.align		4
        /*0024*/ 	.byte	0x03, 0x5f
        /*0026*/ 	.short	0x0101


	//----- nvinfo : EIATTR_COOP_GROUP_MASK_REGIDS
	.align		4
        /*0028*/ 	.byte	0x04, 0x29
        /*002a*/ 	.short	(.L_1605 - .L_1604)


	//   ....[0]....
.L_1604:
        /*002c*/ 	.word	0xffffffff


	//   ....[1]....
        /*0030*/ 	.word	0xffffffff


	//   ....[2]....
        /*0034*/ 	.word	0xffffffff


	//   ....[3]....
        /*0038*/ 	.word	0xffffffff


	//   ....[4]....
        /*003c*/ 	.word	0xffffffff


	//   ....[5]....
        /*0040*/ 	.word	0xffffffff


	//   ....[6]....
        /*0044*/ 	.word	0xffffffff


	//   ....[7]....
        /*0048*/ 	.word	0xffffffff


	//   ....[8]....
        /*004c*/ 	.word	0xffffffff


	//   ....[9]....
        /*0050*/ 	.word	0xffffffff


	//----- nvinfo : EIATTR_COOP_GROUP_INSTR_OFFSETS
	.align		4
.L_1605:
        /*0054*/ 	.byte	0x04, 0x28
        /*0056*/ 	.short	(.L_1607 - .L_1606)


	//   ....[0]....
.L_1606:
        /*0058*/ 	.word	0x00001060


	//   ....[1]....
        /*005c*/ 	.word	0x00001070


	//   ....[2]....
        /*0060*/ 	.word	0x000010a0


	//   ....[3]....
        /*0064*/ 	.word	0x000010b0


	//   ....[4]....
        /*0068*/ 	.word	0x000010f0


	//   ....[5]....
        /*006c*/ 	.word	0x00001100


	//   ....[6]....
        /*0070*/ 	.word	0x00001140


	//   ....[7]....
        /*0074*/ 	.word	0x00001150


	//   ....[8]....
        /*0078*/ 	.word	0x00001190


	//   ....[9]....
        /*007c*/ 	.word	0x000011a0


	//----- nvinfo : EIATTR_EXIT_INSTR_OFFSETS
	.align		4
.L_1607:
        /*0080*/ 	.byte	0x04, 0x1c
        /*0082*/ 	.short	(.L_1609 - .L_1608)


	//   ....[0]....
.L_1608:
        /*0084*/ 	.word	0x00000070


	//   ....[1]....
        /*0088*/ 	.word	0x00003c10


	//----- nvinfo : EIATTR_MAX_THREADS
	.align		4
.L_1609:
        /*008c*/ 	.byte	0x04, 0x05
        /*008e*/ 	.short	(.L_1611 - .L_1610)
.L_1610:
        /*0090*/ 	.word	0x000001c0
        /*0094*/ 	.word	0x00000001
        /*0098*/ 	.word	0x00000001


	//----- nvinfo : EIATTR_CRS_STACK_SIZE
	.align		4
.L_1611:
        /*009c*/ 	.byte	0x04, 0x1e
        /*009e*/ 	.short	(.L_1613 - .L_1612)
.L_1612:
        /*00a0*/ 	.word	0x00000000


	//----- nvinfo : EIATTR_CBANK_PARAM_SIZE
	.align		4
.L_1613:
        /*00a4*/ 	.byte	0x03, 0x19
        /*00a6*/ 	.short	0x00a0


	//----- nvinfo : EIATTR_PARAM_CBANK
	.align		4
        /*00a8*/ 	.byte	0x04, 0x0a
        /*00aa*/ 	.short	(.L_1615 - .L_1614)
	.align		4
.L_1614:
        /*00ac*/ 	.word	index@(.nv.constant0._Z35group_norm_nhwc_fwd_one_pass_kernelI11Fp16IOFp16WLi256ELi28ELi448EEv26Group_norm_nhwc_fwd_params)
        /*00b0*/ 	.short	0x0210
        /*00b2*/ 	.short	0x00a0


	//----- nvinfo : EIATTR_SW_WAR
	.align		4
.L_1615:
        /*00b4*/ 	.byte	0x04, 0x36
        /*00b6*/ 	.short	(.L_1617 - .L_1616)
.L_1616:
        /*00b8*/ 	.word	0x00000008
.L_1617:


//--------------------- .nv.info._Z35group_norm_nhwc_fwd_one_pass_kernelI11Fp16IOFp16WLi512ELi28ELi448EEv26Group_norm_nhwc_fwd_params --------------------------
	.section	.nv.info._Z35group_norm_nhwc_fwd_one_pass_kernelI11Fp16IOFp16WLi512ELi28ELi448EEv26Group_norm_nhwc_fwd_params,"",@"SHT_CUDA_INFO"
	.sectionflags	@""
	.align	4


	//----- nvinfo : EIATTR_CUDA_API_VERSION
	.align		4
        /*0000*/ 	.byte	0x04, 0x37
        /*0002*/ 	.short	(.L_1619 - .L_1618)
.L_1618:
        /*0004*/ 	.word	0x00000082


	//----- nvinfo : EIATTR_KPARAM_INFO
	.align		4
.L_1619:
        /*0008*/ 	.byte	0x04, 0x17
        /*000a*/ 	.short	(.L_1621 - .L_1620)
.L_1620:
        /*000c*/ 	.word	0x00000000
        /*0010*/ 	.short	0x0000
        /*0012*/ 	.short	0x0000
        /*0014*/ 	.byte	0x00, 0xf0, 0x81, 0x02


	//----- nvinfo : EIATTR_SPARSE_MMA_MASK
	.align		4
.L_1621:
        /*0018*/ 	.byte	0x03, 0x50
        /*001a*/ 	.short	0x0000


	//----- nvinfo : EIATTR_MAXREG_COUNT
	.align		4
        /*001c*/ 	.byte	0x03, 0x1b
        /*001e*/ 	.short	0x0080


	//----- nvinfo : EIATTR_NUM_BARRIERS
	.align		4
        /*0020*/ 	.byte	0x02, 0x4c
        /*0022*/ 	.byte	0x01
	.zero		1


	//----- nvinfo : EIATTR_MERCURY_ISA_VERSION
	.align		4
        /*0024*/ 	.byte	0x03, 0x5f
        /*0026*/ 	.short	0x0101


	//----- nvinfo : EIATTR_COOP_GROUP_MASK_REGIDS
	.align		4
        /*0028*/ 	.byte	0x04, 0x29
        /*002a*/ 	.short	(.L_1623 - .L_1622)


	//   ....[0]....
.L_1622:
        /*002c*/ 	.word	0xffffffff


	//   ....[1]....
        /*0030*/ 	.word	0xffffffff


	//   ....[2]....
        /*0034*/ 	.word	0xffffffff


	//   ....[3]....
        /*0038*/ 	.word	0xffffffff


	//   ....[4]....
        /*003c*/ 	.word	0xffffffff


	//   ....[5]....
        /*0040*/ 	.word	0xffffffff


	//   ....[6]....
        /*0044*/ 	.word	0xffffffff


	//   ....[7]....
        /*0048*/ 	.word	0xffffffff


	//   ....[8]....
        /*004c*/ 	.word	0xffffffff


	//   ....[9]....
        /*0050*/ 	.word	0xffffffff


	//----- nvinfo : EIATTR_COOP_GROUP_INSTR_OFFSETS
	.align		4
.L_1623:
        /*0054*/ 	.byte	0x04, 0x28
        /*0056*/ 	.short	(.L_1625 - .L_1624)


	//   ....[0]....
.L_1624:
        /*0058*/ 	.word	0x00001bb0


	//   ....[1]....
        /*005c*/ 	.word	0x00001bc0


	//   ....[2]....
        /*0060*/ 	.word	0x00001bf0


	//   ....[3]....
        /*0064*/ 	.word	0x00001c00


	//   ....[4]....
        /*0068*/ 	.word	0x00001c40


	//   ....[5]....
        /*006c*/ 	.word	0x00001c50


	//   ....[6]....
        /*0070*/ 	.word	0x00001c90


	//   ....[7]....
        /*0074*/ 	.word	0x00001ca0


	//   ....[8]....
        /*0078*/ 	.word	0x00001ce0


	//   ....[9]....
        /*007c*/ 	.word	0x00001cf0


	//----- nvinfo : EIATTR_EXIT_INSTR_OFFSETS
	.align		4
.L_1625:
        /*0080*/ 	.byte	0x04, 0x1c
        /*0082*/ 	.short	(.L_1627 - .L_1626)


	//   ....[0]....
.L_1626:
        /*0084*/ 	.word	0x00000060


	//   ....[1]....
        /*0088*/ 	.word	0x00005180


	//----- nvinfo : EIATTR_MAX_THREADS
	.align		4
.L_1627:
        /*008c*/ 	.byte	0x04, 0x05
        /*008e*/ 	.short	(.L_1629 - .L_1628)
.L_1628:
        /*0090*/ 	.word	0x000001c0
        /*0094*/ 	.word	0x00000001
        /*0098*/ 	.word	0x00000001


	//----- nvinfo : EIATTR_CRS_STACK_SIZE
	.align		4
.L_1629:
        /*009c*/ 	.byte	0x04, 0x1e
        /*009e*/ 	.short	(.L_1631 - .L_1630)
.L_1630:
        /*00a0*/ 	.word	0x00000000


	//----- nvinfo : EIATTR_CBANK_PARAM_SIZE
	.align		4
.L_1631:
        /*00a4*/ 	.byte	0x03, 0x19
        /*00a6*/ 	.short	0x00a0


	//----- nvinfo : EIATTR_PARAM_CBANK
	.align		4
        /*00a8*/ 	.byte	0x04, 0x0a
        /*00aa*/ 	.short	(.L_1633 - .L_1632)
	.align		4
.L_1632:
        /*00ac*/ 	.word	index@(.nv.constant0._Z35group_norm_nhwc_fwd_one_pass_kernelI11Fp16IOFp16WLi512ELi28ELi448EEv26Group_norm_nhwc_fwd_params)
        /*00b0*/ 	.short	0x0210
        /*00b2*/ 	.short	0x00a0


	//----- nvinfo : EIATTR_SW_WAR
	.align		4
.L_1633:
        /*00b4*/ 	.byte	0x04, 0x36
        /*00b6*/ 	.short	(.L_1635 - .L_1634)
.L_1634:
        /*00b8*/ 	.word	0x00000008
.L_1635:


//--------------------- .nv.info._Z35group_norm_nhwc_fwd_one_pass_kernelI11Fp32IOFp32WLi64ELi28ELi448EEv26Group_norm_nhwc_fwd_params --------------------------
	.section	.nv.info._Z35group_norm_nhwc_fwd_one_pass_kernelI11Fp32IOFp32WLi64ELi28ELi448EEv26Group_norm_nhwc_fwd_params,"",@"SHT_CUDA_INFO"
	.sectionflags	@""
	.align	4


	//----- nvinfo : EIATTR_CUDA_API_VERSION
	.align		4
        /*0000*/ 	.byte	0x04, 0x37
        /*0002*/ 	.short	(.L_1637 - .L_1636)
.L_1636:
        /*0004*/ 	.word	0x00000082


	//----- nvinfo : EIATTR_KPARAM_INFO
	.align		4
.L_1637:
        /*0008*/ 	.byte	0x04, 0x17
        /*000a*/ 	.short	(.L_1639 - .L_1638)
.L_1638:
        /*000c*/ 	.word	0x00000000
        /*0010*/ 	.short	0x0000
        /*0012*/ 	.short	0x0000
        /*0014*/ 	.byte	0x00, 0xf0, 0x81, 0x02


	//----- nvinfo : EIATTR_SPARSE_MMA_MASK
	.align		4
.L_1639:
        /*0018*/ 	.byte	0x03, 0x50
        /*001a*/ 	.short	0x0000


	//----- nvinfo : EIATTR_MAXREG_COUNT
	.align		4
        /*001c*/ 	.byte	0x03, 0x1b
        /*001e*/ 	.short	0x0080


	//----- nvinfo : EIATTR_NUM_BARRIERS
	.align		4
        /*0020*/ 	.byte	0x02, 0x4c
        /*0022*/ 	.byte	0x01
	.zero		1


	//----- nvinfo : EIATTR_MERCURY_ISA_VERSION
	.align		4
        /*0024*/ 	.byte	0x03, 0x5f
        /*0026*/ 	.short	0x0101


	//----- nvinfo : EIATTR_COOP_GROUP_MASK_REGIDS
	.align		4
        /*0028*/ 	.byte	0x04, 0x29
        /*002a*/ 	.short	(.L_1641 - .L_1640)


	//   ....[0]....
.L_1640:
        /*002c*/ 	.word	0xffffffff


	//   ....[1]....
        /*0030*/ 	.word	0xffffffff


	//   ....[2]....
        /*0034*/ 	.word	0xffffffff


	//   ....[3]....
        /*0038*/ 	.word	0xffffffff


	//   ....[4]....
        /*003c*/ 	.word	0xffffffff


	//   ....[5]....
        /*0040*/ 	.word	0xffffffff


	//   ....[6]....
        /*0044*/ 	.word	0xffffffff


	//   ....[7]....
        /*0048*/ 	.word	0xffffffff


	//   ....[8]....
        /*004c*/ 	.word	0xffffffff


	//   ....[9]....
        /*0050*/ 	.word	0xffffffff


	//----- nvinfo : EIATTR_COOP_GROUP_INSTR_OFFSETS
	.align		4
.L_1641:
        /*0054*/ 	.byte	0x04, 0x28
        /*0056*/ 	.short	(.L_1643 - .L_1642)


	//   ....[0]....
.L_1642:
        /*0058*/ 	.word	0x00000740


	//   ....[1]....
        /*005c*/ 	.word	0x00000750


	//   ....[2]....
        /*0060*/ 	.word	0x00000780


	//   ....[3]....
        /*0064*/ 	.word	0x000007a0


	//   ....[4]....
        /*0068*/ 	.word	0x000007d0


	//   ....[5]....
        /*006c*/ 	.word	0x000007f0


	//   ....[6]....
        /*0070*/ 	.word	0x00000820


	//   ....[7]....
        /*0074*/ 	.word	0x00000840


	//   ....[8]....
        /*0078*/ 	.word	0x00000870


	//   ....[9]....
        /*007c*/ 	.word	0x00000890


	//----- nvinfo : EIATTR_EXIT_INSTR_OFFSETS
	.align		4
.L_1643:
        /*0080*/ 	.byte	0x04, 0x1c
        /*0082*/ 	.short	(.L_1645 - .L_1644)


	//   ....[0]....
.L_1644:
        /*0084*/ 	.word	0x00000060


	//   ....[1]....
        /*0088*/ 	.word	0x00001c50


	//----- nvinfo : EIATTR_MAX_THREADS
	.align		4
.L_1645:
        /*008c*/ 	.byte	0x04, 0x05
        /*008e*/ 	.short	(.L_1647 - .L_1646)
.L_1646:
        /*0090*/ 	.word	0x000001c0
        /*0094*/ 	.word	0x00000001
        /*0098*/ 	.word	0x00000001


	//----- nvinfo : EIATTR_CRS_STACK_SIZE
	.align		4
.L_1647:
        /*009c*/ 	.byte	0x04, 0x1e
        /*009e*/ 	.short	(.L_1649 - .L_1648)
.L_1648:
        /*00a0*/ 	.word	0x00000000


	//----- nvinfo : EIATTR_CBANK_PARAM_SIZE
	.align		4
.L_1649:
        /*00a4*/ 	.byte	0x03, 0x19
        /*00a6*/ 	.short	0x00a0


	//----- nvinfo : EIATTR_PARAM_CBANK
	.align		4
        /*00a8*/ 	.byte	0x04, 0x0a
        /*00aa*/ 	.short	(.L_1651 - .L_1650)
	.align		4
.L_1650:
        /*00ac*/ 	.word	index@(.nv.constant0._Z35group_norm_nhwc_fwd_one_pass_kernelI11Fp32IOFp32WLi64ELi28ELi448EEv26Group_norm_nhwc_fwd_params)
        /*00b0*/ 	.short	0x0210
        /*00b2*/ 	.short	0x00a0


	//----- nvinfo : EIATTR_SW_WAR
	.align		4
.L_1651:
        /*00b4*/ 	.byte	0x04, 0x36
        /*00b6*/ 	.short	(.L_1653 - .L_1652)
.L_1652:
        /*00b8*/ 	.word	0x00000008
.L_1653:


//--------------------- .nv.info._Z35group_norm_nhwc_fwd_one_pass_kernelI11Fp32IOFp32WLi128ELi28ELi448EEv26Group_norm_nhwc_fwd_params --------------------------
	.section	.nv.info._Z35group_norm_nhwc_fwd_one_pass_kernelI11Fp32IOFp32WLi128ELi28ELi448EEv26Group_norm_nhwc_fwd_params,"",@"SHT_CUDA_INFO"
	.sectionflags	@""
	.align	4


	//----- nvinfo : EIATTR_CUDA_API_VERSION
	.align		4
        /*0000*/ 	.byte	0x04, 0x37
        /*0002*/ 	.short	(.L_1655 - .L_1654)
.L_1654:
        /*0004*/ 	.word	0x00000082


	//----- nvinfo : EIATTR_KPARAM_INFO
	.align		4
.L_1655:
        /*0008*/ 	.byte	0x04, 0x17
        /*000a*/ 	.short	(.L_1657 - .L_1656)
.L_1656:
        /*000c*/ 	.word	0x00000000
        /*0010*/ 	.short	0x0000
        /*0012*/ 	.short	0x0000
        /*0014*/ 	.byte	0x00, 0xf0, 0x81, 0x02


	//----- nvinfo : EIATTR_SPARSE_MMA_MASK
	.align		4
.L_1657:
        /*0018*/ 	.byte	0x03, 0x50
        /*001a*/ 	.short	0x0000


	//----- nvinfo : EIATTR_MAXREG_COUNT
	.align		4
        /*001c*/ 	.byte	0x03, 0x1b
        /*001e*/ 	.short	0x0080


	//----- nvinfo : EIATTR_NUM_BARRIERS
	.align		4
        /*0020*/ 	.byte	0x02, 0x4c
        /*0022*/ 	.byte	0x01
	.zero		1


	//----- nvinfo : EIATTR_MERCURY_ISA_VERSION
	.align		4
        /*0024*/ 	.byte	0x03, 0x5f
        /*0026*/ 	.short	0x0101


	//----- nvinfo : EIATTR_COOP_GROUP_MASK_REGIDS
	.align		4
        /*0028*/ 	.byte	0x04, 0x29
        /*002a*/ 	.short	(.L_1659 - .L_1658)


	//   ....[0]....
.L_1658:
        /*002c*/ 	.word	0xffffffff


	//   ....[1]....
        /*0030*/ 	.word	0xffffffff


	//   ....[2]....
        /*0034*/ 	.word	0xffffffff


	//   ....[3]....
        /*0038*/ 	.word	0xffffffff


	//   ....[4]....
        /*003c*/ 	.word	0xffffffff


	//   ....[5]....
        /*0040*/ 	.word	0xffffffff


	//   ....[6]....
        /*0044*/ 	.word	0xffffffff


	//   ....[7]....
        /*0048*/ 	.word	0xffffffff


	//   ....[8]....
        /*004c*/ 	.word	0xffffffff


	//   ....[9]....
        /*0050*/ 	.word	0xffffffff


	//----- nvinfo : EIATTR_COOP_GROUP_INSTR_OFFSETS
	.align		4
.L_1659:
        /*0054*/ 	.byte	0x04, 0x28
        /*0056*/ 	.short	(.L_1661 - .L_1660)


	//   ....[0]....
.L_1660:
        /*0058*/ 	.word	0x000009d0


	//   ....[1]....
        /*005c*/ 	.word	0x000009f0


	//   ....[2]....
        /*0060*/ 	.word	0x00000a30


	//   ....[3]....
        /*0064*/ 	.word	0x00000a50


	//   ....[4]....
        /*0068*/ 	.word	0x00000a80


	//   ....[5]....
        /*006c*/ 	.word	0x00000aa0


	//   ....[6]....
        /*0070*/ 	.word	0x00000ad0


	//   ....[7]....
        /*0074*/ 	.word	0x00000af0


	//   ....[8]....
        /*0078*/ 	.word	0x00000b20


	//   ....[9]....
        /*007c*/ 	.word	0x00000b40


	//----- nvinfo : EIATTR_EXIT_INSTR_OFFSETS
	.align		4
.L_1661:
        /*0080*/ 	.byte	0x04, 0x1c
        /*0082*/ 	.short	(.L_1663 - .L_1662)


	//   ....[0]....
.L_1662:
        /*0084*/ 	.word	0x00000060


	//   ....[1]....
        /*0088*/ 	.word	0x00002340


	//----- nvinfo : EIATTR_MAX_THREADS
	.align		4
.L_1663:
        /*008c*/ 	.byte	0x04, 0x05
        /*008e*/ 	.short	(.L_1665 - .L_1664)
.L_1664:
        /*0090*/ 	.word	0x000001c0
        /*0094*/ 	.word	0x00000001
        /*0098*/ 	.word	0x00000001


	//----- nvinfo : EIATTR_CRS_STACK_SIZE
	.align		4
.L_1665:
        /*009c*/ 	.byte	0x04, 0x1e
        /*009e*/ 	.short	(.L_1667 - .L_1666)
.L_1666:
        /*00a0*/ 	.word	0x00000000


	//----- nvinfo : EIATTR_CBANK_PARAM_SIZE
	.align		4
.L_1667:
        /*00a4*/ 	.byte	0x03, 0x19
        /*00a6*/ 	.short	0x00a0


	//----- nvinfo : EIATTR_PARAM_CBANK
	.align		4
        /*00a8*/ 	.byte	0x04, 0x0a
        /*00aa*/ 	.short	(.L_1669 - .L_1668)
	.align		4
.L_1668:
        /*00ac*/ 	.word	index@(.nv.constant0._Z35group_norm_nhwc_fwd_one_pass_kernelI11Fp32IOFp32WLi128ELi28ELi448EEv26Group_norm_nhwc_fwd_params)
        /*00b0*/ 	.short	0x0210
        /*00b2*/ 	.short	0x00a0


	//----- nvinfo : EIATTR_SW_WAR
	.align		4
.L_1669:
        /*00b4*/ 	.byte	0x04, 0x36
        /*00b6*/ 	.short	(.L_1671 - .L_1670)
.L_1670:
        /*00b8*/ 	.word	0x00000008
.L_1671:


//--------------------- .nv.info._Z35group_norm_nhwc_fwd_one_pass_kernelI11Fp32IOFp32WLi256ELi28ELi448EEv26Group_norm_nhwc_fwd_params --------------------------
	.section	.nv.info._Z35group_norm_nhwc_fwd_one_pass_kernelI11Fp32IOFp32WLi256ELi28ELi448EEv26Group_norm_nhwc_fwd_params,"",@"SHT_CUDA_INFO"
	.sectionflags	@""
	.align	4


	//----- nvinfo : EIATTR_CUDA_API_VERSION
	.align		4
        /*0000*/ 	.byte	0x04, 0x37
        /*0002*/ 	.short	(.L_1673 - .L_1672)
.L_1672:
        /*0004*/ 	.word	0x00000082


	//----- nvinfo : EIATTR_KPARAM_INFO
	.align		4
.L_1673:
        /*0008*/ 	.byte	0x04, 0x17
        /*000a*/ 	.short	(.L_1675 - .L_1674)
.L_1674:
        /*000c*/ 	.word	0x00000000
        /*0010*/ 	.short	0x0000
        /*0012*/ 	.short	0x0000
        /*0014*/ 	.byte	0x00, 0xf0, 0x81, 0x02


	//----- nvinfo : EIATTR_SPARSE_MMA_MASK
	.align		4
.L_1675:
        /*0018*/ 	.byte	0x03, 0x50
        /*001a*/ 	.short	0x0000


	//----- nvinfo : EIATTR_MAXREG_COUNT
	.align		4
        /*001c*/ 	.byte	0x03, 0x1b
        /*001e*/ 	.short	0x0080


	//----- nvinfo : EIATTR_NUM_BARRIERS
	.align		4
        /*0020*/ 	.byte	0x02, 0x4c
        /*0022*/ 	.byte	0x01
	.zero		1


	//----- nvinfo : EIATTR_MERCURY_ISA_VERSION
	.align		4
        /*0024*/ 	.byte	0x03, 0x5f
        /*0026*/ 	.short	0x0101


	//----- nvinfo : EIATTR_COOP_GROUP_MASK_REGIDS
	.align		4
        /*0028*/ 	.byte	0x04, 0x29
        /*002a*/ 	.short	(.L_1677 - .L_1676)


	//   ....[0]....
.L_1676:
        /*002c*/ 	.word	0xffffffff


	//   ....[1]....
        /*0030*/ 	.word	0xffffffff


	//   ....[2]....
        /*0034*/ 	.word	0xffffffff


	//   ....[3]....
        /*0038*/ 	.word	0xffffffff


	//   ....[4]....
        /*003c*/ 	.word	0xffffffff


	//   ....[5]....
        /*0040*/ 	.word	0xffffffff


	//   ....[6]....
        /*0044*/ 	.word	0xffffffff


	//   ....[7]....
        /*0048*/ 	.word	0xffffffff


	//   ....[8]....
        /*004c*/ 	.word	0xffffffff


	//   ....[9]....
        /*0050*/ 	.word	0xffffffff


	//----- nvinfo : EIATTR_COOP_GROUP_INSTR_OFFSETS
	.align		4
.L_1677:
        /*0054*/ 	.byte	0x04, 0x28
        /*0056*/ 	.short	(.L_1679 - .L_1678)


	//   ....[0]....
.L_1678:
        /*0058*/ 	.word	0x00000fd0


	//   ....[1]....
        /*005c*/ 	.word	0x00000fe0


	//   ....[2]....
        /*0060*/ 	.word	0x00001010


	//   ....[3]....
        /*0064*/ 	.word	0x00001020


	//   ....[4]....
        /*0068*/ 	.word	0x00001060


	//   ....[5]....
        /*006c*/ 	.word	0x00001070


	//   ....[6]....
        /*0070*/ 	.word	0x000010b0


	//   ....[7]....
        /*0074*/ 	.word	0x000010c0


	//   ....[8]....
        /*0078*/ 	.word	0x00001100


	//   ....[9]....
        /*007c*/ 	.word	0x00001110


	//----- nvinfo : EIATTR_EXIT_INSTR_OFFSETS
	.align		4
.L_1679:
        /*0080*/ 	.byte	0x04, 0x1c
        /*0082*/ 	.short	(.L_1681 - .L_1680)


	//   ....[0]....
.L_1680:
        /*0084*/ 	.word	0x00000070


	//   ....[1]....
        /*0088*/ 	.word	0x00003a10


	//----- nvinfo : EIATTR_MAX_THREADS
	.align		4
.L_1681:
        /*008c*/ 	.byte	0x04, 0x05
        /*008e*/ 	.short	(.L_1683 - .L_1682)
.L_1682:
        /*0090*/ 	.word	0x000001c0
        /*0094*/ 	.word	0x00000001
        /*0098*/ 	.word	0x00000001


	//----- nvinfo : EIATTR_CRS_STACK_SIZE
	.align		4
.L_1683:
        /*009c*/ 	.byte	0x04, 0x1e
        /*009e*/ 	.short	(.L_1685 - .L_1684)
.L_1684:
        /*00a0*/ 	.word	0x00000000


	//----- nvinfo : EIATTR_CBANK_PARAM_SIZE
	.align		4
.L_1685:
        /*00a4*/ 	.byte	0x03, 0x19
        /*00a6*/ 	.short	0x00a0


	//----- nvinfo : EIATTR_PARAM_CBANK
	.align		4
        /*00a8*/ 	.byte	0x04, 0x0a
        /*00aa*/ 	.short	(.L_1687 - .L_1686)
	.align		4
.L_1686:
        /*00ac*/ 	.word	index@(.nv.constant0._Z35group_norm_nhwc_fwd_one_pass_kernelI11Fp32IOFp32WLi256ELi28ELi448EEv26Group_norm_nhwc_fwd_params)
        /*00b0*/ 	.short	0x0210
        /*00b2*/ 	.short	0x00a0


	//----- nvinfo : EIATTR_SW_WAR
	.align		4
.L_1687:
        /*00b4*/ 	.byte	0x04, 0x36
        /*00b6*/ 	.short	(.L_1689 - .L_1688)
.L_1688:
        /*00b8*/ 	.word	0x00000008
.L_1689:


//--------------------- .nv.info._Z35group_norm_nhwc_fwd_one_pass_kernelI11Fp32IOFp32WLi512ELi28ELi448EEv26Group_norm_nhwc_fwd_params --------------------------
	.section	.nv.info._Z35group_norm_nhwc_fwd_one_pass_kernelI11Fp32IOFp32WLi512ELi28ELi448EEv26Group_norm_nhwc_fwd_params,"",@"SHT_CUDA_INFO"
	.sectionflags	@""
	.align	4


	//----- nvinfo : EIATTR_CUDA_API_VERSION
	.align		4
        /*0000*/ 	.byte	0x04, 0x37
        /*0002*/ 	.short	(.L_1691 - .L_1690)
.L_1690:
        /*0004*/ 	.word	0x00000082


	//----- nvinfo : EIATTR_KPARAM_INFO
	.align		4
.L_1691:
        /*0008*/ 	.byte	0x04, 0x17
        /*000a*/ 	.short	(.L_1693 - .L_1692)
.L_1692:
        /*000c*/ 	.word	0x00000000
        /*0010*/ 	.short	0x0000
        /*0012*/ 	.short	0x0000
        /*0014*/ 	.byte	0x00, 0xf0, 0x81, 0x02


	//----- nvinfo : EIATTR_SPARSE_MMA_MASK
	.align		4
.L_1693:
        /*0018*/ 	.byte	0x03, 0x50
        /*001a*/ 	.short	0x0000


	//----- nvinfo : EIATTR_MAXREG_COUNT
	.align		4
        /*001c*/ 	.byte	0x03, 0x1b
        /*001e*/ 	.short	0x0080


	//----- nvinfo : EIATTR_NUM_BARRIERS
	.align		4
        /*0020*/ 	.byte	0x02, 0x4c
        /*0022*/ 	.byte	0x01
	.zero		1


	//----- nvinfo : EIATTR_MERCURY_ISA_VERSION
	.align		4
        /*0024*/ 	.byte	0x03, 0x5f
        /*0026*/ 	.short	0x0101


	//----- nvinfo : EIATTR_COOP_GROUP_MASK_REGIDS
	.align		4
        /*0028*/ 	.byte	0x04, 0x29
        /*002a*/ 	.short	(.L_1695 - .L_1694)


	//   ....[0]....
.L_1694:
        /*002c*/ 	.word	0xffffffff


	//   ....[1]....
        /*0030*/ 	.word	0xffffffff


	//   ....[2]....
        /*0034*/ 	.word	0xffffffff


	//   ....[3]....
        /*0038*/ 	.word	0xffffffff


	//   ....[4]....
        /*003c*/ 	.word	0xffffffff


	//   ....[5]....
        /*0040*/ 	.word	0xffffffff


	//   ....[6]....
        /*0044*/ 	.word	0xffffffff


	//   ....[7]....
        /*0048*/ 	.word	0xffffffff


	//   ....[8]....
        /*004c*/ 	.word	0xffffffff


	//   ....[9]....
        /*0050*/ 	.word	0xffffffff


	//----- nvinfo : EIATTR_COOP_GROUP_INSTR_OFFSETS
	.align		4
.L_1695:
        /*0054*/ 	.byte	0x04, 0x28
        /*0056*/ 	.short	(.L_1697 - .L_1696)


	//   ....[0]....
.L_1696:
        /*0058*/ 	.word	0x000019f0


	//   ....[1]....
        /*005c*/ 	.word	0x00001a00


	//   ....[2]....
        /*0060*/ 	.word	0x00001a30


	//   ....[3]....
        /*0064*/ 	.word	0x00001a40


	//   ....[4]....
        /*0068*/ 	.word	0x00001a80


	//   ....[5]....
        /*006c*/ 	.word	0x00001a90


	//   ....[6]....
        /*0070*/ 	.word	0x00001ad0


	//   ....[7]....
        /*0074*/ 	.word	0x00001ae0


	//   ....[8]....
        /*0078*/ 	.word	0x00001b20


	//   ....[9]....
        /*007c*/ 	.word	0x00001b30


	//----- nvinfo : EIATTR_EXIT_INSTR_OFFSETS
	.align		4
.L_1697:
        /*0080*/ 	.byte	0x04, 0x1c
        /*0082*/ 	.short	(.L_1699 - .L_1698)


	//   ....[0]....
.L_1698:
        /*0084*/ 	.word	0x00000060


	//   ....[1]....
        /*0088*/ 	.word	0x00004bf0


	//----- nvinfo : EIATTR_MAX_THREADS
	.align		4
.L_1699:
        /*008c*/ 	.byte	0x04, 0x05
        /*008e*/ 	.short	(.L_1701 - .L_1700)
.L_1700:
        /*0090*/ 	.word	0x000001c0
        /*0094*/ 	.word	0x00000001
        /*0098*/ 	.word	0x00000001


	//----- nvinfo : EIATTR_CRS_STACK_SIZE
	.align		4
.L_1701:
        /*009c*/ 	.byte	0x04, 0x1e
        /*009e*/ 	.short	(.L_1703 - .L_1702)
.L_1702:
        /*00a0*/ 	.word	0x00000000


	//----- nvinfo : EIATTR_CBANK_PARAM_SIZE
	.align		4
.L_1703:
        /*00a4*/ 	.byte	0x03, 0x19
        /*00a6*/ 	.short	0x00a0


	//----- nvinfo : EIATTR_PARAM_CBANK
	.align		4
        /*00a8*/ 	.byte	0x04, 0x0a
        /*00aa*/ 	.short	(.L_1705 - .L_1704)
	.align		4
.L_1704:
        /*00ac*/ 	.word	index@(.nv.constant0._Z35group_norm_nhwc_fwd_one_pass_kernelI11Fp32IOFp32WLi512ELi28ELi448EEv26Group_norm_nhwc_fwd_params)
        /*00b0*/ 	.short	0x0210
        /*00b2*/ 	.short	0x00a0


	//----- nvinfo : EIATTR_SW_WAR
	.align		4
.L_1705:
        /*00b4*/ 	.byte	0x04, 0x36
        /*00b6*/ 	.short	(.L_1707 - .L_1706)
.L_1706:
        /*00b8*/ 	.word	0x00000008
.L_1707:


//--------------------- .nv.info._Z35group_norm_nhwc_fwd_one_pass_kernelI11Fp32IOBf16WLi64ELi28ELi448EEv26Group_norm_nhwc_fwd_params --------------------------
	.section	.nv.info._Z35group_norm_nhwc_fwd_one_pass_kernelI11Fp32IOBf16WLi64ELi28ELi448EEv26Group_norm_nhwc_fwd_params,"",@"SHT_CUDA_INFO"
	.sectionflags	@""
	.align	4


	//----- nvinfo : EIATTR_CUDA_API_VERSION
	.align		4
        /*0000*/ 	.byte	0x04, 0x37
        /*0002*/ 	.short	(.L_1709 - .L_1708)
.L_1708:
        /*0004*/ 	.word	0x00000082


	//----- nvinfo : EIATTR_KPARAM_INFO
	.align		4
.L_1709:
        /*0008*/ 	.byte	0x04, 0x17
        /*000a*/ 	.short	(.L_1711 - .L_1710)
.L_1710:
        /*000c*/ 	.word	0x00000000
        /*0010*/ 	.short	0x0000
        /*0012*/ 	.short	0x0000
        /*0014*/ 	.byte	0x00, 0xf0, 0x81, 0x02


	//----- nvinfo : EIATTR_SPARSE_MMA_MASK
	.align		4
.L_1711:
        /*0018*/ 	.byte	0x03, 0x50
        /*001a*/ 	.short	0x0000


	//----- nvinfo : EIATTR_MAXREG_COUNT
	.align		4
        /*001c*/ 	.byte	0x03, 0x1b
        /*001e*/ 	.short	0x0080


	//----- nvinfo : EIATTR_NUM_BARRIERS
	.align		4
        /*0020*/ 	.byte	0x02, 0x4c
        /*0022*/ 	.byte	0x01
	.zero		1


	//----- nvinfo : EIATTR_MERCURY_ISA_VERSION
	.align		4
        /*0024*/ 	.byte	0x03, 0x5f
        /*0026*/ 	.short	0x0101


	//----- nvinfo : EIATTR_COOP_GROUP_MASK_REGIDS
	.align		4
        /*0028*/ 	.byte	0x04, 0x29
        /*002a*/ 	.short	(.L_1713 - .L_1712)


	//   ....[0]....
.L_1712:
        /*002c*/ 	.word	0xffffffff


	//   ....[1]....
        /*0030*/ 	.word	0xffffffff


	//   ....[2]....
        /*0034*/ 	.word	0xffffffff


	//   ....[3]....
        /*0038*/ 	.word	0xffffffff


	//   ....[4]....
        /*003c*/ 	.word	0xffffffff


	//   ....[5]....
        /*0040*/ 	.word	0xffffffff


	//   ....[6]....
        /*0044*/ 	.word	0xffffffff


	//   ....[7]....
        /*0048*/ 	.word	0xffffffff


	//   ....[8]....
        /*004c*/ 	.word	0xffffffff


	//   ....[9]....
        /*0050*/ 	.word	0xffffffff


	//----- nvinfo : EIATTR_COOP_GROUP_INSTR_OFFSETS
	.align		4
.L_1713:
        /*0054*/ 	.byte	0x04, 0x28
        /*0056*/ 	.short	(.L_1715 - .L_1714)


	//   ....[0]....
.L_1714:
        /*0058*/ 	.word	0x00000740


	//   ....[1]....
        /*005c*/ 	.word	0x00000750


	//   ....[2]....
        /*0060*/ 	.word	0x00000780


	//   ....[3]....
        /*0064*/ 	.word	0x000007a0


	//   ....[4]....
        /*0068*/ 	.word	0x000007d0


	//   ....[5]....
        /*006c*/ 	.word	0x000007f0


	//   ....[6]....
        /*0070*/ 	.word	0x00000820


	//   ....[7]....
        /*0074*/ 	.word	0x00000840


	//   ....[8]....
        /*0078*/ 	.word	0x00000870


	//   ....[9]....
        /*007c*/ 	.word	0x00000890


	//----- nvinfo : EIATTR_EXIT_INSTR_OFFSETS
	.align		4
.L_1715:
        /*0080*/ 	.byte	0x04, 0x1c
        /*0082*/ 	.short	(.L_1717 - .L_1716)


	//   ....[0]....
.L_1716:
        /*0084*/ 	.word	0x00000060


	//   ....[1]....
        /*0088*/ 	.word	0x00001c90


	//----- nvinfo : EIATTR_MAX_THREADS
	.align		4
.L_1717:
        /*008c*/ 	.byte	0x04, 0x05
        /*008e*/ 	.short	(.L_1719 - .L_1718)
.L_1718:
        /*0090*/ 	.word	0x000001c0
        /*0094*/ 	.word	0x00000001
        /*0098*/ 	.word	0x00000001


	//----- nvinfo : EIATTR_CRS_STACK_SIZE
	.align		4
.L_1719:
        /*009c*/ 	.byte	0x04, 0x1e
        /*009e*/ 	.short	(.L_1721 - .L_1720)
.L_1720:
        /*00a0*/ 	.word	0x00000000


	//----- nvinfo : EIATTR_CBANK_PARAM_SIZE
	.align		4
.L_1721:
        /*00a4*/ 	.byte	0x03, 0x19
        /*00a6*/ 	.short	0x00a0


	//----- nvinfo : EIATTR_PARAM_CBANK
	.align		4
        /*00a8*/ 	.byte	0x04, 0x0a
        /*00aa*/ 	.short	(.L_1723 - .L_1722)
	.align		4
.L_1722:
        /*00ac*/ 	.word	index@(.nv.constant0._Z35group_norm_nhwc_fwd_one_pass_kernelI11Fp32IOBf16WLi64ELi28ELi448EEv26Group_norm_nhwc_fwd_params)
        /*00b0*/ 	.short	0x0210
        /*00b2*/ 	.short	0x00a0


	//----- nvinfo : EIATTR_SW_WAR
	.align		4
.L_1723:
        /*00b4*/ 	.byte	0x04, 0x36
        /*00b6*/ 	.short	(.L_1725 - .L_1724)
.L_1724:
        /*00b8*/ 	.word	0x00000008
.L_1725:


//--------------------- .nv.info._Z35group_norm_nhwc_fwd_one_pass_kernelI11Fp32IOBf16WLi128ELi28ELi448EEv26Group_norm_nhwc_fwd_params --------------------------
	.section	.nv.info._Z35group_norm_nhwc_fwd_one_pass_kernelI11Fp32IOBf16WLi128ELi28ELi448EEv26Group_norm_nhwc_fwd_params,"",@"SHT_CUDA_INFO"
	.sectionflags	@""
	.align	4


	//----- nvinfo : EIATTR_CUDA_API_VERSION
	.align		4
        /*0000*/ 	.byte	0x04, 0x37
        /*0002*/ 	.short	(.L_1727 - .L_1726)
.L_1726:
        /*0004*/ 	.word	0x00000082


	//----- nvinfo : EIATTR_KPARAM_INFO
	.align		4
.L_1727:
        /*0008*/ 	.byte	0x04, 0x17
        /*000a*/ 	.short	(.L_1729 - .L_1728)
.L_1728:
        /*000c*/ 	.word	0x00000000
        /*0010*/ 	.short	0x0000
        /*0012*/ 	.short	0x0000
        /*0014*/ 	.byte	0x00, 0xf0, 0x81, 0x02


	//----- nvinfo : EIATTR_SPARSE_MMA_MASK
	.align		4
.L_1729:
        /*0018*/ 	.byte	0x03, 0x50
        /*001a*/ 	.short	0x0000


	//----- nvinfo : EIATTR_MAXREG_COUNT
	.align		4
        /*001c*/ 	.byte	0x03, 0x1b
        /*001e*/ 	.short	0x0080


	//----- nvinfo : EIATTR_NUM_BARRIERS
	.align		4
        /*0020*/ 	.byte	0x02, 0x4c
        /*0022*/ 	.byte	0x01
	.zero		1


	//----- nvinfo : EIATTR_MERCURY_ISA_VERSION
	.align		4
        /*0024*/ 	.byte	0x03, 0x5f
        /*0026*/ 	.short	0x0101


	//----- nvinfo : EIATTR_COOP_GROUP_MASK_REGIDS
	.align		4
        /*0028*/ 	.byte	0x04, 0x29
        /*002a*/ 	.short	(.L_1731 - .L_1730)


	//   ....[0]....
.L_1730:
        /*002c*/ 	.word	0xffffffff


	//   ....[1]....
        /*0030*/ 	.word	0xffffffff


	//   ....[2]....
        /*0034*/ 	.word	0xffffffff


	//   ....[3]....
        /*0038*/ 	.word	0xffffffff


	//   ....[4]....
        /*003c*/ 	.word	0xffffffff


	//   ....[5]....
        /*0040*/ 	.word	0xffffffff


	//   ....[6]....
        /*0044*/ 	.word	0xffffffff


	//   ....[7]....
        /*0048*/ 	.word	0xffffffff


	//   ....[8]....
        /*004c*/ 	.word	0xffffffff


	//   ....[9]....
        /*0050*/ 	.word	0xffffffff


	//----- nvinfo : EIATTR_COOP_GROUP_INSTR_OFFSETS
	.align		4
.L_1731:
        /*0054*/ 	.byte	0x04, 0x28
        /*0056*/ 	.short	(.L_1733 - .L_1732)


	//   ....[0]....
.L_1732:
        /*0058*/ 	.word	0x000009e0


	//   ....[1]....
        /*005c*/ 	.word	0x00000a00


	//   ....[2]....
        /*0060*/ 	.word	0x00000a40


	//   ....[3]....
        /*0064*/ 	.word	0x00000a60


	//   ....[4]....
        /*0068*/ 	.word	0x00000a90


	//   ....[5]....
        /*006c*/ 	.word	0x00000ab0


	//   ....[6]....
        /*0070*/ 	.word	0x00000ae0


	//   ....[7]....
        /*0074*/ 	.word	0x00000b00


	//   ....[8]....
        /*0078*/ 	.word	0x00000b30


	//   ....[9]....
        /*007c*/ 	.word	0x00000b50


	//----- nvinfo : EIATTR_EXIT_INSTR_OFFSETS
	.align		4
.L_1733:
        /*0080*/ 	.byte	0x04, 0x1c
        /*0082*/ 	.short	(.L_1735 - .L_1734)


	//   ....[0]....
.L_1734:
        /*0084*/ 	.word	0x00000060


	//   ....[1]....
        /*0088*/ 	.word	0x00002380


	//----- nvinfo : EIATTR_MAX_THREADS
	.align		4
.L_1735:
        /*008c*/ 	.byte	0x04, 0x05
        /*008e*/ 	.short	(.L_1737 - .L_1736)
.L_1736:
        /*0090*/ 	.word	0x000001c0
        /*0094*/ 	.word	0x00000001
        /*0098*/ 	.word	0x00000001


	//----- nvinfo : EIATTR_CRS_STACK_SIZE
	.align		4
.L_1737:
        /*009c*/ 	.byte	0x04, 0x1e
        /*009e*/ 	.short	(.L_1739 - .L_1738)
.L_1738:
        /*00a0*/ 	.word	0x00000000


	//----- nvinfo : EIATTR_CBANK_PARAM_SIZE
	.align		4
.L_1739:
        /*00a4*/ 	.byte	0x03, 0x19
        /*00a6*/ 	.short	0x00a0


	//----- nvinfo : EIATTR_PARAM_CBANK
	.align		4
        /*00a8*/ 	.byte	0x04, 0x0a
        /*00aa*/ 	.short	(.L_1741 - .L_1740)
	.align		4
.L_1740:
        /*00ac*/ 	.word	index@(.nv.constant0._Z35group_norm_nhwc_fwd_one_pass_kernelI11Fp32IOBf16WLi128ELi28ELi448EEv26Group_norm_nhwc_fwd_params)
        /*00b0*/ 	.short	0x0210
        /*00b2*/ 	.short	0x00a0


	//----- nvinfo : EIATTR_SW_WAR
	.align		4
.L_1741:
        /*00b4*/ 	.byte	0x04, 0x36
        /*00b6*/ 	.short	(.L_1743 - .L_1742)
.L_1742:
        /*00b8*/ 	.word	0x00000008
.L_1743:


//--------------------- .nv.info._Z35group_norm_nhwc_fwd_one_pass_kernelI11Fp32IOBf16WLi256ELi28ELi448EEv26Group_norm_nhwc_fwd_params --------------------------
	.section	.nv.info._Z35group_norm_nhwc_fwd_one_pass_kernelI11Fp32IOBf16WLi256ELi28ELi448EEv26Group_norm_nhwc_fwd_params,"",@"SHT_CUDA_INFO"
	.sectionflags	@""
	.align	4


	//----- nvinfo : EIATTR_CUDA_API_VERSION
	.align		4
        /*0000*/ 	.byte	0x04, 0x37
        /*0002*/ 	.short	(.L_1745 - .L_1744)
.L_1744:
        /*0004*/ 	.word	0x00000082


	//----- nvinfo : EIATTR_KPARAM_INFO
	.align		4
.L_1745:
        /*0008*/ 	.byte	0x04, 0x17
        /*000a*/ 	.short	(.L_1747 - .L_1746)
.L_1746:
        /*000c*/ 	.word	0x00000000
        /*0010*/ 	.short	0x0000
        /*0012*/ 	.short	0x0000
        /*0014*/ 	.byte	0x00, 0xf0, 0x81, 0x02


	//----- nvinfo : EIATTR_SPARSE_MMA_MASK
	.align		4
.L_1747:
        /*0018*/ 	.byte	0x03, 0x50
        /*001a*/ 	.short	0x0000


	//----- nvinfo : EIATTR_MAXREG_COUNT
	.align		4
        /*001c*/ 	.byte	0x03, 0x1b
        /*001e*/ 	.short	0x0080


	//----- nvinfo : EIATTR_NUM_BARRIERS
	.align		4
        /*0020*/ 	.byte	0x02, 0x4c
        /*0022*/ 	.byte	0x01
	.zero		1


	//----- nvinfo : EIATTR_MERCURY_ISA_VERSION
	.align		4
        /*0024*/ 	.byte	0x03, 0x5f
        /*0026*/ 	.short	0x0101


	//----- nvinfo : EIATTR_COOP_GROUP_MASK_REGIDS
	.align		4
        /*0028*/ 	.byte	0x04, 0x29
        /*002a*/ 	.short	(.L_1749 - .L_1748)


	//   ....[0]....
.L_1748:
        /*002c*/ 	.word	0xffffffff


	//   ....[1]....
        /*0030*/ 	.word	0xffffffff


	//   ....[2]....
        /*0034*/ 	.word	0xffffffff


	//   ....[3]....
        /*0038*/ 	.word	0xffffffff


	//   ....[4]....
        /*003c*/ 	.word	0xffffffff


	//   ....[5]....
        /*0040*/ 	.word	0xffffffff


	//   ....[6]....
        /*0044*/ 	.word	0xffffffff


	//   ....[7]....
        /*0048*/ 	.word	0xffffffff


	//   ....[8]....
        /*004c*/ 	.word	0xffffffff


	//   ....[9]....
        /*0050*/ 	.word	0xffffffff


	//----- nvinfo : EIATTR_COOP_GROUP_INSTR_OFFSETS
	.align		4
.L_1749:
        /*0054*/ 	.byte	0x04, 0x28
        /*0056*/ 	.short	(.L_1751 - .L_1750)


	//   ....[0]....
.L_1750:
        /*0058*/ 	.word	0x00000fd0


	//   ....[1]....
        /*005c*/ 	.word	0x00000fe0


	//   ....[2]....
        /*0060*/ 	.word	0x00001010


	//   ....[3]....
        /*0064*/ 	.word	0x00001020


	//   ....[4]....
        /*0068*/ 	.word	0x00001060


	//   ....[5]....
        /*006c*/ 	.word	0x00001070


	//   ....[6]....
        /*0070*/ 	.word	0x000010b0


	//   ....[7]....
        /*0074*/ 	.word	0x000010c0


	//   ....[8]....
        /*0078*/ 	.word	0x00001100


	//   ....[9]....
        /*007c*/ 	.word	0x00001110


	//----- nvinfo : EIATTR_EXIT_INSTR_OFFSETS
	.align		4
.L_1751:
        /*0080*/ 	.byte	0x04, 0x1c
        /*0082*/ 	.short	(.L_1753 - .L_1752)


	//   ....[0]....
.L_1752:
        /*0084*/ 	.word	0x00000070


	//   ....[1]....
        /*0088*/ 	.word	0x00003a30


	//----- nvinfo : EIATTR_MAX_THREADS
	.align		4
.L_1753:
        /*008c*/ 	.byte	0x04, 0x05
        /*008e*/ 	.short	(.L_1755 - .L_1754)
.L_1754:
        /*0090*/ 	.word	0x000001c0
        /*0094*/ 	.word	0x00000001
        /*0098*/ 	.word	0x00000001


	//----- nvinfo : EIATTR_CRS_STACK_SIZE
	.align		4
.L_1755:
        /*009c*/ 	.byte	0x04, 0x1e
        /*009e*/ 	.short	(.L_1757 - .L_1756)
.L_1756:
        /*00a0*/ 	.word	0x00000000


	//----- nvinfo : EIATTR_CBANK_PARAM_SIZE
	.align		4
.L_1757:
        /*00a4*/ 	.byte	0x03, 0x19
        /*00a6*/ 	.short	0x00a0


	//----- nvinfo : EIATTR_PARAM_CBANK
	.align		4
        /*00a8*/ 	.byte	0x04, 0x0a
        /*00aa*/ 	.short	(.L_1759 - .L_1758)
	.align		4
.L_1758:
        /*00ac*/ 	.word	index@(.nv.constant0._Z35group_norm_nhwc_fwd_one_pass_kernelI11Fp32IOBf16WLi256ELi28ELi448EEv26Group_norm_nhwc_fwd_params)
        /*00b0*/ 	.short	0x0210
        /*00b2*/ 	.short	0x00a0


	//----- nvinfo : EIATTR_SW_WAR
	.align		4
.L_1759:
        /*00b4*/ 	.byte	0x04, 0x36
        /*00b6*/ 	.short	(.L_1761 - .L_1760)
.L_1760:
        /*00b8*/ 	.word	0x00000008
.L_1761:


//--------------------- .nv.info._Z35group_norm_nhwc_fwd_one_pass_kernelI11Fp32IOBf16WLi512ELi28ELi448EEv26Group_norm_nhwc_fwd_params --------------------------
	.section	.nv.info._Z35group_norm_nhwc_fwd_one_pass_kernelI11Fp32IOBf16WLi512ELi28ELi448EEv26Group_norm_nhwc_fwd_params,"",@"SHT_CUDA_INFO"
	.sectionflags	@""
	.align	4


	//----- nvinfo : EIATTR_CUDA_API_VERSION
	.align		4
        /*0000*/ 	.byte	0x04, 0x37
        /*0002*/ 	.short	(.L_1763 - .L_1762)
.L_1762:
        /*0004*/ 	.word	0x00000082


	//----- nvinfo : EIATTR_KPARAM_INFO
	.align		4
.L_1763:
        /*0008*/ 	.byte	0x04, 0x17
        /*000a*/ 	.short	(.L_1765 - .L_1764)
.L_1764:
        /*000c*/ 	.word	0x00000000
        /*0010*/ 	.short	0x0000
        /*0012*/ 	.short	0x0000
        /*0014*/ 	.byte	0x00, 0xf0, 0x81, 0x02


	//----- nvinfo : EIATTR_SPARSE_MMA_MASK
	.align		4
.L_1765:
        /*0018*/ 	.byte	0x03, 0x50
        /*001a*/ 	.short	0x0000


	//----- nvinfo : EIATTR_MAXREG_COUNT
	.align		4
        /*001c*/ 	.byte	0x03, 0x1b
        /*001e*/ 	.short	0x0080


	//----- nvinfo : EIATTR_NUM_BARRIERS
	.align		4
        /*0020*/ 	.byte	0x02, 0x4c
        /*0022*/ 	.byte	0x01
	.zero		1


	//----- nvinfo : EIATTR_MERCURY_ISA_VERSION
	.align		4
        /*0024*/ 	.byte	0x03, 0x5f
        /*0026*/ 	.short	0x0101


	//----- nvinfo : EIATTR_COOP_GROUP_MASK_REGIDS
	.align		4
        /*0028*/ 	.byte	0x04, 0x29
        /*002a*/ 	.short	(.L_1767 - .L_1766)


	//   ....[0]....
.L_1766:
        /*002c*/ 	.word	0xffffffff


	//   ....[1]....
        /*0030*/ 	.word	0xffffffff


	//   ....[2]....
        /*0034*/ 	.word	0xffffffff


	//   ....[3]....
        /*0038*/ 	.word	0xffffffff


	//   ....[4]....
        /*003c*/ 	.word	0xffffffff


	//   ....[5]....
        /*0040*/ 	.word	0xffffffff


	//   ....[6]....
        /*0044*/ 	.word	0xffffffff


	//   ....[7]....
        /*0048*/ 	.word	0xffffffff


	//   ....[8]....
        /*004c*/ 	.word	0xffffffff


	//   ....[9]....
        /*0050*/ 	.word	0xffffffff


	//----- nvinfo : EIATTR_COOP_GROUP_INSTR_OFFSETS
	.align		4
.L_1767:
        /*0054*/ 	.byte	0x04, 0x28
        /*0056*/ 	.short	(.L_1769 - .L_1768)


	//   ....[0]....
.L_1768:
        /*0058*/ 	.word	0x000019f0


	//   ....[1]....
        /*005c*/ 	.word	0x00001a00


	//   ....[2]....
        /*0060*/ 	.word	0x00001a30


	//   ....[3]....
        /*0064*/ 	.word	0x00001a40


	//   ....[4]....
        /*0068*/ 	.word	0x00001a80


	//   ....[5]....
        /*006c*/ 	.word	0x00001a90


	//   ....[6]....
        /*0070*/ 	.word	0x00001ad0


	//   ....[7]....
        /*0074*/ 	.word	0x00001ae0


	//   ....[8]....
        /*0078*/ 	.word	0x00001b20


	//   ....[9]....
        /*007c*/ 	.word	0x00001b30


	//----- nvinfo : EIATTR_EXIT_INSTR_OFFSETS
	.align		4
.L_1769:
        /*0080*/ 	.byte	0x04, 0x1c
        /*0082*/ 	.short	(.L_1771 - .L_1770)


	//   ....[0]....
.L_1770:
        /*0084*/ 	.word	0x00000060


	//   ....[1]....
        /*0088*/ 	.word	0x00004c50


	//----- nvinfo : EIATTR_MAX_THREADS
	.align		4
.L_1771:
        /*008c*/ 	.byte	0x04, 0x05
        /*008e*/ 	.short	(.L_1773 - .L_1772)
.L_1772:
        /*0090*/ 	.word	0x000001c0
        /*0094*/ 	.word	0x00000001
        /*0098*/ 	.word	0x00000001


	//----- nvinfo : EIATTR_CRS_STACK_SIZE
	.align		4
.L_1773:
        /*009c*/ 	.byte	0x04, 0x1e
        /*009e*/ 	.short	(.L_1775 - .L_1774)
.L_1774:
        /*00a0*/ 	.word	0x00000000


	//----- nvinfo : EIATTR_CBANK_PARAM_SIZE
	.align		4
.L_1775:
        /*00a4*/ 	.byte	0x03, 0x19
        /*00a6*/ 	.short	0x00a0


	//----- nvinfo : EIATTR_PARAM_CBANK
	.align		4
        /*00a8*/ 	.byte	0x04, 0x0a
        /*00aa*/ 	.short	(.L_1777 - .L_1776)
	.align		4
.L_1776:
        /*00ac*/ 	.word	index@(.nv.constant0._Z35group_norm_nhwc_fwd_one_pass_kernelI11Fp32IOBf16WLi512ELi28ELi448EEv26Group_norm_nhwc_fwd_params)
        /*00b0*/ 	.short	0x0210
        /*00b2*/ 	.short	0x00a0


	//----- nvinfo : EIATTR_SW_WAR
	.align		4
.L_1777:
        /*00b4*/ 	.byte	0x04, 0x36
        /*00b6*/ 	.short	(.L_1779 - .L_1778)
.L_1778:
        /*00b8*/ 	.word	0x00000008
.L_1779:


//--------------------- .nv.info._Z35group_norm_nhwc_fwd_one_pass_kernelI11Fp32IOFp16WLi64ELi28ELi448EEv26Group_norm_nhwc_fwd_params --------------------------
	.section	.nv.info._Z35group_norm_nhwc_fwd_one_pass_kernelI11Fp32IOFp16WLi64ELi28ELi448EEv26Group_norm_nhwc_fwd_params,"",@"SHT_CUDA_INFO"
	.sectionflags	@""
	.align	4


	//----- nvinfo : EIATTR_CUDA_API_VERSION
	.align		4
        /*0000*/ 	.byte	0x04, 0x37
        /*0002*/ 	.short	(.L_1781 - .L_1780)
.L_1780:
        /*0004*/ 	.word	0x00000082


	//----- nvinfo : EIATTR_KPARAM_INFO
	.align		4
.L_1781:
        /*0008*/ 	.byte	0x04, 0x17
        /*000a*/ 	.short	(.L_1783 - .L_1782)
.L_1782:
        /*000c*/ 	.word	0x00000000
        /*0010*/ 	.short	0x0000
        /*0012*/ 	.short	0x0000
        /*0014*/ 	.byte	0x00, 0xf0, 0x81, 0x02


	//----- nvinfo : EIATTR_SPARSE_MMA_MASK
	.align		4
.L_1783:
        /*0018*/ 	.byte	0x03, 0x50
        /*001a*/ 	.short	0x0000


	//----- nvinfo : EIATTR_MAXREG_COUNT
	.align		4
        /*001c*/ 	.byte	0x03, 0x1b
        /*001e*/ 	.short	0x0080


	//----- nvinfo : EIATTR_NUM_BARRIERS
	.align		4
        /*0020*/ 	.byte	0x02, 0x4c
        /*0022*/ 	.byte	0x01
	.zero		1


	//----- nvinfo : EIATTR_MERCURY_ISA_VERSION
	.align		4
        /*0024*/ 	.byte	0x03, 0x5f
        /*0026*/ 	.short	0x0101


	//----- nvinfo : EIATTR_COOP_GROUP_MASK_REGIDS
	.align		4
        /*0028*/ 	.byte	0x04, 0x29
        /*002a*/ 	.short	(.L_1785 - .L_1784)


	//   ....[0]....
.L_1784:
        /*002c*/ 	.word	0xffffffff


	//   ....[1]....
        /*0030*/ 	.word	0xffffffff


	//   ....[2]....
        /*0034*/ 	.word	0xffffffff


	//   ....[3]....
        /*0038*/ 	.word	0xffffffff


	//   ....[4]....
        /*003c*/ 	.word	0xffffffff


	//   ....[5]....
        /*0040*/ 	.word	0xffffffff


	//   ....[6]....
        /*0044*/ 	.word	0xffffffff


	//   ....[7]....
        /*0048*/ 	.word	0xffffffff


	//   ....[8]....
        /*004c*/ 	.word	0xffffffff


	//   ....[9]....
        /*0050*/ 	.word	0xffffffff


	//----- nvinfo : EIATTR_COOP_GROUP_INSTR_OFFSETS
	.align		4
.L_1785:
        /*0054*/ 	.byte	0x04, 0x28
        /*0056*/ 	.short	(.L_1787 - .L_1786)


	//   ....[0]....
.L_1786:
        /*0058*/ 	.word	0x00000740


	//   ....[1]....
        /*005c*/ 	.word	0x00000750


	//   ....[2]....
        /*0060*/ 	.word	0x00000780


	//   ....[3]....
        /*0064*/ 	.word	0x000007a0


	//   ....[4]....
        /*0068*/ 	.word	0x000007d0


	//   ....[5]....
        /*006c*/ 	.word	0x000007f0


	//   ....[6]....
        /*0070*/ 	.word	0x00000820


	//   ....[7]....
        /*0074*/ 	.word	0x00000840


	//   ....[8]....
        /*0078*/ 	.word	0x00000870


	//   ....[9]....
        /*007c*/ 	.word	0x00000890


	//----- nvinfo : EIATTR_EXIT_INSTR_OFFSETS
	.align		4
.L_1787:
        /*0080*/ 	.byte	0x04, 0x1c
        /*0082*/ 	.short	(.L_1789 - .L_1788)


	//   ....[0]....
.L_1788:
        /*0084*/ 	.word	0x00000060


	//   ....[1]....
        /*0088*/ 	.word	0x00001c90


	//----- nvinfo : EIATTR_MAX_THREADS
	.align		4
.L_1789:
        /*008c*/ 	.byte	0x04, 0x05
        /*008e*/ 	.short	(.L_1791 - .L_1790)
.L_1790:
        /*0090*/ 	.word	0x000001c0
        /*0094*/ 	.word	0x00000001
        /*0098*/ 	.word	0x00000001


	//----- nvinfo : EIATTR_CRS_STACK_SIZE
	.align		4
.L_1791:
        /*009c*/ 	.byte	0x04, 0x1e
        /*009e*/ 	.short	(.L_1793 - .L_1792)
.L_1792:
        /*00a0*/ 	.word	0x00000000


	//----- nvinfo : EIATTR_CBANK_PARAM_SIZE
	.align		4
.L_1793:
        /*00a4*/ 	.byte	0x03, 0x19
        /*00a6*/ 	.short	0x00a0


	//----- nvinfo : EIATTR_PARAM_CBANK
	.align		4
        /*00a8*/ 	.byte	0x04, 0x0a
        /*00aa*/ 	.short	(.L_1795 - .L_1794)
	.align		4
.L_1794:
        /*00ac*/ 	.word	index@(.nv.constant0._Z35group_norm_nhwc_fwd_one_pass_kernelI11Fp32IOFp16WLi64ELi28ELi448EEv26Group_norm_nhwc_fwd_params)
        /*00b0*/ 	.short	0x0210
        /*00b2*/ 	.short	0x00a0


	//----- nvinfo : EIATTR_SW_WAR
	.align		4
.L_1795:
        /*00b4*/ 	.byte	0x04, 0x36
        /*00b6*/ 	.short	(.L_1797 - .L_1796)
.L_1796:
        /*00b8*/ 	.word	0x00000008
.L_1797:


//--------------------- .nv.info._Z35group_norm_nhwc_fwd_one_pass_kernelI11Fp32IOFp16WLi128ELi28ELi448EEv26Group_norm_nhwc_fwd_params --------------------------
	.section	.nv.info._Z35group_norm_nhwc_fwd_one_pass_kernelI11Fp32IOFp16WLi128ELi28ELi448EEv26Group_norm_nhwc_fwd_params,"",@"SHT_CUDA_INFO"
	.sectionflags	@""
	.align	4


	//----- nvinfo : EIATTR_CUDA_API_VERSION
	.align		4
        /*0000*/ 	.byte	0x04, 0x37
        /*0002*/ 	.short	(.L_1799 - .L_1798)
.L_1798:
        /*0004*/ 	.word	0x00000082


	//----- nvinfo : EIATTR_KPARAM_INFO
	.align		4
.L_1799:
        /*0008*/ 	.byte	0x04, 0x17
        /*000a*/ 	.short	(.L_1801 - .L_1800)
.L_1800:
        /*000c*/ 	.word	0x00000000
        /*0010*/ 	.short	0x0000
        /*0012*/ 	.short	0x0000
        /*0014*/ 	.byte	0x00, 0xf0, 0x81, 0x02


	//----- nvinfo : EIATTR_SPARSE_MMA_MASK
	.align		4
.L_1801:
        /*0018*/ 	.byte	0x03, 0x50
        /*001a*/ 	.short	0x0000


	//----- nvinfo : EIATTR_MAXREG_COUNT
	.align		4
        /*001c*/ 	.byte	0x03, 0x1b
        /*001e*/ 	.short	0x0080


	//----- nvinfo : EIATTR_NUM_BARRIERS
	.align		4
        /*0020*/ 	.byte	0x02, 0x4c
        /*0022*/ 	.byte	0x01
	.zero		1


	//----- nvinfo : EIATTR_MERCURY_ISA_VERSION
	.align		4
        /*0024*/ 	.byte	0x03, 0x5f
        /*0026*/ 	.short	0x0101


	//----- nvinfo : EIATTR_COOP_GROUP_MASK_REGIDS
	.align		4
        /*0028*/ 	.byte	0x04, 0x29
        /*002a*/ 	.short	(.L_1803 - .L_1802)


	//   ....[0]....
.L_1802:
        /*002c*/ 	.word	0xffffffff


	//   ....[1]....
        /*0030*/ 	.word	0xffffffff


	//   ....[2]....
        /*0034*/ 	.word	0xffffffff


	//   ....[3]....
        /*0038*/ 	.word	0xffffffff


	//   ....[4]....
        /*003c*/ 	.word	0xffffffff


	//   ....[5]....
        /*0040*/ 	.word	0xffffffff


	//   ....[6]....
        /*0044*/ 	.word	0xffffffff


	//   ....[7]....
        /*0048*/ 	.word	0xffffffff


	//   ....[8]....
        /*004c*/ 	.word	0xffffffff


	//   ....[9]....
        /*0050*/ 	.word	0xffffffff


	//----- nvinfo : EIATTR_COOP_GROUP_INSTR_OFFSETS
	.align		4
.L_1803:
        /*0054*/ 	.byte	0x04, 0x28
        /*0056*/ 	.short	(.L_1805 - .L_1804)


	//   ....[0]....
.L_1804:
        /*0058*/ 	.word	0x000009e0


	//   ....[1]....
        /*005c*/ 	.word	0x00000a00


	//   ....[2]....
        /*0060*/ 	.word	0x00000a40


	//   ....[3]....
        /*0064*/ 	.word	0x00000a60


	//   ....[4]....
        /*0068*/ 	.word	0x00000a90


	//   ....[5]....
        /*006c*/ 	.word	0x00000ab0


	//   ....[6]....
        /*0070*/ 	.word	0x00000ae0


	//   ....[7]....
        /*0074*/ 	.word	0x00000b00


	//   ....[8]....
        /*0078*/ 	.word	0x00000b30


	//   ....[9]....
        /*007c*/ 	.word	0x00000b50


	//----- nvinfo : EIATTR_EXIT_INSTR_OFFSETS
	.align		4
.L_1805:
        /*0080*/ 	.byte	0x04, 0x1c
        /*0082*/ 	.short	(.L_1807 - .L_1806)


	//   ....[0]....
.L_1806:
        /*0084*/ 	.word	0x00000060


	//   ....[1]....
        /*0088*/ 	.word	0x00002380


	//----- nvinfo : EIATTR_MAX_THREADS
	.align		4
.L_1807:
        /*008c*/ 	.byte	0x04, 0x05
        /*008e*/ 	.short	(.L_1809 - .L_1808)
.L_1808:
        /*0090*/ 	.word	0x000001c0
        /*0094*/ 	.word	0x00000001
        /*0098*/ 	.word	0x00000001


	//----- nvinfo : EIATTR_CRS_STACK_SIZE
	.align		4
.L_1809:
        /*009c*/ 	.byte	0x04, 0x1e
        /*009e*/ 	.short	(.L_1811 - .L_1810)
.L_1810:
        /*00a0*/ 	.word	0x00000000


	//----- nvinfo : EIATTR_CBANK_PARAM_SIZE
	.align		4
.L_1811:
        /*00a4*/ 	.byte	0x03, 0x19
        /*00a6*/ 	.short	0x00a0


	//----- nvinfo : EIATTR_PARAM_CBANK
	.align		4
        /*00a8*/ 	.byte	0x04, 0x0a
        /*00aa*/ 	.short	(.L_1813 - .L_1812)
	.align		4
.L_1812:
        /*00ac*/ 	.word	index@(.nv.constant0._Z35group_norm_nhwc_fwd_one_pass_kernelI11Fp32IOFp16WLi128ELi28ELi448EEv26Group_norm_nhwc_fwd_params)
        /*00b0*/ 	.short	0x0210
        /*00b2*/ 	.short	0x00a0


	//----- nvinfo : EIATTR_SW_WAR
	.align		4
.L_1813:
        /*00b4*/ 	.byte	0x04, 0x36
        /*00b6*/ 	.short	(.L_1815 - .L_1814)
.L_1814:
        /*00b8*/ 	.word	0x00000008
.L_1815:


//--------------------- .nv.info._Z35group_norm_nhwc_fwd_one_pass_kernelI11Fp32IOFp16WLi256ELi28ELi448EEv26Group_norm_nhwc_fwd_params --------------------------
	.section	.nv.info._Z35group_norm_nhwc_fwd_one_pass_kernelI11Fp32IOFp16WLi256ELi28ELi448EEv26Group_norm_nhwc_fwd_params,"",@"SHT_CUDA_INFO"
	.sectionflags	@""
	.align	4


	//----- nvinfo : EIATTR_CUDA_API_VERSION
	.align		4
        /*0000*/ 	.byte	0x04, 0x37
        /*0002*/ 	.short	(.L_1817 - .L_1816)
.L_1816:
        /*0004*/ 	.word	0x00000082


	//----- nvinfo : EIATTR_KPARAM_INFO
	.align		4
.L_1817:
        /*0008*/ 	.byte	0x04, 0x17
        /*000a*/ 	.short	(.L_1819 - .L_1818)
.L_1818:
        /*000c*/ 	.word	0x00000000
        /*0010*/ 	.short	0x0000
        /*0012*/ 	.short	0x0000
        /*0014*/ 	.byte	0x00, 0xf0, 0x81, 0x02


	//----- nvinfo : EIATTR_SPARSE_MMA_MASK
	.align		4
.L_1819:
        /*0018*/ 	.byte	0x03, 0x50
        /*001a*/ 	.short	0x0000


	//----- nvinfo : EIATTR_MAXREG_COUNT
	.align		4
        /*001c*/ 	.byte	0x03, 0x1b
        /*001e*/ 	.short	0x0080


	//----- nvinfo : EIATTR_NUM_BARRIERS
	.align		4
        /*0020*/ 	.byte	0x02, 0x4c
        /*0022*/ 	.byte	0x01
	.zero		1


	//----- nvinfo : EIATTR_MERCURY_ISA_VERSION
	.align		4
        /*0024*/ 	.byte	0x03, 0x5f
        /*0026*/ 	.short	0x0101


	//----- nvinfo : EIATTR_COOP_GROUP_MASK_REGIDS
	.align		4
        /*0028*/ 	.byte	0x04, 0x29
        /*002a*/ 	.short	(.L_1821 - .L_1820)


	//   ....[0]....
.L_1820:
        /*002c*/ 	.word	0xffffffff


	//   ....[1]....
        /*0030*/ 	.word	0xffffffff


	//   ....[2]....
        /*0034*/ 	.word	0xffffffff


	//   ....[3]....
        /*0038*/ 	.word	0xffffffff


	//   ....[4]....
        /*003c*/ 	.word	0xffffffff


	//   ....[5]....
        /*0040*/ 	.word	0xffffffff


	//   ....[6]....
        /*0044*/ 	.word	0xffffffff


	//   ....[7]....
        /*0048*/ 	.word	0xffffffff


	//   ....[8]....
        /*004c*/ 	.word	0xffffffff


	//   ....[9]....
        /*0050*/ 	.word	0xffffffff


	//----- nvinfo : EIATTR_COOP_GROUP_INSTR_OFFSETS
	.align		4
.L_1821:
        /*0054*/ 	.byte	0x04, 0x28
        /*0056*/ 	.short	(.L_1823 - .L_1822)


	//   ....[0]....
.L_1822:
        /*0058*/ 	.word	0x00000fd0


	//   ....[1]....
        /*005c*/ 	.word	0x00000fe0


	//   ....[2]....
        /*0060*/ 	.word	0x00001010


	//   ....[3]....
        /*0064*/ 	.word	0x00001020


	//   ....[4]....
        /*0068*/ 	.word	0x00001060


	//   ....[5]....
        /*006c*/ 	.word	0x00001070


	//   ....[6]....
        /*0070*/ 	.word	0x000010b0


	//   ....[7]....
        /*0074*/ 	.word	0x000010c0


	//   ....[8]....
        /*0078*/ 	.word	0x00001100


	//   ....[9]....
        /*007c*/ 	.word	0x00001110


	//----- nvinfo : EIATTR_EXIT_INSTR_OFFSETS
	.align		4
.L_1823:
        /*0080*/ 	.byte	0x04, 0x1c
        /*0082*/ 	.short	(.L_1825 - .L_1824)


	//   ....[0]....
.L_1824:
        /*0084*/ 	.word	0x00000070


	//   ....[1]....
        /*0088*/ 	.word	0x00003a30


	//----- nvinfo : EIATTR_MAX_THREADS
	.align		4
.L_1825:
        /*008c*/ 	.byte	0x04, 0x05
        /*008e*/ 	.short	(.L_1827 - .L_1826)
.L_1826:
        /*0090*/ 	.word	0x000001c0
        /*0094*/ 	.word	0x00000001
        /*0098*/ 	.word	0x00000001


	//----- nvinfo : EIATTR_CRS_STACK_SIZE
	.align		4
.L_1827:
        /*009c*/ 	.byte	0x04, 0x1e
        /*009e*/ 	.short	(.L_1829 - .L_1828)
.L_1828:
        /*00a0*/ 	.word	0x00000000


	//----- nvinfo : EIATTR_CBANK_PARAM_SIZE
	.align		4
.L_1829:
        /*00a4*/ 	.byte	0x03, 0x19
        /*00a6*/ 	.short	0x00a0


	//----- nvinfo : EIATTR_PARAM_CBANK
	.align		4
        /*00a8*/ 	.byte	0x04, 0x0a
        /*00aa*/ 	.short	(.L_1831 - .L_1830)
	.align		4
.L_1830:
        /*00ac*/ 	.word	index@(.nv.constant0._Z35group_norm_nhwc_fwd_one_pass_kernelI11Fp32IOFp16WLi256ELi28ELi448EEv26Group_norm_nhwc_fwd_params)
        /*00b0*/ 	.short	0x0210
        /*00b2*/ 	.short	0x00a0


	//----- nvinfo : EIATTR_SW_WAR
	.align		4
.L_1831:
        /*00b4*/ 	.byte	0x04, 0x36
        /*00b6*/ 	.short	(.L_1833 - .L_1832)
.L_1832:
        /*00b8*/ 	.word	0x00000008
.L_1833:


//--------------------- .nv.info._Z35group_norm_nhwc_fwd_one_pass_kernelI11Fp32IOFp16WLi512ELi28ELi448EEv26Group_norm_nhwc_fwd_params --------------------------
	.section	.nv.info._Z35group_norm_nhwc_fwd_one_pass_kernelI11Fp32IOFp16WLi512ELi28ELi448EEv26Group_norm_nhwc_fwd_params,"",@"SHT_CUDA_INFO"
	.sectionflags	@""
	.align	4


	//----- nvinfo : EIATTR_CUDA_API_VERSION
	.align		4
        /*0000*/ 	.byte	0x04, 0x37
        /*0002*/ 	.short	(.L_1835 - .L_1834)
.L_1834:
        /*0004*/ 	.word	0x00000082


	//----- nvinfo : EIATTR_KPARAM_INFO
	.align		4
.L_1835:
        /*0008*/ 	.byte	0x04, 0x17
        /*000a*/ 	.short	(.L_1837 - .L_1836)
.L_1836:
        /*000c*/ 	.word	0x00000000
        /*0010*/ 	.short	0x0000
        /*0012*/ 	.short	0x0000
        /*0014*/ 	.byte	0x00, 0xf0, 0x81, 0x02


	//----- nvinfo : EIATTR_SPARSE_MMA_MASK
	.align		4
.L_1837:
        /*0018*/ 	.byte	0x03, 0x50
        /*001a*/ 	.short	0x0000


	//----- nvinfo : EIATTR_MAXREG_COUNT
	.align		4
        /*001c*/ 	.byte	0x03, 0x1b
        /*001e*/ 	.short	0x0080


	//----- nvinfo : EIATTR_NUM_BARRIERS
	.align		4
        /*0020*/ 	.byte	0x02, 0x4c
        /*0022*/ 	.byte	0x01
	.zero		1


	//----- nvinfo : EIATTR_MERCURY_ISA_VERSION
	.align		4
        /*0024*/ 	.byte	0x03, 0x5f
        /*0026*/ 	.short	0x0101


	//----- nvinfo : EIATTR_COOP_GROUP_MASK_REGIDS
	.align		4
        /*0028*/ 	.byte	0x04, 0x29
        /*002a*/ 	.short	(.L_1839 - .L_1838)


	//   ....[0]....
.L_1838:
        /*002c*/ 	.word	0xffffffff


	//   ....[1]....
        /*0030*/ 	.word	0xffffffff


	//   ....[2]....
        /*0034*/ 	.word	0xffffffff


	//   ....[3]....
        /*0038*/ 	.word	0xffffffff


	//   ....[4]....
        /*003c*/ 	.word	0xffffffff


	//   ....[5]....
        /*0040*/ 	.word	0xffffffff


	//   ....[6]....
        /*0044*/ 	.word	0xffffffff


	//   ....[7]....
        /*0048*/ 	.word	0xffffffff


	//   ....[8]....
        /*004c*/ 	.word	0xffffffff


	//   ....[9]....
        /*0050*/ 	.word	0xffffffff


	//----- nvinfo : EIATTR_COOP_GROUP_INSTR_OFFSETS
	.align		4
.L_1839:
        /*0054*/ 	.byte	0x04, 0x28
        /*0056*/ 	.short	(.L_1841 - .L_1840)


	//   ....[0]....
.L_1840:
        /*0058*/ 	.word	0x000019f0


	//   ....[1]....
        /*005c*/ 	.word	0x00001a00


	//   ....[2]....
        /*0060*/ 	.word	0x00001a30


	//   ....[3]....
        /*0064*/ 	.word	0x00001a40


	//   ....[4]....
        /*0068*/ 	.word	0x00001a80


	//   ....[5]....
        /*006c*/ 	.word	0x00001a90


	//   ....[6]....
        /*0070*/ 	.word	0x00001ad0


	//   ....[7]....
        /*0074*/ 	.word	0x00001ae0


	//   ....[8]....
        /*0078*/ 	.word	0x00001b20


	//   ....[9]....
        /*007c*/ 	.word	0x00001b30


	//----- nvinfo : EIATTR_EXIT_INSTR_OFFSETS
	.align		4
.L_1841:
        /*0080*/ 	.byte	0x04, 0x1c
        /*0082*/ 	.short	(.L_1843 - .L_1842)


	//   ....[0]....
.L_1842:
        /*0084*/ 	.word	0x00000060


	//   ....[1]....
        /*0088*/ 	.word	0x00004c50


	//----- nvinfo : EIATTR_MAX_THREADS
	.align		4
.L_1843:
        /*008c*/ 	.byte	0x04, 0x05
        /*008e*/ 	.short	(.L_1845 - .L_1844)
.L_1844:
        /*0090*/ 	.word	0x000001c0
        /*0094*/ 	.word	0x00000001
        /*0098*/ 	.word	0x00000001


	//----- nvinfo : EIATTR_CRS_STACK_SIZE
	.align		4
.L_1845:
        /*009c*/ 	.byte	0x04, 0x1e
        /*009e*/ 	.short	(.L_1847 - .L_1846)
.L_1846:
        /*00a0*/ 	.word	0x00000000


	//----- nvinfo : EIATTR_CBANK_PARAM_SIZE
	.align		4
.L_1847:
        /*00a4*/ 	.byte	0x03, 0x19
        /*00a6*/ 	.short	0x00a0


	//----- nvinfo : EIATTR_PARAM_CBANK
	.align		4
        /*00a8*/ 	.byte	0x04, 0x0a
        /*00aa*/ 	.short	(.L_1849 - .L_1848)
	.align		4
.L_1848:
        /*00ac*/ 	.word	index@(.nv.constant0._Z35group_norm_nhwc_fwd_one_pass_kernelI11Fp32IOFp16WLi512ELi28ELi448EEv26Group_norm_nhwc_fwd_params)
        /*00b0*/ 	.short	0x0210
        /*00b2*/ 	.short	0x00a0


	//----- nvinfo : EIATTR_SW_WAR
	.align		4
.L_1849:
        /*00b4*/ 	.byte	0x04, 0x36
        /*00b6*/ 	.short	(.L_1851 - .L_1850)
.L_1850:
        /*00b8*/ 	.word	0x00000008
.L_1851:


//--------------------- .nv.callgraph             --------------------------
	.section	.nv.callgraph,"",@"SHT_CUDA_CALLGRAPH"
	.align	4
	.sectionentsize	8
	.align		4
        /*0000*/ 	.word	0x00000000
	.align		4
        /*0004*/ 	.word	0xffffffff
	.align		4
        /*0008*/ 	.word	0x00000000
	.align		4
        /*000c*/ 	.word	0xfffffffe
	.align		4
        /*0010*/ 	.word	0x00000000
	.align		4
        /*0014*/ 	.word	0xfffffffd
	.align		4
        /*0018*/ 	.word	0x00000000
	.align		4
        /*001c*/ 	.word	0xfffffffc


//--------------------- .nv.constant4             --------------------------
	.section	.nv.constant4,"a",@progbits
	.align	8
	.align		8
.nv.constant4:
        /*0000*/ 	.dword	_ZN61_INTERNAL_4326794b_30_group_norm_nhwc_one_pass_28_cu_ee9af4cc4cuda3std3__45__cpo5beginE
	.align		8
        /*0008*/ 	.dword	_ZN61_INTERNAL_4326794b_30_group_norm_nhwc_one_pass_28_cu_ee9af4cc4cuda3std3__45__cpo3endE
	.align		8
        /*0010*/ 	.dword	_ZN61_INTERNAL_4326794b_30_group_norm_nhwc_one_pass_28_cu_ee9af4cc4cuda3std3__45__cpo6cbeginE
	.align		8
        /*0018*/ 	.dword	_ZN61_INTERNAL_4326794b_30_group_norm_nhwc_one_pass_28_cu_ee9af4cc4cuda3std3__45__cpo4cendE
	.align		8
        /*0020*/ 	.dword	_ZN61_INTERNAL_4326794b_30_group_norm_nhwc_one_pass_28_cu_ee9af4cc4cuda3std3__45__cpo6rbeginE
	.align		8
        /*0028*/ 	.dword	_ZN61_INTERNAL_4326794b_30_group_norm_nhwc_one_pass_28_cu_ee9af4cc4cuda3std3__45__cpo4rendE
	.align		8
        /*0030*/ 	.dword	_ZN61_INTERNAL_4326794b_30_group_norm_nhwc_one_pass_28_cu_ee9af4cc4cuda3std3__45__cpo7crbeginE
	.align		8
        /*0038*/ 	.dword	_ZN61_INTERNAL_4326794b_30_group_norm_nhwc_one_pass_28_cu_ee9af4cc4cuda3std3__45__cpo5crendE
	.align		8
        /*0040*/ 	.dword	_ZN61_INTERNAL_4326794b_30_group_norm_nhwc_one_pass_28_cu_ee9af4cc4cuda3std3__463_GLOBAL__N__4326794b_30_group_norm_nhwc_one_pass_28_cu_ee9af4cc6ignoreE
	.align		8
        /*0048*/ 	.dword	_ZN61_INTERNAL_4326794b_30_group_norm_nhwc_one_pass_28_cu_ee9af4cc4cuda3std3__419piecewise_constructE
	.align		8
        /*0050*/ 	.dword	_ZN61_INTERNAL_4326794b_30_group_norm_nhwc_one_pass_28_cu_ee9af4cc4cuda3std3__48in_placeE
	.align		8
        /*0058*/ 	.dword	_ZN61_INTERNAL_4326794b_30_group_norm_nhwc_one_pass_28_cu_ee9af4cc4cuda3std3__420unreachable_sentinelE
	.align		8
        /*0060*/ 	.dword	_ZN61_INTERNAL_4326794b_30_group_norm_nhwc_one_pass_28_cu_ee9af4cc4cuda3std3__47nulloptE
	.align		8
        /*0068*/ 	.dword	_ZN61_INTERNAL_4326794b_30_group_norm_nhwc_one_pass_28_cu_ee9af4cc4cuda3std3__48unexpectE
	.align		8
        /*0070*/ 	.dword	_ZN61_INTERNAL_4326794b_30_group_norm_nhwc_one_pass_28_cu_ee9af4cc4cuda3std6ranges3__45__cpo4swapE
	.align		8
        /*0078*/ 	.dword	_ZN61_INTERNAL_4326794b_30_group_norm_nhwc_one_pass_28_cu_ee9af4cc4cuda3std6ranges3__45__cpo9iter_moveE
	.align		8
        /*0080*/ 	.dword	_ZN61_INTERNAL_4326794b_30_group_norm_nhwc_one_pass_28_cu_ee9af4cc4cuda3std6ranges3__45__cpo5beginE
	.align		8
        /*0088*/ 	.dword	_ZN61_INTERNAL_4326794b_30_group_norm_nhwc_one_pass_28_cu_ee9af4cc4cuda3std6ranges3__45__cpo3endE
	.align		8
        /*0090*/ 	.dword	_ZN61_INTERNAL_4326794b_30_group_norm_nhwc_one_pass_28_cu_ee9af4cc4cuda3std6ranges3__45__cpo6cbeginE
	.align		8
        /*0098*/ 	.dword	_ZN61_INTERNAL_4326794b_30_group_norm_nhwc_one_pass_28_cu_ee9af4cc4cuda3std6ranges3__45__cpo4cendE
	.align		8
        /*00a0*/ 	.dword	_ZN61_INTERNAL_4326794b_30_group_norm_nhwc_one_pass_28_cu_ee9af4cc4cuda3std6ranges3__45__cpo7advanceE
	.align		8
        /*00a8*/ 	.dword	_ZN61_INTERNAL_4326794b_30_group_norm_nhwc_one_pass_28_cu_ee9af4cc4cuda3std6ranges3__45__cpo9iter_swapE
	.align		8
        /*00b0*/ 	.dword	_ZN61_INTERNAL_4326794b_30_group_norm_nhwc_one_pass_28_cu_ee9af4cc4cuda3std6ranges3__45__cpo4nextE
	.align		8
        /*00b8*/ 	.dword	_ZN61_INTERNAL_4326794b_30_group_norm_nhwc_one_pass_28_cu_ee9af4cc4cuda3std6ranges3__45__cpo4prevE
	.align		8
        /*00c0*/ 	.dword	_ZN61_INTERNAL_4326794b_30_group_norm_nhwc_one_pass_28_cu_ee9af4cc4cuda3std6ranges3__45__cpo4dataE
	.align		8
        /*00c8*/ 	.dword	_ZN61_INTERNAL_4326794b_30_group_norm_nhwc_one_pass_28_cu_ee9af4cc4cuda3std6ranges3__45__cpo5cdataE
	.align		8
        /*00d0*/ 	.dword	_ZN61_INTERNAL_4326794b_30_group_norm_nhwc_one_pass_28_cu_ee9af4cc4cuda3std6ranges3__45__cpo4sizeE
	.align		8
        /*00d8*/ 	.dword	_ZN61_INTERNAL_4326794b_30_group_norm_nhwc_one_pass_28_cu_ee9af4cc4cuda3std6ranges3__45__cpo5ssizeE
	.align		8
        /*00e0*/ 	.dword	_ZN61_INTERNAL_4326794b_30_group_norm_nhwc_one_pass_28_cu_ee9af4cc4cuda3std6ranges3__45__cpo8distanceE
	.align		8
        /*00e8*/ 	.dword	_ZN61_INTERNAL_4326794b_30_group_norm_nhwc_one_pass_28_cu_ee9af4cc6thrust23THRUST_300001_SM_900_NS6system6detail10sequential3seqE
	.align		8
        /*00f0*/ 	.dword	_ZN61_INTERNAL_4326794b_30_group_norm_nhwc_one_pass_28_cu_ee9af4cc6thrust23THRUST_300001_SM_900_NS12placeholders2_1E
	.align		8
        /*00f8*/ 	.dword	_ZN61_INTERNAL_4326794b_30_group_norm_nhwc_one_pass_28_cu_ee9af4cc6thrust23THRUST_300001_SM_900_NS12placeholders2_2E
	.align		8
        /*0100*/ 	.dword	_ZN61_INTERNAL_4326794b_30_group_norm_nhwc_one_pass_28_cu_ee9af4cc6thrust23THRUST_300001_SM_900_NS12placeholders2_3E
	.align		8
        /*0108*/ 	.dword	_ZN61_INTERNAL_4326794b_30_group_norm_nhwc_one_pass_28_cu_ee9af4cc6thrust23THRUST_300001_SM_900_NS12placeholders2_4E
	.align		8
        /*0110*/ 	.dword	_ZN61_INTERNAL_4326794b_30_group_norm_nhwc_one_pass_28_cu_ee9af4cc6thrust23THRUST_300001_SM_900_NS12placeholders2_5E
	.align		8
        /*0118*/ 	.dword	_ZN61_INTERNAL_4326794b_30_group_norm_nhwc_one_pass_28_cu_ee9af4cc6thrust23THRUST_300001_SM_900_NS12placeholders2_6E
	.align		8
        /*0120*/ 	.dword	_ZN61_INTERNAL_4326794b_30_group_norm_nhwc_one_pass_28_cu_ee9af4cc6thrust23THRUST_300001_SM_900_NS12placeholders2_7E
	.align		8
        /*0128*/ 	.dword	_ZN61_INTERNAL_4326794b_30_group_norm_nhwc_one_pass_28_cu_ee9af4cc6thrust23THRUST_300001_SM_900_NS12placeholders2_8E
	.align		8
        /*0130*/ 	.dword	_ZN61_INTERNAL_4326794b_30_group_norm_nhwc_one_pass_28_cu_ee9af4cc6thrust23THRUST_300001_SM_900_NS12placeholders2_9E
	.align		8
        /*0138*/ 	.dword	_ZN61_INTERNAL_4326794b_30_group_norm_nhwc_one_pass_28_cu_ee9af4cc6thrust23THRUST_300001_SM_900_NS12placeholders3_10E


//--------------------- .text._ZN3cub17CUB_300001_SM_9006detail11EmptyKernelIvEEvv --------------------------
	.section	.text._ZN3cub17CUB_300001_SM_9006detail11EmptyKernelIvEEvv,"ax",@progbits
	.align	128
        .global         _ZN3cub17CUB_300001_SM_9006detail11EmptyKernelIvEEvv
        .type           _ZN3cub17CUB_300001_SM_9006detail11EmptyKernelIvEEvv,@function
        .size           _ZN3cub17CUB_300001_SM_9006detail11EmptyKernelIvEEvv,(.L_x_3250 - _ZN3cub17CUB_300001_SM_9006detail11EmptyKernelIvEEvv)
        .other          _ZN3cub17CUB_300001_SM_9006detail11EmptyKernelIvEEvv,@"STO_CUDA_ENTRY STV_DEFAULT"
_ZN3cub17CUB_300001_SM_9006detail11EmptyKernelIvEEvv:
.text._ZN3cub17CUB_300001_SM_9006detail11EmptyKernelIvEEvv:
[----:B------:R-:W-:Y:S01]  /*0000*/  LDC R1, c[0x0][0x28] ;  /* 0x00000a00ff017b82 */ /* 0x000fe20000000800 */
[----:B------:R-:W-:Y:S05]  /*0010*/  EXIT ;  /* 0x000000000000794d */ /* 0x000fea0003800000 */
.L_x_0:
[----:B------:R-:W-:-:S00]  /*0020*/  BRA `(.L_x_0) ;  /* 0xfffffffc00fc7947 */ /* 0x000fc0000383ffff */
[----:B------:R-:W-:-:S00]  /*0030*/  NOP ;  /* 0x0000000000007918 */ /* 0x000fc00000000000 */
        /* <DEDUP_REMOVED lines=12> */
.L_x_3250:


//--------------------- .text._Z35group_norm_nhwc_bwd_one_pass_kernelI11Bf16IOFp32WLi64ELi28ELi448EEv26Group_norm_nhwc_bwd_params --------------------------
	.section	.text._Z35group_norm_nhwc_bwd_one_pass_kernelI11Bf16IOFp32WLi64ELi28ELi448EEv26Group_norm_nhwc_bwd_params,"ax",@progbits
	.align	128
        .global         _Z35group_norm_nhwc_bwd_one_pass_kernelI11Bf16IOFp32WLi64ELi28ELi448EEv26Group_norm_nhwc_bwd_params
        .type           _Z35group_norm_nhwc_bwd_one_pass_kernelI11Bf16IOFp32WLi64ELi28ELi448EEv26Group_norm_nhwc_bwd_params,@function
        .size           _Z35group_norm_nhwc_bwd_one_pass_kernelI11Bf16IOFp32WLi64ELi28ELi448EEv26Group_norm_nhwc_bwd_params,(.L_x_3251 - _Z35group_norm_nhwc_bwd_one_pass_kernelI11Bf16IOFp32WLi64ELi28ELi448EEv26Group_norm_nhwc_bwd_params)
        .other          _Z35group_norm_nhwc_bwd_one_pass_kernelI11Bf16IOFp32WLi64ELi28ELi448EEv26Group_norm_nhwc_bwd_params,@"STO_CUDA_ENTRY STV_DEFAULT"
_Z35group_norm_nhwc_bwd_one_pass_kernelI11Bf16IOFp32WLi64ELi28ELi448EEv26Group_norm_nhwc_bwd_params:
.text._Z35group_norm_nhwc_bwd_one_pass_kernelI11Bf16IOFp32WLi64ELi28ELi448EEv26Group_norm_nhwc_bwd_params:
[----:B------:R-:W-:Y:S08]  /*0000*/  LDC R1, c[0x0][0x28] ;  /* 0x00000a00ff017b82 */ /* 0x000ff00000000800 */
[----:B------:R-:W0:Y:S01]  /*0010*/  S2UR UR9, SR_CTAID.Y ;  /* 0x00000000000979c3 */ /* 0x000e220000002600 */
[----:B------:R-:W-:Y:S01]  /*0020*/  ULDC UR5, c[0x0][0x2a0] ;  /* 0x0000a80000057ab9 */ /* 0x000fe20000000800 */
[----:B------:R-:W-:Y:S01]  /*0030*/  ULDC UR4, c[0x0][0x270] ;  /* 0x00009c0000047ab9 */ /* 0x000fe20000000800 */
[----:B------:R-:W1:Y:S01]  /*0040*/  S2R R31, SR_TID.X ;  /* 0x00000000001f7919 */ /* 0x000e620000002100 */
[----:B------:R-:W-:Y:S01]  /*0050*/  UIMAD UR5, UR5, UR4, URZ ;  /* 0x00000004050572a4 */ /* 0x000fe2000f8e023f */
[----:B------:R-:W-:-:S03]  /*0060*/  ULDC.64 UR14, c[0x0][0x208] ;  /* 0x00008200000e7ab9 */ /* 0x000fc60000000a00 */
[----:B0-----:R-:W-:-:S06]  /*0070*/  UISETP.GE.AND UP0, UPT, UR9, UR5, UPT ;  /* 0x000000050900728c */ /* 0x001fcc000bf06270 */
[----:B------:R-:W-:-:S13]  /*0080*/  PLOP3.LUT P0, PT, PT, PT, UP0, 0x80, 0x0 ;  /* 0x000000000000781c */ /* 0x000fda0003f0f008 */
[----:B-1----:R-:W-:Y:S05]  /*0090*/  @P0 BRA `(.L_x_1) ;  /* 0x0000003800000947 */ /* 0x002fea0003800000 */
[----:B------:R-:W0:Y:S01]  /*00a0*/  S2UR UR16, SR_CTAID.X ;  /* 0x00000000001079c3 */ /* 0x000e220000002500 */
[--C-:B------:R-:W-:Y:S01]  /*00b0*/  SHF.R.U32.HI R2, RZ, 0x1, R31.reuse ;  /* 0x00000001ff027819 */ /* 0x100fe2000001161f */
[----:B------:R-:W-:Y:S01]  /*00c0*/  ULDC.64 UR12, c[0x0][0x288] ;  /* 0x0000a200000c7ab9 */ /* 0x000fe20000000a00 */
[----:B------:R-:W1:Y:S01]  /*00d0*/  S2R R22, SR_LANEID ;  /* 0x0000000000167919 */ /* 0x000e620000000000 */
[----:B------:R-:W-:Y:S01]  /*00e0*/  UIMAD.WIDE.U32 UR6, UR12, 0x3, URZ ;  /* 0x000000030c0678a5 */ /* 0x000fe2000f8e003f */
[----:B------:R-:W-:Y:S01]  /*00f0*/  SHF.R.S32.HI R0, RZ, 0x1f, R31 ;  /* 0x0000001fff007819 */ /* 0x000fe2000001141f */
[----:B------:R-:W-:Y:S01]  /*0100*/  IMAD.WIDE.U32 R2, R2, -0x6db6db6d, RZ ;  /* 0x9249249302027825 */ /* 0x000fe200078e00ff */
[----:B------:R-:W-:Y:S01]  /*0110*/  UIMAD UR10, UR13, 0x3, URZ ;  /* 0x000000030d0a78a4 */ /* 0x000fe2000f8e023f */
[----:B------:R-:W0:Y:S01]  /*0120*/  LDC R29, c[0x0][0x2ac] ;  /* 0x0000ab00ff1d7b82 */ /* 0x000e220000000800 */
[----:B------:R-:W-:Y:S01]  /*0130*/  ULEA.HI UR11, UP0, UR13, UR12, URZ, 0x1 ;  /* 0x0000000c0d0b7291 */ /* 0x000fe2000f81083f */
[----:B------:R-:W-:Y:S01]  /*0140*/  LEA.HI R0, R0, R31, RZ, 0x5 ;  /* 0x0000001f00007211 */ /* 0x000fe200078f28ff */
[----:B------:R-:W-:Y:S01]  /*0150*/  UIADD3 UR10, UR7, UR10, URZ ;  /* 0x0000000a070a7290 */ /* 0x000fe2000fffe03f */
[----:B------:R-:W-:Y:S01]  /*0160*/  SHF.R.U32.HI R2, RZ, 0x2, R3 ;  /* 0x00000002ff027819 */ /* 0x000fe20000011603 */
[----:B------:R-:W-:Y:S01]  /*0170*/  UIADD3.X UR13, URZ, UR13, URZ, UP0, !UPT ;  /* 0x0000000d3f0d7290 */ /* 0x000fe200087fe43f */
[----:B------:R-:W-:Y:S01]  /*0180*/  SHF.R.S32.HI R0, RZ, 0x5, R0 ;  /* 0x00000005ff007819 */ /* 0x000fe20000011400 */
[----:B------:R-:W-:Y:S01]  /*0190*/  ULDC.64 UR18, c[0x0][0x290] ;  /* 0x0000a40000127ab9 */ /* 0x000fe20000000a00 */
[----:B------:R-:W2:Y:S01]  /*01a0*/  S2UR UR8, SR_CgaCtaId ;  /* 0x00000000000879c3 */ /* 0x000ea20000008800 */
[----:B------:R-:W-:Y:S01]  /*01b0*/  ULEA.HI UR12, UP0, UR10, UR6, URZ, 0x1 ;  /* 0x000000060a0c7291 */ /* 0x000fe2000f81083f */
[----:B------:R-:W-:Y:S01]  /*01c0*/  IMAD R30, R2, -0xe, R31 ;  /* 0xfffffff2021e7824 */ /* 0x000fe200078e021f */
[----:B------:R-:W-:Y:S01]  /*01d0*/  UMOV UR4, 0x400 ;  /* 0x0000040000047882 */ /* 0x000fe20000000000 */
[----:B------:R-:W-:-:S02]  /*01e0*/  USHF.R.S64 UR6, UR11, 0x1, UR13 ;  /* 0x000000010b067899 */ /* 0x000fc4000800100d */
[----:B------:R-:W-:Y:S01]  /*01f0*/  UIADD3.X UR10, URZ, UR10, URZ, UP0, !UPT ;  /* 0x0000000a3f0a7290 */ /* 0x000fe200087fe43f */
[----:B------:R-:W-:Y:S01]  /*0200*/  SHF.L.U32 R30, R30, 0x1, RZ ;  /* 0x000000011e1e7819 */ /* 0x000fe200000006ff */
[----:B------:R-:W-:Y:S02]  /*0210*/  USHF.R.S32.HI UR11, URZ, 0x1, UR13 ;  /* 0x000000013f0b7899 */ /* 0x000fe4000801140d */
[----:B------:R-:W-:Y:S02]  /*0220*/  USHF.R.S64 UR12, UR12, 0x1, UR10 ;  /* 0x000000010c0c7899 */ /* 0x000fe4000800100a */
[----:B------:R-:W-:Y:S02]  /*0230*/  USHF.R.S32.HI UR10, URZ, 0x1, UR10 ;  /* 0x000000013f0a7899 */ /* 0x000fe4000801140a */
[----:B------:R-:W-:Y:S01]  /*0240*/  USHF.L.U64.HI UR11, UR6, 0x2, UR11 ;  /* 0x00000002060b7899 */ /* 0x000fe2000801020b */
[----:B0-----:R-:W-:Y:S01]  /*0250*/  IMAD R29, R29, UR16, R2 ;  /* 0x000000101d1d7c24 */ /* 0x001fe2000f8e0202 */
[----:B------:R-:W-:Y:S01]  /*0260*/  USHF.L.U64.HI UR10, UR12, 0x2, UR10 ;  /* 0x000000020c0a7899 */ /* 0x000fe2000801020a */
[----:B------:R-:W-:-:S03]  /*0270*/  UMOV UR7, UR9 ;  /* 0x0000000900077c82 */ /* 0x000fc60008000000 */
[C---:B------:R-:W-:Y:S01]  /*0280*/  ISETP.GE.U32.AND P1, PT, R29.reuse, UR18, PT ;  /* 0x000000121d007c0c */ /* 0x040fe2000bf26070 */
[----:B------:R-:W-:Y:S01]  /*0290*/  ULDC.U8 UR18, c[0x0][0x2a4] ;  /* 0x0000a90000127ab9 */ /* 0x000fe20000000000 */
[----:B------:R-:W-:Y:S01]  /*02a0*/  SHF.R.S32.HI R23, RZ, 0x1f, R29 ;  /* 0x0000001fff177819 */ /* 0x000fe2000001141d */
[----:B--2---:R-:W-:Y:S01]  /*02b0*/  ULEA UR4, UR8, UR4, 0x18 ;  /* 0x0000000408047291 */ /* 0x004fe2000f8ec03f */
[----:B------:R-:W-:Y:S02]  /*02c0*/  IADD3 R28, R29, 0x20, RZ ;  /* 0x000000201d1c7810 */ /* 0x000fe40007ffe0ff */
[----:B------:R-:W-:-:S03]  /*02d0*/  ISETP.GE.AND.EX P1, PT, R23, UR19, PT, P1 ;  /* 0x0000001317007c0c */ /* 0x000fc6000bf26310 */
[----:B------:R-:W-:Y:S01]  /*02e0*/  LEA R0, R0, UR4, 0x3 ;  /* 0x0000000400007c11 */ /* 0x000fe2000f8e18ff */
[----:B------:R-:W-:Y:S01]  /*02f0*/  UMOV UR4, URZ ;  /* 0x0000003f00047c82 */ /* 0x000fe20008000000 */
[----:B-1----:R-:W-:-:S13]  /*0300*/  ISETP.LT.U32.AND P1, PT, R31, 0x1c0, !P1 ;  /* 0x000001c01f00780c */ /* 0x002fda0004f21070 */
.L_x_28:
[----:B0-----:R-:W0:Y:S01]  /*0310*/  LDC R9, c[0x0][0x2a0] ;  /* 0x0000a800ff097b82 */ /* 0x001e220000000800 */
[----:B------:R-:W-:Y:S01]  /*0320*/  IABS R6, UR7 ;  /* 0x0000000700067c13 */ /* 0x000fe20008000000 */
[----:B------:R-:W-:Y:S01]  /*0330*/  ULDC.64 UR8, c[0x0][0x248] ;  /* 0x0000920000087ab9 */ /* 0x000fe20000000a00 */
[----:B------:R-:W-:Y:S01]  /*0340*/  ISETP.LE.AND P4, PT, RZ, UR7, PT ;  /* 0x00000007ff007c0c */ /* 0x000fe2000bf83270 */
[----:B------:R-:W-:-:S04]  /*0350*/  UIMAD.WIDE UR8, UR7, 0x8, UR8 ;  /* 0x00000008070878a5 */ /* 0x000fc8000f8e0208 */
[----:B------:R-:W1:Y:S02]  /*0360*/  @P1 LDC.64 R18, c[0x0][0x288] ;  /* 0x0000a200ff121b82 */ /* 0x000e640000000a00 */
[----:B------:R-:W-:-:S06]  /*0370*/  MOV R7, UR9 ;  /* 0x0000000900077c02 */ /* 0x000fcc0008000f00 */
[----:B------:R-:W2:Y:S01]  /*0380*/  @P1 LDC.64 R16, c[0x0][0x230] ;  /* 0x00008c00ff101b82 */ /* 0x000ea20000000a00 */
[----:B0-----:R-:W-:-:S04]  /*0390*/  IABS R8, R9 ;  /* 0x0000000900087213 */ /* 0x001fc80000000000 */
[----:B------:R-:W0:Y:S08]  /*03a0*/  I2F.RP R4, R8 ;  /* 0x0000000800047306 */ /* 0x000e300000209400 */
[----:B0-----:R-:W0:Y:S02]  /*03b0*/  MUFU.RCP R4, R4 ;  /* 0x0000000400047308 */ /* 0x001e240000001000 */
[----:B0-----:R-:W-:-:S02]  /*03c0*/  IADD3 R2, R4, 0xffffffe, RZ ;  /* 0x0ffffffe04027810 */ /* 0x001fc40007ffe0ff */
[----:B------:R-:W-:-:S04]  /*03d0*/  LOP3.LUT R4, R9, UR7, RZ, 0x3c, !PT ;  /* 0x0000000709047c12 */ /* 0x000fc8000f8e3cff */
[----:B------:R0:W3:Y:S02]  /*03e0*/  F2I.FTZ.U32.TRUNC.NTZ R3, R2 ;  /* 0x0000000200037305 */ /* 0x0000e4000021f000 */
[----:B0-----:R-:W-:Y:S01]  /*03f0*/  HFMA2.MMA R2, -RZ, RZ, 0, 0 ;  /* 0x00000000ff027435 */ /* 0x001fe200000001ff */
[----:B---3--:R-:W-:-:S05]  /*0400*/  IADD3 R5, RZ, -R3, RZ ;  /* 0x80000003ff057210 */ /* 0x008fca0007ffe0ff */
[----:B------:R-:W-:-:S04]  /*0410*/  IMAD R5, R5, R8, RZ ;  /* 0x0000000805057224 */ /* 0x000fc800078e02ff */
[----:B------:R-:W-:-:S06]  /*0420*/  IMAD.HI.U32 R3, R3, R5, R2 ;  /* 0x0000000503037227 */ /* 0x000fcc00078e0002 */
[----:B------:R-:W-:-:S05]  /*0430*/  IMAD.HI.U32 R5, R3, R6, RZ ;  /* 0x0000000603057227 */ /* 0x000fca00078e00ff */
[----:B------:R-:W-:-:S05]  /*0440*/  IADD3 R3, -R5, RZ, RZ ;  /* 0x000000ff05037210 */ /* 0x000fca0007ffe1ff */
[----:B------:R-:W-:Y:S01]  /*0450*/  IMAD R3, R8, R3, R6 ;  /* 0x0000000308037224 */ /* 0x000fe200078e0206 */
[----:B------:R-:W-:Y:S01]  /*0460*/  MOV R6, UR8 ;  /* 0x0000000800067c02 */ /* 0x000fe20008000f00 */
[----:B------:R-:W-:-:S03]  /*0470*/  ULDC.64 UR8, c[0x0][0x290] ;  /* 0x0000a40000087ab9 */ /* 0x000fc60000000a00 */
[----:B------:R-:W-:Y:S02]  /*0480*/  ISETP.GT.U32.AND P0, PT, R8, R3, PT ;  /* 0x000000030800720c */ /* 0x000fe40003f04070 */
[----:B------:R-:W3:Y:S01]  /*0490*/  LDG.E.64 R6, desc[UR14][R6.64] ;  /* 0x0000000e06067981 */ /* 0x000ee2000c1e1b00 */
[----:B------:R-:W-:-:S10]  /*04a0*/  ISETP.GE.AND P2, PT, R4, RZ, PT ;  /* 0x000000ff0400720c */ /* 0x000fd40003f46270 */
[----:B------:R-:W-:-:S04]  /*04b0*/  @!P0 IADD3 R3, R3, -R8, RZ ;  /* 0x8000000803038210 */ /* 0x000fc80007ffe0ff */
[CC--:B------:R-:W-:Y:S02]  /*04c0*/  ISETP.GE.U32.AND P5, PT, R3.reuse, R8.reuse, PT ;  /* 0x000000080300720c */ /* 0x0c0fe40003fa6070 */
[-C--:B------:R-:W-:Y:S02]  /*04d0*/  ISETP.GT.U32.AND P3, PT, R8, R3.reuse, PT ;  /* 0x000000030800720c */ /* 0x080fe40003f64070 */
[----:B------:R-:W-:Y:S02]  /*04e0*/  IADD3 R2, R3, -R8, RZ ;  /* 0x8000000803027210 */ /* 0x000fe40007ffe0ff */
[----:B------:R-:W-:Y:S02]  /*04f0*/  @!P0 IADD3 R5, R5, 0x1, RZ ;  /* 0x0000000105058810 */ /* 0x000fe40007ffe0ff */
[----:B------:R-:W-:Y:S02]  /*0500*/  SEL R2, R2, R3, !P3 ;  /* 0x0000000302027207 */ /* 0x000fe40005800000 */
[----:B------:R-:W-:-:S02]  /*0510*/  ISETP.NE.AND P3, PT, R9, RZ, PT ;  /* 0x000000ff0900720c */ /* 0x000fc40003f65270 */
[----:B------:R-:W-:Y:S02]  /*0520*/  LOP3.LUT R9, RZ, R9, RZ, 0x33, !PT ;  /* 0x00000009ff097212 */ /* 0x000fe400078e33ff */
[----:B------:R-:W-:Y:S02]  /*0530*/  @!P4 IADD3 R2, -R2, RZ, RZ ;  /* 0x000000ff0202c210 */ /* 0x000fe40007ffe1ff */
[----:B------:R-:W-:Y:S02]  /*0540*/  @P5 IADD3 R5, R5, 0x1, RZ ;  /* 0x0000000105055810 */ /* 0x000fe40007ffe0ff */
[----:B------:R-:W-:Y:S02]  /*0550*/  SEL R2, R9, R2, !P3 ;  /* 0x0000000209027207 */ /* 0x000fe40005800000 */
[----:B------:R-:W-:-:S03]  /*0560*/  @!P2 IADD3 R5, -R5, RZ, RZ ;  /* 0x000000ff0505a210 */ /* 0x000fc60007ffe1ff */
[----:B------:R-:W-:Y:S01]  /*0570*/  IMAD R15, R2, 0x1c, RZ ;  /* 0x0000001c020f7824 */ /* 0x000fe200078e02ff */
[----:B------:R-:W-:Y:S02]  /*0580*/  SEL R5, R9, R5, !P3 ;  /* 0x0000000509057207 */ /* 0x000fe40005800000 */
[----:B------:R-:W-:Y:S02]  /*0590*/  SHF.R.S32.HI R3, RZ, 0x1f, R28 ;  /* 0x0000001fff037819 */ /* 0x000fe4000001141c */
[----:B------:R-:W-:Y:S02]  /*05a0*/  ISETP.GE.U32.AND P0, PT, R28, UR8, PT ;  /* 0x000000081c007c0c */ /* 0x000fe4000bf06070 */
[----:B------:R-:W-:Y:S02]  /*05b0*/  SHF.R.S32.HI R8, RZ, 0x1f, R30 ;  /* 0x0000001fff087819 */ /* 0x000fe4000001141e */
[----:B------:R-:W-:Y:S02]  /*05c0*/  IADD3 R34, P2, R30, R15, RZ ;  /* 0x0000000f1e227210 */ /* 0x000fe40007f5e0ff */
[----:B------:R-:W-:-:S02]  /*05d0*/  SHF.R.S32.HI R4, RZ, 0x1f, R5 ;  /* 0x0000001fff047819 */ /* 0x000fc40000011405 */
[----:B------:R-:W-:Y:S01]  /*05e0*/  ISETP.GE.AND.EX P0, PT, R3, UR9, PT, P0 ;  /* 0x0000000903007c0c */ /* 0x000fe2000bf06300 */
[----:B------:R-:W-:Y:S01]  /*05f0*/  ULDC.64 UR8, c[0x0][0x298] ;  /* 0x0000a60000087ab9 */ /* 0x000fe20000000a00 */
[----:B------:R-:W-:Y:S01]  /*0600*/  LEA.HI.X.SX32 R35, R15, R8, 0x1, P2 ;  /* 0x000000080f237211 */ /* 0x000fe200010f0eff */
[----:B------:R-:W-:Y:S01]  /*0610*/  IMAD R4, R4, UR8, RZ ;  /* 0x0000000804047c24 */ /* 0x000fe2000f8e02ff */
[----:B------:R-:W-:Y:S02]  /*0620*/  CS2R R26, SRZ ;  /* 0x00000000001a7805 */ /* 0x000fe4000001ff00 */
[----:B------:R-:W-:Y:S01]  /*0630*/  ISETP.GT.U32.OR P0, PT, R31, 0x1bf, P0 ;  /* 0x000001bf1f00780c */ /* 0x000fe20000704470 */
[----:B------:R-:W0:Y:S01]  /*0640*/  @P1 LDC.64 R8, c[0x0][0x228] ;  /* 0x00008a00ff081b82 */ /* 0x000e220000000a00 */
[C---:B------:R-:W-:Y:S02]  /*0650*/  IMAD R37, R5.reuse, UR9, R4 ;  /* 0x0000000905257c24 */ /* 0x040fe4000f8e0204 */
[----:B------:R-:W-:-:S04]  /*0660*/  IMAD.WIDE.U32 R34, R5, UR8, R34 ;  /* 0x0000000805227c25 */ /* 0x000fc8000f8e0022 */
[----:B-1----:R-:W-:Y:S01]  /*0670*/  @P1 IMAD R4, R23, R18, RZ ;  /* 0x0000001217041224 */ /* 0x002fe200078e02ff */
[----:B------:R-:W-:Y:S02]  /*0680*/  IADD3 R37, R35, R37, RZ ;  /* 0x0000002523257210 */ /* 0x000fe40007ffe0ff */
[----:B------:R-:W-:Y:S01]  /*0690*/  @P1 MOV R36, R34 ;  /* 0x0000002200241202 */ /* 0x000fe20000000f00 */
[C---:B------:R-:W-:Y:S01]  /*06a0*/  @P1 IMAD R21, R29.reuse, R19, R4 ;  /* 0x000000131d151224 */ /* 0x040fe200078e0204 */
[----:B------:R-:W1:Y:S03]  /*06b0*/  @!P0 LDC.64 R12, c[0x0][0x288] ;  /* 0x0000a200ff0c8b82 */ /* 0x000e660000000a00 */
[----:B------:R-:W-:-:S05]  /*06c0*/  @P1 IMAD.WIDE.U32 R18, R29, R18, R36 ;  /* 0x000000121d121225 */ /* 0x000fca00078e0024 */
[----:B------:R-:W-:Y:S01]  /*06d0*/  @P1 IADD3 R19, R19, R21, RZ ;  /* 0x0000001513131210 */ /* 0x000fe20007ffe0ff */
[----:B------:R-:W4:Y:S01]  /*06e0*/  @!P0 LDC.64 R10, c[0x0][0x230] ;  /* 0x00008c00ff0a8b82 */ /* 0x000f220000000a00 */
[C---:B------:R-:W-:Y:S02]  /*06f0*/  @P1 SHF.L.U32 R21, R18.reuse, 0x1, RZ ;  /* 0x0000000112151819 */ /* 0x040fe400000006ff */
[----:B------:R-:W-:Y:S02]  /*0700*/  @P1 SHF.L.U64.HI R14, R18, 0x1, R19 ;  /* 0x00000001120e1819 */ /* 0x000fe40000010213 */
[----:B--2---:R-:W-:-:S03]  /*0710*/  @P1 IADD3 R16, P2, R21, R16, RZ ;  /* 0x0000001015101210 */ /* 0x004fc60007f5e0ff */
[----:B------:R-:W2:Y:S01]  /*0720*/  @!P0 LDC.64 R4, c[0x0][0x228] ;  /* 0x00008a00ff048b82 */ /* 0x000ea20000000a00 */
[----:B------:R-:W-:-:S05]  /*0730*/  @P1 IADD3.X R17, R14, R17, RZ, P2, !PT ;  /* 0x000000110e111210 */ /* 0x000fca00017fe4ff */
[----:B------:R-:W3:Y:S01]  /*0740*/  @P1 LDG.E R26, desc[UR14][R16.64] ;  /* 0x0000000e101a1981 */ /* 0x000ee2000c1e1900 */
[----:B------:R-:W-:Y:S01]  /*0750*/  @!P0 MOV R18, R34 ;  /* 0x0000002200128202 */ /* 0x000fe20000000f00 */
[----:B-1----:R-:W-:Y:S01]  /*0760*/  @!P0 IMAD R20, R3, R12, RZ ;  /* 0x0000000c03148224 */ /* 0x002fe200078e02ff */
[----:B------:R-:W-:-:S03]  /*0770*/  @!P0 MOV R19, R37 ;  /* 0x0000002500138202 */ /* 0x000fc60000000f00 */
[C---:B------:R-:W-:Y:S02]  /*0780*/  @!P0 IMAD R13, R28.reuse, R13, R20 ;  /* 0x0000000d1c0d8224 */ /* 0x040fe400078e0214 */
[----:B------:R-:W-:Y:S01]  /*0790*/  @!P0 IMAD.WIDE.U32 R18, R28, R12, R18 ;  /* 0x0000000c1c128225 */ /* 0x000fe200078e0012 */
[----:B0-----:R-:W-:-:S04]  /*07a0*/  @P1 IADD3 R12, P2, R21, R8, RZ ;  /* 0x00000008150c1210 */ /* 0x001fc80007f5e0ff */
[----:B------:R-:W-:Y:S02]  /*07b0*/  @!P0 IADD3 R19, R19, R13, RZ ;  /* 0x0000000d13138210 */ /* 0x000fe40007ffe0ff */
[C---:B------:R-:W-:Y:S02]  /*07c0*/  @!P0 SHF.L.U32 R13, R18.reuse, 0x1, RZ ;  /* 0x00000001120d8819 */ /* 0x040fe400000006ff */
[----:B------:R-:W-:Y:S02]  /*07d0*/  @!P0 SHF.L.U64.HI R18, R18, 0x1, R19 ;  /* 0x0000000112128819 */ /* 0x000fe40000010213 */
[C---:B----4-:R-:W-:Y:S02]  /*07e0*/  @!P0 IADD3 R8, P3, R13.reuse, R10, RZ ;  /* 0x0000000a0d088210 */ /* 0x050fe40007f7e0ff */
[----:B--2---:R-:W-:Y:S02]  /*07f0*/  @!P0 IADD3 R4, P4, R13, R4, RZ ;  /* 0x000000040d048210 */ /* 0x004fe40007f9e0ff */
[----:B------:R-:W-:-:S02]  /*0800*/  CS2R R24, SRZ ;  /* 0x0000000000187805 */ /* 0x000fc4000001ff00 */
[----:B------:R-:W-:Y:S02]  /*0810*/  @P1 IADD3.X R13, R14, R9, RZ, P2, !PT ;  /* 0x000000090e0d1210 */ /* 0x000fe400017fe4ff */
[C---:B------:R-:W-:Y:S02]  /*0820*/  @!P0 IADD3.X R9, R18.reuse, R11, RZ, P3, !PT ;  /* 0x0000000b12098210 */ /* 0x040fe40001ffe4ff */
[----:B------:R-:W-:Y:S01]  /*0830*/  @!P0 IADD3.X R5, R18, R5, RZ, P4, !PT ;  /* 0x0000000512058210 */ /* 0x000fe200027fe4ff */
[----:B------:R-:W-:Y:S01]  /*0840*/  UMOV UR13, 0x3f800000 ;  /* 0x3f800000000d7882 */ /* 0x000fe20000000000 */
[----:B------:R-:W-:Y:S01]  /*0850*/  BSSY B0, `(.L_x_2) ;  /* 0x0000021000007945 */ /* 0x000fe20003800000 */
[----:B------:R-:W5:Y:S04]  /*0860*/  @!P0 LDG.E R27, desc[UR14][R8.64] ;  /* 0x0000000e081b8981 */ /* 0x000f68000c1e1900 */
[----:B------:R0:W5:Y:S01]  /*0870*/  @!P0 LDG.E R24, desc[UR14][R4.64] ;  /* 0x0000000e04188981 */ /* 0x000162000c1e1900 */
[----:B------:R-:W-:-:S03]  /*0880*/  ISETP.NE.AND P2, PT, RZ, UR18, PT ;  /* 0x00000012ff007c0c */ /* 0x000fc6000bf45270 */
[----:B------:R1:W5:Y:S01]  /*0890*/  @P1 LDG.E R25, desc[UR14][R12.64] ;  /* 0x0000000e0c191981 */ /* 0x000362000c1e1900 */
[----:B0-----:R-:W-:Y:S02]  /*08a0*/  CS2R R4, SRZ ;  /* 0x0000000000047805 */ /* 0x001fe4000001ff00 */
[----:B---3--:R-:W-:-:S13]  /*08b0*/  R2UR UR19, R6 ;  /* 0x00000000061372ca */ /* 0x008fda00000e0000 */
[----:B------:R-:W-:-:S05]  /*08c0*/  MOV R6, UR19 ;  /* 0x0000001300067c02 */ /* 0x000fca0008000f00 */
[----:B------:R-:W-:-:S05]  /*08d0*/  FFMA.FTZ R7, -R6, UR19, R7 ;  /* 0x0000001306077c23 */ /* 0x000fca0008010107 */
[----:B------:R-:W-:-:S13]  /*08e0*/  FSETP.GTU.FTZ.AND P0, PT, R7, RZ, PT ;  /* 0x000000ff0700720b */ /* 0x000fda0003f1c000 */
[----:B------:R-:W-:Y:S01]  /*08f0*/  VOTEU.ANY UP0, P0 ;  /* 0x00000000003f7886 */ /* 0x000fe20000000100 */
[----:B------:R-:W-:-:S04]  /*0900*/  PLOP3.LUT P0, PT, PT, PT, UP0, 0x80, 0x0 ;  /* 0x000000000000781c */ /* 0x000fc80003f0f008 */
[----:B------:R-:W-:-:S09]  /*0910*/  @UP0 ULDC UR8, c[0x0][0x250] ;  /* 0x0000940000080ab9 */ /* 0x000fd20000000800 */
[----:B------:R-:W-:-:S06]  /*0920*/  @P0 FADD.FTZ R10, R7, UR8 ;  /* 0x00000008070a0e21 */ /* 0x000fcc0008010000 */
[----:B------:R-:W0:Y:S01]  /*0930*/  @P0 MUFU.RSQ R10, R10 ;  /* 0x0000000a000a0308 */ /* 0x000e220000001400 */
[----:B------:R-:W-:Y:S02]  /*0940*/  CS2R R6, SRZ ;  /* 0x0000000000067805 */ /* 0x000fe4000001ff00 */
[----:B0-----:R-:W-:Y:S02]  /*0950*/  @P0 R2UR UR8, R10 ;  /* 0x000000000a0802ca */ /* 0x001fe400000e0000 */
[----:B------:R-:W-:-:S11]  /*0960*/  ISETP.GT.U32.AND P0, PT, R31, 0x1bf, PT ;  /* 0x000001bf1f00780c */ /* 0x000fd60003f04070 */
[----:B------:R-:W-:Y:S01]  /*0970*/  @UP0 UMOV UR13, UR8 ;  /* 0x00000008000d0c82 */ /* 0x000fe20008000000 */
[C---:B------:R-:W-:Y:S02]  /*0980*/  PRMT R8, R26.reuse, 0x7632, R8 ;  /* 0x000076321a087816 */ /* 0x040fe40000000008 */
[----:B-1----:R-:W-:Y:S02]  /*0990*/  SHF.L.U32 R12, R26, 0x10, RZ ;  /* 0x000000101a0c7819 */ /* 0x002fe400000006ff */
[----:B------:R-:W-:Y:S01]  /*09a0*/  SHF.L.U32 R13, R8, 0x10, RZ ;  /* 0x00000010080d7819 */ /* 0x000fe200000006ff */
[----:B------:R-:W-:Y:S06]  /*09b0*/  @P0 BRA `(.L_x_3) ;  /* 0x0000000000280947 */ /* 0x000fec0003800000 */
[----:B------:R-:W-:Y:S01]  /*09c0*/  ISETP.NE.AND P0, PT, RZ, UR18, PT ;  /* 0x00000012ff007c0c */ /* 0x000fe2000bf05270 */
[----:B------:R-:W0:Y:S01]  /*09d0*/  LDC.64 R8, c[0x0][0x238] ;  /* 0x00008e00ff087b82 */ /* 0x000e220000000a00 */
[----:B------:R-:W-:-:S04]  /*09e0*/  IADD3 R15, R30, R15, RZ ;  /* 0x0000000f1e0f7210 */ /* 0x000fc80007ffe0ff */
[----:B------:R-:W-:-:S07]  /*09f0*/  SHF.R.S32.HI R14, RZ, 0x1f, R15 ;  /* 0x0000001fff0e7819 */ /* 0x000fce000001140f */
[----:B------:R-:W1:Y:S01]  /*0a00*/  @P0 LDC.64 R4, c[0x0][0x240] ;  /* 0x00009000ff040b82 */ /* 0x000e620000000a00 */
[C---:B0-----:R-:W-:Y:S01]  /*0a10*/  IMAD.WIDE R8, R15.reuse, 0x4, R8 ;  /* 0x000000040f087825 */ /* 0x041fe200078e0208 */
[----:B-1----:R-:W-:-:S04]  /*0a20*/  @P0 LEA R10, P3, R15, R4, 0x2 ;  /* 0x000000040f0a0211 */ /* 0x002fc800078610ff */
[----:B------:R-:W-:Y:S02]  /*0a30*/  @P0 LEA.HI.X R11, R15, R5, R14, 0x2, P3 ;  /* 0x000000050f0b0211 */ /* 0x000fe400018f140e */
[----:B------:R0:W5:Y:S04]  /*0a40*/  LDG.E.64 R4, desc[UR14][R8.64] ;  /* 0x0000000e08047981 */ /* 0x000168000c1e1b00 */
[----:B------:R0:W5:Y:S03]  /*0a50*/  @P0 LDG.E.64 R6, desc[UR14][R10.64] ;  /* 0x0000000e0a060981 */ /* 0x000166000c1e1b00 */
.L_x_3:
[----:B------:R-:W-:Y:S05]  /*0a60*/  BSYNC B0 ;  /* 0x0000000000007941 */ /* 0x000fea0003800000 */
.L_x_2:
[----:B0----5:R-:W-:Y:S01]  /*0a70*/  PRMT R8, R25, 0x7632, R8 ;  /* 0x0000763219087816 */ /* 0x021fe20000000008 */
[----:B------:R-:W-:Y:S01]  /*0a80*/  FADD.FTZ R9, R12, -UR19 ;  /* 0x800000130c097e21 */ /* 0x000fe20008010000 */
[----:B------:R-:W-:Y:S01]  /*0a90*/  FADD.FTZ R10, R13, -UR19 ;  /* 0x800000130d0a7e21 */ /* 0x000fe20008010000 */
[----:B------:R-:W-:Y:S02]  /*0aa0*/  SHF.L.U32 R11, R25, 0x10, RZ ;  /* 0x00000010190b7819 */ /* 0x000fe400000006ff */
[----:B------:R-:W-:Y:S01]  /*0ab0*/  SHF.L.U32 R12, R8, 0x10, RZ ;  /* 0x00000010080c7819 */ /* 0x000fe200000006ff */
[----:B------:R-:W-:Y:S01]  /*0ac0*/  FMUL.FTZ R9, R9, UR13 ;  /* 0x0000000d09097c20 */ /* 0x000fe20008410000 */
[----:B------:R-:W-:Y:S01]  /*0ad0*/  FMUL.FTZ R10, R10, UR13 ;  /* 0x0000000d0a0a7c20 */ /* 0x000fe20008410000 */
[----:B------:R-:W-:Y:S06]  /*0ae0*/  @!P2 BRA `(.L_x_4) ;  /* 0x000000000048a947 */ /* 0x000fec0003800000 */
[----:B------:R-:W-:Y:S01]  /*0af0*/  FFMA.FTZ R13, R9, R4, R6 ;  /* 0x00000004090d7223 */ /* 0x000fe20000010006 */
[----:B------:R-:W-:-:S03]  /*0b00*/  FFMA.FTZ R8, R10, R5, R7 ;  /* 0x000000050a087223 */ /* 0x000fc60000010007 */
[----:B------:R-:W-:Y:S01]  /*0b10*/  FMUL.FTZ R14, R13, -1.4426950216293334961 ;  /* 0xbfb8aa3b0d0e7820 */ /* 0x000fe20000410000 */
[----:B------:R-:W-:-:S05]  /*0b20*/  FMUL.FTZ R17, R8, -1.4426950216293334961 ;  /* 0xbfb8aa3b08117820 */ /* 0x000fca0000410000 */
[----:B------:R-:W0:Y:S08]  /*0b30*/  MUFU.EX2 R14, R14 ;  /* 0x0000000e000e7308 */ /* 0x000e300000000800 */
[----:B------:R-:W1:Y:S01]  /*0b40*/  MUFU.EX2 R17, R17 ;  /* 0x0000001100117308 */ /* 0x000e620000000800 */
[----:B0-----:R-:W-:-:S07]  /*0b50*/  FADD.FTZ R15, R14, 1 ;  /* 0x3f8000000e0f7421 */ /* 0x001fce0000010000 */
[----:B------:R-:W0:Y:S01]  /*0b60*/  MUFU.RCP R16, R15 ;  /* 0x0000000f00107308 */ /* 0x000e220000001000 */
[----:B-1----:R-:W-:-:S07]  /*0b70*/  FADD.FTZ R18, R17, 1 ;  /* 0x3f80000011127421 */ /* 0x002fce0000010000 */
[----:B------:R-:W1:Y:S01]  /*0b80*/  MUFU.RCP R19, R18 ;  /* 0x0000001200137308 */ /* 0x000e620000001000 */
[----:B0-----:R-:W-:Y:S01]  /*0b90*/  FADD.FTZ R20, -R16, 1 ;  /* 0x3f80000010147421 */ /* 0x001fe20000010100 */
[----:B------:R-:W-:-:S03]  /*0ba0*/  FMUL.FTZ R11, R11, R16 ;  /* 0x000000100b0b7220 */ /* 0x000fc60000410000 */
[----:B------:R-:W-:Y:S01]  /*0bb0*/  FFMA.FTZ R20, R13, R20, 1 ;  /* 0x3f8000000d147423 */ /* 0x000fe20000010014 */
[----:B-1----:R-:W-:Y:S01]  /*0bc0*/  FADD.FTZ R21, -R19, 1 ;  /* 0x3f80000013157421 */ /* 0x002fe20000010100 */
[----:B------:R-:W-:Y:S02]  /*0bd0*/  FMUL.FTZ R12, R12, R19 ;  /* 0x000000130c0c7220 */ /* 0x000fe40000410000 */
[----:B------:R-:W-:Y:S01]  /*0be0*/  FMUL.FTZ R11, R11, R20 ;  /* 0x000000140b0b7220 */ /* 0x000fe20000410000 */
[----:B------:R-:W-:-:S04]  /*0bf0*/  FFMA.FTZ R21, R8, R21, 1 ;  /* 0x3f80000008157423 */ /* 0x000fc80000010015 */
[----:B------:R-:W-:-:S07]  /*0c00*/  FMUL.FTZ R12, R12, R21 ;  /* 0x000000150c0c7220 */ /* 0x000fce0000410000 */
.L_x_4:
[----:B------:R-:W-:Y:S01]  /*0c10*/  FMUL.FTZ R8, R11, R4 ;  /* 0x000000040b087220 */ /* 0x000fe20000410000 */
[C---:B------:R-:W-:Y:S01]  /*0c20*/  PRMT R15, R27.reuse, 0x7632, R15 ;  /* 0x000076321b0f7816 */ /* 0x040fe2000000000f */
[----:B------:R-:W-:Y:S01]  /*0c30*/  FMUL.FTZ R17, R12, R5 ;  /* 0x000000050c117220 */ /* 0x000fe20000410000 */
[----:B------:R-:W-:Y:S01]  /*0c40*/  SHF.L.U32 R16, R27, 0x10, RZ ;  /* 0x000000101b107819 */ /* 0x000fe200000006ff */
[----:B------:R-:W-:Y:S01]  /*0c50*/  FFMA.FTZ R13, R9, R8, RZ ;  /* 0x00000008090d7223 */ /* 0x000fe200000100ff */
[----:B------:R-:W-:Y:S01]  /*0c60*/  FADD.FTZ R14, RZ, R8 ;  /* 0x00000008ff0e7221 */ /* 0x000fe20000010000 */
[----:B------:R-:W-:Y:S02]  /*0c70*/  SHF.L.U32 R15, R15, 0x10, RZ ;  /* 0x000000100f0f7819 */ /* 0x000fe400000006ff */
[----:B------:R-:W-:Y:S01]  /*0c80*/  FFMA.FTZ R8, R10, R17, R13 ;  /* 0x000000110a087223 */ /* 0x000fe2000001000d */
[--C-:B------:R-:W-:Y:S01]  /*0c90*/  FADD.FTZ R17, R17, R14.reuse ;  /* 0x0000000e11117221 */ /* 0x100fe20000010000 */
[----:B------:R-:W-:Y:S01]  /*0ca0*/  FADD.FTZ R16, R16, -UR19 ;  /* 0x8000001310107e21 */ /* 0x000fe20008010000 */
[C---:B------:R-:W-:Y:S01]  /*0cb0*/  PRMT R14, R24.reuse, 0x7632, R14 ;  /* 0x00007632180e7816 */ /* 0x040fe2000000000e */
[----:B------:R-:W-:Y:S01]  /*0cc0*/  FADD.FTZ R18, R15, -UR19 ;  /* 0x800000130f127e21 */ /* 0x000fe20008010000 */
[----:B------:R-:W-:Y:S01]  /*0cd0*/  SHF.L.U32 R13, R24, 0x10, RZ ;  /* 0x00000010180d7819 */ /* 0x000fe200000006ff */
[----:B------:R-:W-:Y:S01]  /*0ce0*/  FMUL.FTZ R15, R16, UR13 ;  /* 0x0000000d100f7c20 */ /* 0x000fe20008410000 */
[----:B------:R-:W-:Y:S01]  /*0cf0*/  SHF.L.U32 R14, R14, 0x10, RZ ;  /* 0x000000100e0e7819 */ /* 0x000fe200000006ff */
        /* <DEDUP_REMOVED lines=20> */
.L_x_5:
[----:B------:R-:W-:Y:S01]  /*0e40*/  FMUL.FTZ R18, R13, R4 ;  /* 0x000000040d127220 */ /* 0x000fe20000410000 */
[----:B------:R-:W-:Y:S01]  /*0e50*/  FMUL.FTZ R21, R14, R5 ;  /* 0x000000050e157220 */ /* 0x000fe20000410000 */
[----:B------:R-:W-:Y:S01]  /*0e60*/  ISETP.GT.AND P0, PT, R22, 0x1e, PT ;  /* 0x0000001e1600780c */ /* 0x000fe20003f04270 */
[----:B------:R-:W0:Y:S01]  /*0e70*/  S2UR UR17, SR_CgaCtaId ;  /* 0x00000000001179c3 */ /* 0x000e220000008800 */
[----:B------:R-:W-:Y:S01]  /*0e80*/  FFMA.FTZ R19, R15, R18, R8 ;  /* 0x000000120f137223 */ /* 0x000fe20000010008 */
[----:B------:R-:W-:Y:S01]  /*0e90*/  FADD.FTZ R18, R17, R18 ;  /* 0x0000001211127221 */ /* 0x000fe20000010000 */
[----:B------:R-:W-:Y:S01]  /*0ea0*/  UMOV UR9, 0x400 ;  /* 0x0000040000097882 */ /* 0x000fe20000000000 */
[----:B------:R-:W-:Y:S01]  /*0eb0*/  ISETP.NE.AND P3, PT, R31, RZ, PT ;  /* 0x000000ff1f00720c */ /* 0x000fe20003f65270 */
[----:B------:R-:W-:Y:S01]  /*0ec0*/  FFMA.FTZ R20, R16, R21, R19 ;  /* 0x0000001510147223 */ /* 0x000fe20000010013 */
[----:B------:R-:W-:Y:S01]  /*0ed0*/  FADD.FTZ R21, R21, R18 ;  /* 0x0000001215157221 */ /* 0x000fe20000010000 */
[----:B------:R-:W-:Y:S01]  /*0ee0*/  UIADD3 UR8, UR9, 0x90, URZ ;  /* 0x0000009009087890 */ /* 0x000fe2000fffe03f */
[----:B------:R-:W-:Y:S01]  /*0ef0*/  FFMA.FTZ R18, R9, R11, RZ ;  /* 0x0000000b09127223 */ /* 0x000fe200000100ff */
[----:B------:R-:W-:Y:S01]  /*0f00*/  FFMA.FTZ R9, R10, R12, RZ ;  /* 0x0000000c0a097223 */ /* 0x000fe200000100ff */
[----:B------:R-:W1:Y:S01]  /*0f10*/  SHFL.DOWN PT, R17, R20, 0x1, 0x1f ;  /* 0x08201f0014117f89 */ /* 0x000e6200000e0000 */
[----:B------:R-:W-:Y:S01]  /*0f20*/  FADD.FTZ R10, RZ, R11 ;  /* 0x0000000bff0a7221 */ /* 0x000fe20000010000 */
[----:B------:R-:W-:Y:S01]  /*0f30*/  FADD.FTZ R11, RZ, R12 ;  /* 0x0000000cff0b7221 */ /* 0x000fe20000010000 */
[----:B------:R-:W-:Y:S01]  /*0f40*/  FFMA.FTZ R9, R16, R14, R9 ;  /* 0x0000000e10097223 */ /* 0x000fe20000010009 */
[----:B------:R-:W2:Y:S01]  /*0f50*/  SHFL.DOWN PT, R8, R21, 0x1, 0x1f ;  /* 0x08201f0015087f89 */ /* 0x000ea200000e0000 */
[----:B------:R-:W-:Y:S01]  /*0f60*/  FADD.FTZ R10, R10, R13 ;  /* 0x0000000d0a0a7221 */ /* 0x000fe20000010000 */
[----:B------:R-:W-:Y:S01]  /*0f70*/  FADD.FTZ R11, R11, R14 ;  /* 0x0000000e0b0b7221 */ /* 0x000fe20000010000 */
[----:B------:R-:W-:Y:S01]  /*0f80*/  BSSY B0, `(.L_x_6) ;  /* 0x0000042000007945 */ /* 0x000fe20003800000 */
[----:B------:R-:W-:Y:S01]  /*0f90*/  ISETP.GT.U32.AND P4, PT, R31, 0xd, PT ;  /* 0x0000000d1f00780c */ /* 0x000fe20003f84070 */
[----:B0-----:R-:W-:-:S06]  /*0fa0*/  ULEA UR8, UR17, UR8, 0x18 ;  /* 0x0000000811087291 */ /* 0x001fcc000f8ec03f */
[----:B------:R-:W-:Y:S01]  /*0fb0*/  LEA R32, R31, UR8, 0x4 ;  /* 0x000000081f207c11 */ /* 0x000fe2000f8e20ff */
[----:B-1----:R-:W-:Y:S01]  /*0fc0*/  @!P0 FADD.FTZ R20, R20, R17 ;  /* 0x0000001114148221 */ /* 0x002fe20000010000 */
[----:B--2---:R-:W-:-:S04]  /*0fd0*/  @!P0 FADD.FTZ R21, R21, R8 ;  /* 0x0000000815158221 */ /* 0x004fc80000010000 */
[----:B------:R-:W0:Y:S01]  /*0fe0*/  SHFL.DOWN PT, R17, R20, 0x2, 0x1f ;  /* 0x08401f0014117f89 */ /* 0x000e2200000e0000 */
[----:B------:R-:W-:-:S03]  /*0ff0*/  ISETP.GT.AND P0, PT, R22, 0x1d, PT ;  /* 0x0000001d1600780c */ /* 0x000fc60003f04270 */
[----:B------:R-:W1:Y:S10]  /*1000*/  SHFL.DOWN PT, R8, R21, 0x2, 0x1f ;  /* 0x08401f0015087f89 */ /* 0x000e7400000e0000 */
[----:B0-----:R-:W-:Y:S01]  /*1010*/  @!P0 FADD.FTZ R20, R20, R17 ;  /* 0x0000001114148221 */ /* 0x001fe20000010000 */
[----:B-1----:R-:W-:-:S04]  /*1020*/  @!P0 FADD.FTZ R21, R21, R8 ;  /* 0x0000000815158221 */ /* 0x002fc80000010000 */
        /* <DEDUP_REMOVED lines=14> */
[----:B-1----:R-:W-:Y:S01]  /*1110*/  @!P0 FADD.FTZ R21, R21, R8 ;  /* 0x0000000815158221 */ /* 0x002fe20000010000 */
[----:B------:R-:W-:Y:S01]  /*1120*/  ISETP.NE.AND P0, PT, R22, RZ, PT ;  /* 0x000000ff1600720c */ /* 0x000fe20003f05270 */
[----:B------:R-:W-:-:S05]  /*1130*/  FFMA.FTZ R8, R15, R13, R18 ;  /* 0x0000000d0f087223 */ /* 0x000fca0000010012 */
[----:B------:R0:W-:Y:S07]  /*1140*/  STS.128 [R32], R8 ;  /* 0x0000000820007388 */ /* 0x0001ee0000000c00 */
[----:B------:R0:W-:Y:S01]  /*1150*/  @!P0 STS.64 [R0+0x10], R20 ;  /* 0x0000101400008388 */ /* 0x0001e20000000a00 */
[----:B------:R-:W-:Y:S06]  /*1160*/  BAR.SYNC.DEFER_BLOCKING 0x0 ;  /* 0x0000000000007b1d */ /* 0x000fec0000010000 */
[----:B------:R-:W-:Y:S05]  /*1170*/  @P3 BRA `(.L_x_7) ;  /* 0x0000000000883947 */ /* 0x000fea0003800000 */
[----:B------:R-:W-:-:S09]  /*1180*/  ULEA UR8, UR17, UR9, 0x18 ;  /* 0x0000000911087291 */ /* 0x000fd2000f8ec03f */
[----:B------:R-:W1:Y:S04]  /*1190*/  LDS.64 R16, [UR8+0x18] ;  /* 0x00001808ff107984 */ /* 0x000e680008000a00 */
[----:B------:R-:W2:Y:S01]  /*11a0*/  LDS.128 R12, [UR8+0x20] ;  /* 0x00002008ff0c7984 */ /* 0x000ea20008000c00 */
[----:B-1----:R-:W-:Y:S01]  /*11b0*/  FADD.FTZ R19, R20, R16 ;  /* 0x0000001014137221 */ /* 0x002fe20000010000 */
[----:B0-----:R-:W-:-:S03]  /*11c0*/  FADD.FTZ R20, R21, R17 ;  /* 0x0000001115147221 */ /* 0x001fc60000010000 */
[----:B--2---:R-:W-:Y:S01]  /*11d0*/  FADD.FTZ R21, R19, R12 ;  /* 0x0000000c13157221 */ /* 0x004fe20000010000 */
[----:B------:R-:W-:Y:S01]  /*11e0*/  FADD.FTZ R20, R20, R13 ;  /* 0x0000000d14147221 */ /* 0x000fe20000010000 */
[----:B------:R-:W0:Y:S02]  /*11f0*/  LDS.128 R16, [UR8+0x30] ;  /* 0x00003008ff107984 */ /* 0x000e240008000c00 */
[----:B------:R-:W-:Y:S01]  /*1200*/  FADD.FTZ R21, R21, R14 ;  /* 0x0000000e15157221 */ /* 0x000fe20000010000 */
[----:B------:R-:W-:Y:S02]  /*1210*/  FADD.FTZ R20, R20, R15 ;  /* 0x0000000f14147221 */ /* 0x000fe40000010000 */
[----:B------:R-:W1:Y:S01]  /*1220*/  LDS.128 R12, [UR8+0x40] ;  /* 0x00004008ff0c7984 */ /* 0x000e620008000c00 */
[----:B0-----:R-:W-:Y:S01]  /*1230*/  FADD.FTZ R21, R21, R16 ;  /* 0x0000001015157221 */ /* 0x001fe20000010000 */
[----:B------:R-:W-:-:S03]  /*1240*/  FADD.FTZ R20, R20, R17 ;  /* 0x0000001114147221 */ /* 0x000fc60000010000 */
[----:B------:R-:W-:Y:S01]  /*1250*/  FADD.FTZ R21, R21, R18 ;  /* 0x0000001215157221 */ /* 0x000fe20000010000 */
[----:B------:R-:W-:Y:S02]  /*1260*/  FADD.FTZ R20, R20, R19 ;  /* 0x0000001314147221 */ /* 0x000fe40000010000 */
[----:B------:R-:W0:Y:S01]  /*1270*/  LDS.128 R16, [UR8+0x50] ;  /* 0x00005008ff107984 */ /* 0x000e220008000c00 */
[----:B-1----:R-:W-:Y:S01]  /*1280*/  FADD.FTZ R21, R21, R12 ;  /* 0x0000000c15157221 */ /* 0x002fe20000010000 */
[----:B------:R-:W-:-:S03]  /*1290*/  FADD.FTZ R20, R20, R13 ;  /* 0x0000000d14147221 */ /* 0x000fc60000010000 */
        /* <DEDUP_REMOVED lines=11> */
[----:B------:R-:W-:-:S03]  /*1350*/  FADD.FTZ R20, R20, R15 ;  /* 0x0000000f14147221 */ /* 0x000fc60000010000 */
[----:B0-----:R-:W-:Y:S01]  /*1360*/  FADD.FTZ R21, R21, R16 ;  /* 0x0000001015157221 */ /* 0x001fe20000010000 */
[----:B------:R-:W-:-:S03]  /*1370*/  FADD.FTZ R12, R20, R17 ;  /* 0x00000011140c7221 */ /* 0x000fc60000010000 */
[----:B------:R-:W-:Y:S01]  /*1380*/  FADD.FTZ R20, R21, R18 ;  /* 0x0000001215147221 */ /* 0x000fe20000010000 */
[----:B------:R-:W-:-:S07]  /*1390*/  FADD.FTZ R21, R12, R19 ;  /* 0x000000130c157221 */ /* 0x000fce0000010000 */
.L_x_7:
[----:B------:R-:W-:Y:S05]  /*13a0*/  BSYNC B0 ;  /* 0x0000000000007941 */ /* 0x000fea0003800000 */
.L_x_6:
[----:B------:R-:W-:Y:S06]  /*13b0*/  BAR.SYNC.DEFER_BLOCKING 0x0 ;  /* 0x0000000000007b1d */ /* 0x000fec0000010000 */
[----:B------:R-:W-:Y:S04]  /*13c0*/  BSSY B0, `(.L_x_8) ;  /* 0x000009d000007945 */ /* 0x000fe80003800000 */
[----:B------:R-:W-:Y:S05]  /*13d0*/  @P4 BRA `(.L_x_9) ;  /* 0x00000008006c4947 */ /* 0x000fea0003800000 */
[----:B------:R-:W1:Y:S04]  /*13e0*/  LDS.128 R12, [R32+0xe0] ;  /* 0x0000e000200c7984 */ /* 0x000e680000000c00 */
[----:B------:R-:W2:Y:S01]  /*13f0*/  LDS.128 R16, [R32+0x1c0] ;  /* 0x0001c00020107984 */ /* 0x000ea20000000c00 */
[----:B-1----:R-:W-:Y:S01]  /*1400*/  FADD.FTZ R33, R8, R12 ;  /* 0x0000000c08217221 */ /* 0x002fe20000010000 */
[----:B------:R-:W-:Y:S01]  /*1410*/  FADD.FTZ R12, R9, R13 ;  /* 0x0000000d090c7221 */ /* 0x000fe20000010000 */
[----:B------:R-:W-:Y:S01]  /*1420*/  FADD.FTZ R13, R10, R14 ;  /* 0x0000000e0a0d7221 */ /* 0x000fe20000010000 */
[----:B------:R-:W-:Y:S01]  /*1430*/  FADD.FTZ R14, R11, R15 ;  /* 0x0000000f0b0e7221 */ /* 0x000fe20000010000 */
[----:B--2---:R-:W-:Y:S01]  /*1440*/  FADD.FTZ R33, R33, R16 ;  /* 0x0000001021217221 */ /* 0x004fe20000010000 */
[----:B0-----:R-:W0:Y:S01]  /*1450*/  LDS.128 R8, [R32+0x2a0] ;  /* 0x0002a00020087984 */ /* 0x001e220000000c00 */
[----:B------:R-:W-:Y:S01]  /*1460*/  FADD.FTZ R16, R12, R17 ;  /* 0x000000110c107221 */ /* 0x000fe20000010000 */
[----:B------:R-:W-:Y:S01]  /*1470*/  FADD.FTZ R17, R13, R18 ;  /* 0x000000120d117221 */ /* 0x000fe20000010000 */
[----:B------:R-:W-:-:S02]  /*1480*/  FADD.FTZ R18, R14, R19 ;  /* 0x000000130e127221 */ /* 0x000fc40000010000 */
[----:B------:R-:W1:Y:S01]  /*1490*/  LDS.128 R12, [R32+0x380] ;  /* 0x00038000200c7984 */ /* 0x000e620000000c00 */
[----:B0-----:R-:W-:Y:S01]  /*14a0*/  FADD.FTZ R33, R33, R8 ;  /* 0x0000000821217221 */ /* 0x001fe20000010000 */
[----:B------:R-:W-:Y:S01]  /*14b0*/  FADD.FTZ R16, R16, R9 ;  /* 0x0000000910107221 */ /* 0x000fe20000010000 */
[----:B------:R-:W-:Y:S01]  /*14c0*/  FADD.FTZ R17, R17, R10 ;  /* 0x0000000a11117221 */ /* 0x000fe20000010000 */
[----:B------:R-:W-:Y:S02]  /*14d0*/  FADD.FTZ R18, R18, R11 ;  /* 0x0000000b12127221 */ /* 0x000fe40000010000 */
[----:B------:R-:W0:Y:S01]  /*14e0*/  LDS.128 R8, [R32+0x460] ;  /* 0x0004600020087984 */ /* 0x000e220000000c00 */
[----:B-1----:R-:W-:Y:S01]  /*14f0*/  FADD.FTZ R33, R33, R12 ;  /* 0x0000000c21217221 */ /* 0x002fe20000010000 */
        /* <DEDUP_REMOVED lines=132> */
[----:B------:R-:W-:Y:S01]  /*1d40*/  FADD.FTZ R18, R18, R15 ;  /* 0x0000000f12127221 */ /* 0x000fe20000010000 */
[----:B0-----:R-:W-:Y:S01]  /*1d50*/  FADD.FTZ R8, R17, R8 ;  /* 0x0000000811087221 */ /* 0x001fe20000010000 */
[----:B------:R-:W-:Y:S01]  /*1d60*/  FADD.FTZ R9, R16, R9 ;  /* 0x0000000910097221 */ /* 0x000fe20000010000 */
[----:B------:R-:W-:Y:S01]  /*1d70*/  FADD.FTZ R10, R19, R10 ;  /* 0x0000000a130a7221 */ /* 0x000fe20000010000 */
[----:B------:R-:W-:-:S07]  /*1d80*/  FADD.FTZ R11, R18, R11 ;  /* 0x0000000b120b7221 */ /* 0x000fce0000010000 */
.L_x_9:
[----:B------:R-:W-:Y:S05]  /*1d90*/  BSYNC B0 ;  /* 0x0000000000007941 */ /* 0x000fea0003800000 */
.L_x_8:
[----:B------:R-:W1:Y:S01]  /*1da0*/  LDC R15, c[0x0][0xc] ;  /* 0x00000300ff0f7b82 */ /* 0x000e620000000800 */
[----:B------:R-:W-:Y:S01]  /*1db0*/  IMAD R13, R2, 0xe, R31 ;  /* 0x0000000e020d7824 */ /* 0x000fe200078e021f */
[----:B------:R-:W-:Y:S01]  /*1dc0*/  BSSY B0, `(.L_x_10) ;  /* 0x0000013000007945 */ /* 0x000fe20003800000 */
[----:B------:R-:W-:-:S05]  /*1dd0*/  PRMT R2, R26, 0x7632, R2 ;  /* 0x000076321a027816 */ /* 0x000fca0000000002 */
[----:B------:R-:W2:Y:S01]  /*1de0*/  LDC.64 R16, c[0x0][0x268] ;  /* 0x00009a00ff107b82 */ /* 0x000ea20000000a00 */
[----:B-1----:R-:W-:Y:S01]  /*1df0*/  ISETP.GE.U32.AND P0, PT, R15, 0x2, PT ;  /* 0x000000020f00780c */ /* 0x002fe20003f06070 */
[----:B--2---:R-:W-:Y:S01]  /*1e00*/  IMAD.WIDE R16, R13, 0x4, R16 ;  /* 0x000000040d107825 */ /* 0x004fe200078e0210 */
[----:B------:R-:W-:Y:S11]  /*1e10*/  @P4 BRA `(.L_x_11) ;  /* 0x0000000000344947 */ /* 0x000ff60003800000 */
[----:B------:R-:W1:Y:S01]  /*1e20*/  LDC.64 R12, c[0x0][0x288] ;  /* 0x0000a200ff0c7b82 */ /* 0x000e620000000a00 */
[----:B------:R-:W-:Y:S01]  /*1e30*/  MOV R33, UR6 ;  /* 0x0000000600217c02 */ /* 0x000fe20008000f00 */
[----:B------:R2:W-:Y:S01]  /*1e40*/  REDG.E.ADD.F32.FTZ.RN.STRONG.GPU desc[UR14][R16.64], R8 ;  /* 0x00000008100079a6 */ /* 0x0005e2000c10f38e */
[----:B-1----:R-:W-:-:S04]  /*1e50*/  LEA R18, P4, R12, R16, 0x2 ;  /* 0x000000100c127211 */ /* 0x002fc800078810ff */
[----:B------:R-:W-:Y:S02]  /*1e60*/  LEA.HI.X R19, R12, R17, R13, 0x2, P4 ;  /* 0x000000110c137211 */ /* 0x000fe400020f140d */
[----:B------:R-:W-:Y:S02]  /*1e70*/  MOV R13, UR12 ;  /* 0x0000000c000d7c02 */ /* 0x000fe40008000f00 */
[-C--:B------:R-:W-:Y:S02]  /*1e80*/  LEA R12, P4, R33, R16.reuse, 0x2 ;  /* 0x00000010210c7211 */ /* 0x080fe400078810ff */
[----:B0-----:R-:W-:Y:S02]  /*1e90*/  LEA R32, P5, R13, R16, 0x2 ;  /* 0x000000100d207211 */ /* 0x001fe400078a10ff */
[C---:B------:R-:W-:Y:S02]  /*1ea0*/  IADD3.X R13, R17.reuse, UR11, RZ, P4, !PT ;  /* 0x0000000b110d7c10 */ /* 0x040fe4000a7fe4ff */
[----:B------:R-:W-:-:S03]  /*1eb0*/  IADD3.X R33, R17, UR10, RZ, P5, !PT ;  /* 0x0000000a11217c10 */ /* 0x000fc6000affe4ff */
[----:B------:R2:W-:Y:S04]  /*1ec0*/  REDG.E.ADD.F32.FTZ.RN.STRONG.GPU desc[UR14][R12.64], R9 ;  /* 0x000000090c0079a6 */ /* 0x0005e8000c10f38e */
[----:B------:R2:W-:Y:S04]  /*1ed0*/  REDG.E.ADD.F32.FTZ.RN.STRONG.GPU desc[UR14][R18.64], R10 ;  /* 0x0000000a120079a6 */ /* 0x0005e8000c10f38e */
[----:B------:R2:W-:Y:S02]  /*1ee0*/  REDG.E.ADD.F32.FTZ.RN.STRONG.GPU desc[UR14][R32.64], R11 ;  /* 0x0000000b200079a6 */ /* 0x0005e4000c10f38e */
.L_x_11:
[----:B------:R-:W-:Y:S05]  /*1ef0*/  BSYNC B0 ;  /* 0x0000000000007941 */ /* 0x000fea0003800000 */
.L_x_10:
[----:B------:R-:W-:Y:S02]  /*1f00*/  PRMT R14, R25, 0x7632, R14 ;  /* 0x00007632190e7816 */ /* 0x000fe4000000000e */
[----:B--2---:R-:W-:Y:S02]  /*1f10*/  PRMT R13, R27, 0x7632, R13 ;  /* 0x000076321b0d7816 */ /* 0x004fe4000000000d */
[----:B------:R-:W-:Y:S01]  /*1f20*/  PRMT R12, R24, 0x7632, R12 ;  /* 0x00007632180c7816 */ /* 0x000fe2000000000c */
[----:B------:R-:W-:Y:S06]  /*1f30*/  @!P0 BRA `(.L_x_12) ;  /* 0x0000001000908947 */ /* 0x000fec0003800000 */
[----:B0-----:R-:W0:Y:S01]  /*1f40*/  LDC R11, c[0x0][0x10] ;  /* 0x00000400ff0b7b82 */ /* 0x001e220000000800 */
[----:B------:R-:W1:Y:S01]  /*1f50*/  S2R R10, SR_CTAID.Y ;  /* 0x00000000000a7919 */ /* 0x000e620000002600 */
[----:B------:R-:W-:-:S06]  /*1f60*/  ULOP3.LUT UR8, UR4, 0x1, URZ, 0xc0, !UPT ;  /* 0x0000000104087892 */ /* 0x000fcc000f8ec03f */
[----:B------:R-:W2:Y:S08]  /*1f70*/  LDC.64 R8, c[0x0][0x258] ;  /* 0x00009600ff087b82 */ /* 0x000eb00000000a00 */
[----:B------:R-:W3:Y:S01]  /*1f80*/  LDC.64 R18, c[0x0][0x260] ;  /* 0x00009800ff127b82 */ /* 0x000ee20000000a00 */
[----:B0-----:R-:W-:-:S04]  /*1f90*/  IMAD R16, R11, UR8, RZ ;  /* 0x000000080b107c24 */ /* 0x001fc8000f8e02ff */
[C---:B------:R-:W-:Y:S01]  /*1fa0*/  IMAD R32, R16.reuse, R15, RZ ;  /* 0x0000000f10207224 */ /* 0x040fe200078e02ff */
[----:B-1----:R-:W-:-:S04]  /*1fb0*/  IADD3 R17, R16, R10, RZ ;  /* 0x0000000a10117210 */ /* 0x002fc80007ffe0ff */
[----:B------:R-:W-:Y:S01]  /*1fc0*/  SHF.L.U32 R33, R32, 0x1, RZ ;  /* 0x0000000120217819 */ /* 0x000fe200000006ff */
[----:B--2---:R-:W-:-:S04]  /*1fd0*/  IMAD.WIDE.U32 R8, R17, 0x4, R8 ;  /* 0x0000000411087825 */ /* 0x004fc800078e0008 */
[----:B---3--:R-:W-:Y:S01]  /*1fe0*/  IMAD.WIDE R18, R33, 0x4, R18 ;  /* 0x0000000421127825 */ /* 0x008fe200078e0212 */
[----:B------:R-:W-:Y:S06]  /*1ff0*/  @P3 BRA `(.L_x_13) ;  /* 0x0000000000683947 */ /* 0x000fec0003800000 */
[----:B------:R-:W0:Y:S01]  /*2000*/  S2R R22, SR_LANEID ;  /* 0x0000000000167919 */ /* 0x000e220000000000 */
[----:B------:R-:W-:Y:S01]  /*2010*/  VOTEU.ANY UR9, UPT, PT ;  /* 0x0000000000097886 */ /* 0x000fe200038e0100 */
[----:B------:R-:W-:Y:S01]  /*2020*/  ULOP3.LUT UP0, URZ, UR4, 0x2, URZ, 0xc0, !UPT ;  /* 0x00000002043f7892 */ /* 0x000fe2000f80c03f */
[----:B------:R-:W-:Y:S01]  /*2030*/  IMAD R17, R11, UR16, R10 ;  /* 0x000000100b117c24 */ /* 0x000fe2000f8e020a */
[----:B------:R-:W-:Y:S01]  /*2040*/  UFLO.U32 UR17, UR9 ;  /* 0x00000009001172bd */ /* 0x000fe200080e0000 */
[----:B------:R-:W-:Y:S01]  /*2050*/  UMOV UR8, 0x1 ;  /* 0x0000000100087882 */ /* 0x000fe20000000000 */
[----:B------:R-:W-:Y:S01]  /*2060*/  UPOPC UR9, UR9 ;  /* 0x00000009000972bf */ /* 0x000fe20008000000 */
[----:B------:R-:W-:Y:S01]  /*2070*/  IMAD.WIDE.U32 R16, R17, 0x8, R18 ;  /* 0x0000000811107825 */ /* 0x000fe200078e0012 */
[----:B------:R-:W-:-:S04]  /*2080*/  USEL UR8, UR8, 0xffffffff, !UP0 ;  /* 0xffffffff08087887 */ /* 0x000fc8000c000000 */
[----:B------:R-:W-:Y:S01]  /*2090*/  UIMAD UR8, UR8, UR9, URZ ;  /* 0x00000009080872a4 */ /* 0x000fe2000f8e023f */
[----:B------:R1:W-:Y:S05]  /*20a0*/  STG.E.64 desc[UR14][R16.64], R20 ;  /* 0x0000001410007986 */ /* 0x0003ea000c101b0e */
[----:B------:R-:W-:Y:S02]  /*20b0*/  MOV R32, UR8 ;  /* 0x0000000800207c02 */ /* 0x000fe40008000f00 */
[----:B0-----:R-:W-:-:S13]  /*20c0*/  ISETP.EQ.U32.AND P0, PT, R22, UR17, PT ;  /* 0x0000001116007c0c */ /* 0x001fda000bf02070 */
[----:B------:R-:W-:Y:S06]  /*20d0*/  @P0 MEMBAR.ALL.GPU ;  /* 0x0000000000000992 */ /* 0x000fec000000a000 */
[----:B------:R-:W-:-:S00]  /*20e0*/  @P0 ERRBAR ;  /* 0x00000000000009ab */ /* 0x000fc00000000000 */
[----:B------:R-:W-:Y:S06]  /*20f0*/  @P0 CGAERRBAR ;  /* 0x00000000000005ab */ /* 0x000fec0000000000 */
[----:B------:R1:W-:Y:S01]  /*2100*/  @P0 REDG.E.ADD.S32.STRONG.GPU desc[UR14][R8.64], R32 ;  /* 0x000000200800098e */ /* 0x0003e2000c10e38e */
[----:B------:R-:W-:-:S04]  /*2110*/  PLOP3.LUT P0, PT, PT, PT, UP0, 0x80, 0x0 ;  /* 0x000000000000781c */ /* 0x000fc80003f0f008 */
[----:B------:R-:W-:-:S04]  /*2120*/  SEL R33, R15, RZ, !P0 ;  /* 0x000000ff0f217207 */ /* 0x000fc80004000000 */
[----:B------:R-:W-:-:S13]  /*2130*/  ISETP.NE.AND P0, PT, R33, -0x1, PT ;  /* 0xffffffff2100780c */ /* 0x000fda0003f05270 */
[----:B-1----:R-:W-:Y:S05]  /*2140*/  @!P0 BRA `(.L_x_13) ;  /* 0x0000000000148947 */ /* 0x002fea0003800000 */
.L_x_14:
[----:B------:R-:W2:Y:S04]  /*2150*/  LDG.E.STRONG.GPU R16, desc[UR14][R8.64] ;  /* 0x0000000e08107981 */ /* 0x000ea8000c1ef900 */
[----:B--2---:R-:W-:Y:S01]  /*2160*/  CCTL.IVALL ;  /* 0x00000000ff00798f */ /* 0x004fe20002000000 */
[----:B------:R-:W-:Y:S05]  /*2170*/  YIELD ;  /* 0x0000000000007946 */ /* 0x000fea0003800000 */
[----:B------:R-:W-:-:S13]  /*2180*/  ISETP.NE.AND P0, PT, R16, R33, PT ;  /* 0x000000211000720c */ /* 0x000fda0003f05270 */
[----:B------:R-:W-:Y:S05]  /*2190*/  @P0 BRA `(.L_x_14) ;  /* 0xfffffffc00ec0947 */ /* 0x000fea000383ffff */
.L_x_13:
[----:B------:R-:W-:Y:S01]  /*21a0*/  ISETP.NE.AND P0, PT, R15, RZ, PT ;  /* 0x000000ff0f00720c */ /* 0x000fe20003f05270 */
[----:B------:R-:W-:Y:S05]  /*21b0*/  WARPSYNC.ALL ;  /* 0x0000000000007948 */ /* 0x000fea0003800000 */
[----:B------:R-:W-:Y:S07]  /*21c0*/  BAR.SYNC.DEFER_BLOCKING 0x0 ;  /* 0x0000000000007b1d */ /* 0x000fee0000010000 */
[----:B------:R-:W-:Y:S05]  /*21d0*/  @!P0 BRA `(.L_x_12) ;  /* 0x0000000c00e88947 */ /* 0x000fea0003800000 */
[----:B------:R-:W-:Y:S01]  /*21e0*/  IADD3 R8, R15, -0x1, RZ ;  /* 0xffffffff0f087810 */ /* 0x000fe20007ffe0ff */
[----:B------:R-:W-:-:S03]  /*21f0*/  HFMA2.MMA R17, -RZ, RZ, 0, 0 ;  /* 0x00000000ff117435 */ /* 0x000fc600000001ff */
[----:B------:R-:W-:-:S13]  /*2200*/  ISETP.GE.U32.AND P0, PT, R8, 0x3, PT ;  /* 0x000000030800780c */ /* 0x000fda0003f06070 */
[----:B------:R-:W-:Y:S05]  /*2210*/  @!P0 BRA `(.L_x_15) ;  /* 0x0000000c00688947 */ /* 0x000fea0003800000 */
[----:B------:R-:W-:Y:S02]  /*2220*/  LOP3.LUT R16, R15, 0x3, RZ, 0xc0, !PT ;  /* 0x000000030f107812 */ /* 0x000fe400078ec0ff */
[----:B------:R-:W-:Y:S02]  /*2230*/  MOV R17, RZ ;  /* 0x000000ff00117202 */ /* 0x000fe40000000f00 */
[----:B------:R-:W-:-:S04]  /*2240*/  IADD3 R16, -R16, R15, RZ ;  /* 0x0000000f10107210 */ /* 0x000fc80007ffe1ff */
[----:B------:R-:W-:-:S13]  /*2250*/  ISETP.GT.AND P0, PT, R16, RZ, PT ;  /* 0x000000ff1000720c */ /* 0x000fda0003f04270 */
[----:B------:R-:W-:Y:S05]  /*2260*/  @!P0 BRA `(.L_x_16) ;  /* 0x0000000800d88947 */ /* 0x000fea0003800000 */
[----:B------:R-:W-:Y:S02]  /*2270*/  ISETP.GT.AND P4, PT, R16, 0xc, PT ;  /* 0x0000000c1000780c */ /* 0x000fe40003f84270 */
[----:B------:R-:W-:-:S11]  /*2280*/  PLOP3.LUT P0, PT, PT, PT, PT, 0x80, 0x0 ;  /* 0x000000000000781c */ /* 0x000fd60003f0f070 */
[----:B------:R-:W-:Y:S05]  /*2290*/  @!P4 BRA `(.L_x_17) ;  /* 0x0000000400d0c947 */ /* 0x000fea0003800000 */
[----:B------:R-:W-:-:S13]  /*22a0*/  PLOP3.LUT P0, PT, PT, PT, PT, 0x8, 0x0 ;  /* 0x000000000000781c */ /* 0x000fda0003f0e170 */
.L_x_18:
[----:B------:R-:W-:-:S13]  /*22b0*/  ISETP.EQ.OR P4, PT, R17, UR16, P3 ;  /* 0x0000001011007c0c */ /* 0x000fda0009f82670 */
[----:B------:R-:W-:-:S04]  /*22c0*/  @!P4 IMAD R33, R11, R17, R10 ;  /* 0x000000110b21c224 */ /* 0x000fc800078e020a */
[----:B------:R-:W-:-:S05]  /*22d0*/  @!P4 IMAD.WIDE.U32 R32, R33, 0x8, R18 ;  /* 0x000000082120c825 */ /* 0x000fca00078e0012 */
[----:B------:R-:W2:Y:S02]  /*22e0*/  @!P4 LDG.E.64 R8, desc[UR14][R32.64] ;  /* 0x0000000e2008c981 */ /* 0x000ea4000c1e1b00 */
[----:B--2---:R-:W-:Y:S01]  /*22f0*/  @!P4 FADD.FTZ R20, R20, R8 ;  /* 0x000000081414c221 */ /* 0x004fe20000010000 */
[----:B------:R-:W-:Y:S01]  /*2300*/  IADD3 R8, R17, 0x1, RZ ;  /* 0x0000000111087810 */ /* 0x000fe20007ffe0ff */
[----:B------:R-:W-:-:S03]  /*2310*/  @!P4 FADD.FTZ R21, R21, R9 ;  /* 0x000000091515c221 */ /* 0x000fc60000010000 */
        /* <DEDUP_REMOVED lines=100> */
[----:B------:R-:W-:-:S06]  /*2960*/  @!P5 IMAD.WIDE.U32 R8, R8, 0x8, R18 ;  /* 0x000000080808d825 */ /* 0x000fcc00078e0012 */
[----:B------:R-:W2:Y:S01]  /*2970*/  @!P5 LDG.E.64 R8, desc[UR14][R8.64] ;  /* 0x0000000e0808d981 */ /* 0x000ea2000c1e1b00 */
[----:B------:R-:W-:Y:S02]  /*2980*/  IADD3 R16, R16, -0x10, RZ ;  /* 0xfffffff010107810 */ /* 0x000fe40007ffe0ff */
[----:B------:R-:W-:Y:S02]  /*2990*/  IADD3 R17, R17, 0x10, RZ ;  /* 0x0000001011117810 */ /* 0x000fe40007ffe0ff */
[----:B------:R-:W-:Y:S01]  /*29a0*/  ISETP.GT.AND P4, PT, R16, 0xc, PT ;  /* 0x0000000c1000780c */ /* 0x000fe20003f84270 */
[----:B--2---:R-:W-:Y:S01]  /*29b0*/  @!P5 FADD.FTZ R20, R20, R8 ;  /* 0x000000081414d221 */ /* 0x004fe20000010000 */
[----:B------:R-:W-:-:S11]  /*29c0*/  @!P5 FADD.FTZ R21, R21, R9 ;  /* 0x000000091515d221 */ /* 0x000fd60000010000 */
[----:B------:R-:W-:Y:S05]  /*29d0*/  @P4 BRA `(.L_x_18) ;  /* 0xfffffff800344947 */ /* 0x000fea000383ffff */
.L_x_17:
[----:B------:R-:W-:-:S13]  /*29e0*/  ISETP.GT.AND P4, PT, R16, 0x4, PT ;  /* 0x000000041000780c */ /* 0x000fda0003f84270 */
[----:B------:R-:W-:Y:S05]  /*29f0*/  @!P4 BRA `(.L_x_19) ;  /* 0x0000000000ecc947 */ /* 0x000fea0003800000 */
        /* <DEDUP_REMOVED lines=24> */
[----:B------:R-:W2:Y:S01]  /*2b80*/  @!P4 LDG.E.64 R8, desc[UR14][R32.64] ;  /* 0x0000000e2008c981 */ /* 0x000ea2000c1e1b00 */
[----:B------:R-:W-:-:S04]  /*2b90*/  IADD3 R17, R17, 0x4, RZ ;  /* 0x0000000411117810 */ /* 0x000fc80007ffe0ff */
[----:B------:R-:W-:Y:S01]  /*2ba0*/  ISETP.EQ.OR P0, PT, R17, UR16, P3 ;  /* 0x0000001011007c0c */ /* 0x000fe20009f02670 */
[----:B--2---:R-:W-:-:S12]  /*2bb0*/  @!P4 FADD.FTZ R21, R21, R9 ;  /* 0x000000091515c221 */ /* 0x004fd80000010000 */
[----:B------:R-:W-:Y:S02]  /*2bc0*/  @!P0 IMAD R9, R11, R17, R10 ;  /* 0x000000110b098224 */ /* 0x000fe400078e020a */
[----:B------:R-:W-:Y:S02]  /*2bd0*/  @!P4 FADD.FTZ R20, R20, R8 ;  /* 0x000000081414c221 */ /* 0x000fe40000010000 */
        /* <DEDUP_REMOVED lines=24> */
[----:B------:R-:W-:Y:S02]  /*2d60*/  PLOP3.LUT P0, PT, PT, PT, PT, 0x8, 0x0 ;  /* 0x000000000000781c */ /* 0x000fe40003f0e170 */
[----:B------:R-:W-:Y:S02]  /*2d70*/  IADD3 R16, R16, -0x4, RZ ;  /* 0xfffffffc10107810 */ /* 0x000fe40007ffe0ff */
[----:B------:R-:W-:Y:S01]  /*2d80*/  IADD3 R17, R17, 0x4, RZ ;  /* 0x0000000411117810 */ /* 0x000fe20007ffe0ff */
[----:B--2---:R-:W-:Y:S01]  /*2d90*/  @!P4 FADD.FTZ R20, R20, R8 ;  /* 0x000000081414c221 */ /* 0x004fe20000010000 */
[----:B------:R-:W-:-:S07]  /*2da0*/  @!P4 FADD.FTZ R21, R21, R9 ;  /* 0x000000091515c221 */ /* 0x000fce0000010000 */
.L_x_19:
[----:B------:R-:W-:-:S13]  /*2db0*/  ISETP.NE.OR P0, PT, R16, RZ, P0 ;  /* 0x000000ff1000720c */ /* 0x000fda0000705670 */
[----:B------:R-:W-:Y:S05]  /*2dc0*/  @!P0 BRA `(.L_x_15) ;  /* 0x00000000007c8947 */ /* 0x000fea0003800000 */
.L_x_16:
        /* <DEDUP_REMOVED lines=27> */
[----:B------:R-:W-:Y:S01]  /*2f80*/  ISETP.NE.AND P0, PT, R16, RZ, PT ;  /* 0x000000ff1000720c */ /* 0x000fe20003f05270 */
[----:B--2---:R-:W-:Y:S01]  /*2f90*/  @!P4 FADD.FTZ R20, R20, R8 ;  /* 0x000000081414c221 */ /* 0x004fe20000010000 */
[----:B------:R-:W-:-:S11]  /*2fa0*/  @!P4 FADD.FTZ R21, R21, R9 ;  /* 0x000000091515c221 */ /* 0x000fd60000010000 */
[----:B------:R-:W-:Y:S05]  /*2fb0*/  @P0 BRA `(.L_x_16) ;  /* 0xfffffffc00840947 */ /* 0x000fea000383ffff */
.L_x_15:
[----:B------:R-:W-:-:S13]  /*2fc0*/  LOP3.LUT P0, R15, R15, 0x3, RZ, 0xc0, !PT ;  /* 0x000000030f0f7812 */ /* 0x000fda000780c0ff */
[----:B------:R-:W-:Y:S05]  /*2fd0*/  @!P0 BRA `(.L_x_12) ;  /* 0x0000000000688947 */ /* 0x000fea0003800000 */
[----:B------:R-:W-:Y:S01]  /*2fe0*/  ISETP.EQ.OR P0, PT, R17, UR16, P3 ;  /* 0x0000001011007c0c */ /* 0x000fe20009f02670 */
[----:B------:R-:W-:Y:S01]  /*2ff0*/  BSSY B0, `(.L_x_20) ;  /* 0x0000008000007945 */ /* 0x000fe20003800000 */
[----:B------:R-:W-:-:S11]  /*3000*/  ISETP.NE.AND P4, PT, R15, 0x1, PT ;  /* 0x000000010f00780c */ /* 0x000fd60003f85270 */
[----:B------:R-:W-:Y:S05]  /*3010*/  @P0 BRA `(.L_x_21) ;  /* 0x0000000000140947 */ /* 0x000fea0003800000 */
[----:B------:R-:W-:-:S04]  /*3020*/  IMAD R9, R11, R17, R10 ;  /* 0x000000110b097224 */ /* 0x000fc800078e020a */
[----:B------:R-:W-:-:S06]  /*3030*/  IMAD.WIDE.U32 R8, R9, 0x8, R18 ;  /* 0x0000000809087825 */ /* 0x000fcc00078e0012 */
[----:B------:R-:W2:Y:S02]  /*3040*/  LDG.E.64 R8, desc[UR14][R8.64] ;  /* 0x0000000e08087981 */ /* 0x000ea4000c1e1b00 */
[----:B--2---:R-:W-:Y:S01]  /*3050*/  FADD.FTZ R20, R20, R8 ;  /* 0x0000000814147221 */ /* 0x004fe20000010000 */
[----:B------:R-:W-:-:S07]  /*3060*/  FADD.FTZ R21, R21, R9 ;  /* 0x0000000915157221 */ /* 0x000fce0000010000 */
.L_x_21:
[----:B------:R-:W-:Y:S05]  /*3070*/  BSYNC B0 ;  /* 0x0000000000007941 */ /* 0x000fea0003800000 */
.L_x_20:
[----:B------:R-:W-:Y:S05]  /*3080*/  @!P4 BRA `(.L_x_12) ;  /* 0x00000000003cc947 */ /* 0x000fea0003800000 */
[C---:B------:R-:W-:Y:S02]  /*3090*/  IADD3 R8, R17.reuse, 0x2, RZ ;  /* 0x0000000211087810 */ /* 0x040fe40007ffe0ff */
[----:B------:R-:W-:Y:S02]  /*30a0*/  IADD3 R9, R17, 0x1, RZ ;  /* 0x0000000111097810 */ /* 0x000fe40007ffe0ff */
[----:B------:R-:W-:Y:S02]  /*30b0*/  ISETP.EQ.OR P0, PT, R8, UR16, P3 ;  /* 0x0000001008007c0c */ /* 0x000fe40009f02670 */
[----:B------:R-:W-:Y:S02]  /*30c0*/  ISETP.EQ.OR P4, PT, R9, UR16, P3 ;  /* 0x0000001009007c0c */ /* 0x000fe40009f82670 */
[----:B------:R-:W-:-:S11]  /*30d0*/  ISETP.EQ.OR P0, PT, R15, 0x2, P0 ;  /* 0x000000020f00780c */ /* 0x000fd60000702670 */
[-CC-:B------:R-:W-:Y:S02]  /*30e0*/  @!P4 IMAD R9, R9, R11.reuse, R10.reuse ;  /* 0x0000000b0909c224 */ /* 0x180fe400078e020a */
[----:B------:R-:W-:Y:S02]  /*30f0*/  @!P0 IMAD R11, R8, R11, R10 ;  /* 0x0000000b080b8224 */ /* 0x000fe400078e020a */
[----:B------:R-:W-:-:S04]  /*3100*/  @!P4 IMAD.WIDE.U32 R8, R9, 0x8, R18 ;  /* 0x000000080908c825 */ /* 0x000fc800078e0012 */
[----:B------:R-:W-:Y:S02]  /*3110*/  @!P0 IMAD.WIDE.U32 R10, R11, 0x8, R18 ;  /* 0x000000080b0a8825 */ /* 0x000fe400078e0012 */
[----:B------:R-:W2:Y:S04]  /*3120*/  @!P4 LDG.E.64 R8, desc[UR14][R8.64] ;  /* 0x0000000e0808c981 */ /* 0x000ea8000c1e1b00 */
[----:B------:R-:W3:Y:S01]  /*3130*/  @!P0 LDG.E.64 R10, desc[UR14][R10.64] ;  /* 0x0000000e0a0a8981 */ /* 0x000ee2000c1e1b00 */
[----:B--2---:R-:W-:Y:S01]  /*3140*/  @!P4 FADD.FTZ R20, R20, R8 ;  /* 0x000000081414c221 */ /* 0x004fe20000010000 */
[----:B------:R-:W-:-:S03]  /*3150*/  @!P4 FADD.FTZ R21, R21, R9 ;  /* 0x000000091515c221 */ /* 0x000fc60000010000 */
[----:B---3--:R-:W-:Y:S01]  /*3160*/  @!P0 FADD.FTZ R20, R20, R10 ;  /* 0x0000000a14148221 */ /* 0x008fe20000010000 */
[----:B------:R-:W-:-:S07]  /*3170*/  @!P0 FADD.FTZ R21, R21, R11 ;  /* 0x0000000b15158221 */ /* 0x000fce0000010000 */
.L_x_12:
[----:B------:R-:W1:Y:S01]  /*3180*/  S2UR UR9, SR_CgaCtaId ;  /* 0x00000000000979c3 */ /* 0x000e620000008800 */
[----:B------:R-:W-:Y:S01]  /*3190*/  UMOV UR8, 0x400 ;  /* 0x0000040000087882 */ /* 0x000fe20000000000 */
[----:B------:R-:W-:Y:S02]  /*31a0*/  SHF.L.U32 R26, R26, 0x10, RZ ;  /* 0x000000101a1a7819 */ /* 0x000fe400000006ff */
[----:B------:R-:W-:Y:S02]  /*31b0*/  SHF.L.U32 R2, R2, 0x10, RZ ;  /* 0x0000001002027819 */ /* 0x000fe400000006ff */
[----:B------:R-:W-:Y:S01]  /*31c0*/  SHF.L.U32 R27, R27, 0x10, RZ ;  /* 0x000000101b1b7819 */ /* 0x000fe200000006ff */
[----:B------:R-:W-:Y:S01]  /*31d0*/  FADD.FTZ R26, R26, -UR19 ;  /* 0x800000131a1a7e21 */ /* 0x000fe20008010000 */
[----:B------:R-:W-:Y:S02]  /*31e0*/  SHF.L.U32 R25, R25, 0x10, RZ ;  /* 0x0000001019197819 */ /* 0x000fe400000006ff */
[----:B------:R-:W-:Y:S01]  /*31f0*/  SHF.L.U32 R14, R14, 0x10, RZ ;  /* 0x000000100e0e7819 */ /* 0x000fe200000006ff */
[----:B-1----:R-:W-:-:S09]  /*3200*/  ULEA UR8, UR9, UR8, 0x18 ;  /* 0x0000000809087291 */ /* 0x002fd2000f8ec03f */
[----:B------:R-:W-:Y:S01]  /*3210*/  @!P3 STS.64 [UR8+0x88], R20 ;  /* 0x00008814ff00b988 */ /* 0x000fe20008000a08 */
[----:B------:R-:W-:Y:S06]  /*3220*/  BAR.SYNC.DEFER_BLOCKING 0x0 ;  /* 0x0000000000007b1d */ /* 0x000fec0000010000 */
[----:B0-----:R-:W0:Y:S01]  /*3230*/  LDS.64 R8, [UR8+0x88] ;  /* 0x00008808ff087984 */ /* 0x001e220008000a00 */
[----:B------:R-:W-:Y:S02]  /*3240*/  ULDC UR8, c[0x0][0x2bc] ;  /* 0x0000af0000087ab9 */ /* 0x000fe40000000800 */
[----:B0-----:R-:W-:Y:S01]  /*3250*/  FMUL.FTZ R16, R9, UR8 ;  /* 0x0000000809107c20 */ /* 0x001fe20008410000 */
[----:B------:R-:W-:Y:S01]  /*3260*/  SHF.L.U32 R9, R13, 0x10, RZ ;  /* 0x000000100d097819 */ /* 0x000fe200000006ff */
[----:B------:R-:W-:Y:S01]  /*3270*/  FMUL.FTZ R15, R8, UR8 ;  /* 0x00000008080f7c20 */ /* 0x000fe20008410000 */
[----:B------:R-:W-:Y:S01]  /*3280*/  FADD.FTZ R8, R2, -UR19 ;  /* 0x8000001302087e21 */ /* 0x000fe20008010000 */
[----:B------:R-:W-:-:S02]  /*3290*/  FADD.FTZ R13, R27, -UR19 ;  /* 0x800000131b0d7e21 */ /* 0x000fc40008010000 */
[----:B------:R-:W-:Y:S01]  /*32a0*/  FADD.FTZ R2, R9, -UR19 ;  /* 0x8000001309027e21 */ /* 0x000fe20008010000 */
        /* <DEDUP_REMOVED lines=21> */
.L_x_22:
[----:B------:R-:W-:Y:S04]  /*3400*/  BSSY B0, `(.L_x_23) ;  /* 0x0000014000007945 */ /* 0x000fe80003800000 */
[----:B------:R-:W-:Y:S05]  /*3410*/  @!P1 BRA `(.L_x_24) ;  /* 0x0000000000489947 */ /* 0x000fea0003800000 */
[C-C-:B------:R-:W-:Y:S01]  /*3420*/  FFMA.FTZ R10, R15.reuse, R9, R16.reuse ;  /* 0x000000090f0a7223 */ /* 0x140fe20000010010 */
[----:B------:R-:W-:Y:S01]  /*3430*/  FFMA.FTZ R9, R15, R8, R16 ;  /* 0x000000080f097223 */ /* 0x000fe20000010010 */
[----:B------:R-:W-:Y:S01]  /*3440*/  ULDC.64 UR8, c[0x0][0x288] ;  /* 0x0000a20000087ab9 */ /* 0x000fe20000000a00 */
[----:B------:R-:W-:Y:S01]  /*3450*/  MOV R8, R34 ;  /* 0x0000002200087202 */ /* 0x000fe20000000f00 */
[----:B------:R-:W-:Y:S02]  /*3460*/  IMAD R18, R23, UR8, RZ ;  /* 0x0000000817127c24 */ /* 0x000fe4000f8e02ff */
[----:B------:R-:W-:Y:S01]  /*3470*/  FFMA.FTZ R14, R14, R5, -R9 ;  /* 0x000000050e0e7223 */ /* 0x000fe20000010809 */
[----:B------:R-:W-:Y:S01]  /*3480*/  MOV R9, R37 ;  /* 0x0000002500097202 */ /* 0x000fe20000000f00 */
[----:B------:R-:W-:Y:S01]  /*3490*/  FFMA.FTZ R10, R25, R4, -R10 ;  /* 0x00000004190a7223 */ /* 0x000fe2000001080a */
[C---:B------:R-:W-:Y:S02]  /*34a0*/  IMAD R11, R29.reuse, UR9, R18 ;  /* 0x000000091d0b7c24 */ /* 0x040fe4000f8e0212 */
[----:B------:R-:W-:Y:S01]  /*34b0*/  FMUL.FTZ R14, R14, UR13 ;  /* 0x0000000d0e0e7c20 */ /* 0x000fe20008410000 */
[----:B------:R-:W-:Y:S01]  /*34c0*/  IMAD.WIDE.U32 R8, R29, UR8, R8 ;  /* 0x000000081d087c25 */ /* 0x000fe2000f8e0008 */
[----:B------:R-:W-:-:S03]  /*34d0*/  ULDC.64 UR8, c[0x0][0x210] ;  /* 0x0000840000087ab9 */ /* 0x000fc60000000a00 */
[----:B------:R-:W-:Y:S01]  /*34e0*/  FMUL.FTZ R17, R10, UR13 ;  /* 0x0000000d0a117c20 */ /* 0x000fe20008410000 */
[----:B------:R-:W-:Y:S02]  /*34f0*/  LEA R10, P0, R8, UR8, 0x1 ;  /* 0x00000008080a7c11 */ /* 0x000fe4000f8008ff */
[----:B------:R-:W-:Y:S02]  /*3500*/  IADD3 R11, R9, R11, RZ ;  /* 0x0000000b090b7210 */ /* 0x000fe40007ffe0ff */
[----:B------:R-:W-:Y:S02]  /*3510*/  F2FP.BF16.F32.PACK_AB R9, R14, R17 ;  /* 0x000000110e09723e */ /* 0x000fe400000010ff */
[----:B------:R-:W-:-:S05]  /*3520*/  LEA.HI.X R11, R8, UR9, R11, 0x1, P0 ;  /* 0x00000009080b7c11 */ /* 0x000fca00080f0c0b */
[----:B------:R0:W-:Y:S02]  /*3530*/  STG.E desc[UR14][R10.64], R9 ;  /* 0x000000090a007986 */ /* 0x0001e4000c10190e */
.L_x_24:
[----:B------:R-:W-:Y:S05]  /*3540*/  BSYNC B0 ;  /* 0x0000000000007941 */ /* 0x000fea0003800000 */
.L_x_23:
[----:B0-----:R-:W-:Y:S01]  /*3550*/  SHF.L.U32 R9, R24, 0x10, RZ ;  /* 0x0000001018097819 */ /* 0x001fe200000006ff */
        /* <DEDUP_REMOVED lines=22> */
.L_x_25:
[----:B------:R-:W-:Y:S01]  /*36c0*/  ULDC.64 UR8, c[0x0][0x290] ;  /* 0x0000a40000087ab9 */ /* 0x000fe20000000a00 */
[----:B------:R-:W-:Y:S01]  /*36d0*/  BSSY B0, `(.L_x_26) ;  /* 0x0000016000007945 */ /* 0x000fe20003800000 */
[----:B------:R-:W-:-:S04]  /*36e0*/  ISETP.GE.U32.AND P0, PT, R28, UR8, PT ;  /* 0x000000081c007c0c */ /* 0x000fc8000bf06070 */
[----:B------:R-:W-:-:S04]  /*36f0*/  ISETP.GE.AND.EX P0, PT, R3, UR9, PT, P0 ;  /* 0x0000000903007c0c */ /* 0x000fc8000bf06300 */
[----:B------:R-:W-:-:S13]  /*3700*/  ISETP.GT.U32.OR P0, PT, R31, 0x1bf, P0 ;  /* 0x000001bf1f00780c */ /* 0x000fda0000704470 */
[----:B------:R-:W-:Y:S05]  /*3710*/  @P0 BRA `(.L_x_27) ;  /* 0x0000000000440947 */ /* 0x000fea0003800000 */
[----:B------:R-:W-:Y:S01]  /*3720*/  ULDC.64 UR8, c[0x0][0x288] ;  /* 0x0000a20000087ab9 */ /* 0x000fe20000000a00 */
[C-C-:B------:R-:W-:Y:S01]  /*3730*/  FFMA.FTZ R6, R15.reuse, R13, R16.reuse ;  /* 0x0000000d0f067223 */ /* 0x140fe20000010010 */
[----:B------:R-:W-:Y:S01]  /*3740*/  MOV R35, R37 ;  /* 0x0000002500237202 */ /* 0x000fe20000000f00 */
[----:B------:R-:W-:Y:S01]  /*3750*/  FFMA.FTZ R15, R15, R2, R16 ;  /* 0x000000020f0f7223 */ /* 0x000fe20000010010 */
[----:B------:R-:W-:Y:S02]  /*3760*/  IMAD R3, R3, UR8, RZ ;  /* 0x0000000803037c24 */ /* 0x000fe4000f8e02ff */
[----:B------:R-:W-:Y:S01]  /*3770*/  FFMA.FTZ R6, R9, R4, -R6 ;  /* 0x0000000409067223 */ /* 0x000fe20000010806 */
[----:B------:R-:W-:Y:S01]  /*3780*/  FFMA.FTZ R15, R12, R5, -R15 ;  /* 0x000000050c0f7223 */ /* 0x000fe2000001080f */
[----:B------:R-:W-:-:S04]  /*3790*/  IMAD.WIDE.U32 R34, R28, UR8, R34 ;  /* 0x000000081c227c25 */ /* 0x000fc8000f8e0022 */
[----:B------:R-:W-:Y:S01]  /*37a0*/  FMUL.FTZ R5, R6, UR13 ;  /* 0x0000000d06057c20 */ /* 0x000fe20008410000 */
[----:B------:R-:W-:Y:S01]  /*37b0*/  FMUL.FTZ R4, R15, UR13 ;  /* 0x0000000d0f047c20 */ /* 0x000fe20008410000 */
[----:B------:R-:W-:Y:S01]  /*37c0*/  IMAD R3, R28, UR9, R3 ;  /* 0x000000091c037c24 */ /* 0x000fe2000f8e0203 */
[----:B------:R-:W-:Y:S02]  /*37d0*/  ULDC.64 UR8, c[0x0][0x210] ;  /* 0x0000840000087ab9 */ /* 0x000fe40000000a00 */
[----:B------:R-:W-:Y:S02]  /*37e0*/  LEA R2, P0, R34, UR8, 0x1 ;  /* 0x0000000822027c11 */ /* 0x000fe4000f8008ff */
[----:B------:R-:W-:Y:S02]  /*37f0*/  IADD3 R3, R35, R3, RZ ;  /* 0x0000000323037210 */ /* 0x000fe40007ffe0ff */
[----:B------:R-:W-:Y:S02]  /*3800*/  F2FP.BF16.F32.PACK_AB R5, R4, R5 ;  /* 0x000000050405723e */ /* 0x000fe400000010ff */
[----:B------:R-:W-:-:S05]  /*3810*/  LEA.HI.X R3, R34, UR9, R3, 0x1, P0 ;  /* 0x0000000922037c11 */ /* 0x000fca00080f0c03 */
[----:B------:R0:W-:Y:S02]  /*3820*/  STG.E desc[UR14][R2.64], R5 ;  /* 0x0000000502007986 */ /* 0x0001e4000c10190e */
.L_x_27:
[----:B------:R-:W-:Y:S05]  /*3830*/  BSYNC B0 ;  /* 0x0000000000007941 */ /* 0x000fea0003800000 */
.L_x_26:
[----:B------:R-:W-:Y:S01]  /*3840*/  ULDC UR8, c[0x0][0x10] ;  /* 0x0000040000087ab9 */ /* 0x000fe20000000800 */
[----:B------:R-:W-:Y:S02]  /*3850*/  UIADD3 UR4, UR4, 0x1, URZ ;  /* 0x0000000104047890 */ /* 0x000fe4000fffe03f */
[----:B------:R-:W-:-:S04]  /*3860*/  UIADD3 UR7, UR8, UR7, URZ ;  /* 0x0000000708077290 */ /* 0x000fc8000fffe03f */
[----:B------:R-:W-:-:S06]  /*3870*/  UISETP.GE.AND UP0, UPT, UR7, UR5, UPT ;  /* 0x000000050700728c */ /* 0x000fcc000bf06270 */
[----:B------:R-:W-:-:S13]  /*3880*/  PLOP3.LUT P0, PT, PT, PT, UP0, 0x80, 0x0 ;  /* 0x000000000000781c */ /* 0x000fda0003f0f008 */
[----:B------:R-:W-:Y:S05]  /*3890*/  @!P0 BRA `(.L_x_28) ;  /* 0xffffffc8009c8947 */ /* 0x000fea000383ffff */
.L_x_1:
[----:B------:R-:W1:Y:S01]  /*38a0*/  LDC R4, c[0x0][0xc] ;  /* 0x00000300ff047b82 */ /* 0x000e620000000800 */
[----:B------:R-:W-:Y:S01]  /*38b0*/  ISETP.NE.AND P1, PT, R31, RZ, PT ;  /* 0x000000ff1f00720c */ /* 0x000fe20003f25270 */
[----:B------:R-:W-:Y:S06]  /*38c0*/  BSSY B0, `(.L_x_29) ;  /* 0x0000011000007945 */ /* 0x000fec0003800000 */
[----:B------:R-:W2:Y:S08]  /*38d0*/  LDC R7, c[0x0][0x10] ;  /* 0x00000400ff077b82 */ /* 0x000eb00000000800 */
[----:B0-----:R-:W0:Y:S01]  /*38e0*/  LDC.64 R2, c[0x0][0x258] ;  /* 0x00009600ff027b82 */ /* 0x001e220000000a00 */
[----:B-1----:R-:W-:-:S02]  /*38f0*/  ISETP.NE.AND P0, PT, R4, 0x1, PT ;  /* 0x000000010400780c */ /* 0x002fc40003f05270 */
[----:B--2---:R-:W-:-:S04]  /*3900*/  SHF.L.U32 R0, R7, 0x1, RZ ;  /* 0x0000000107007819 */ /* 0x004fc800000006ff */
[----:B------:R-:W-:-:S05]  /*3910*/  SEL R5, R0, RZ, P0 ;  /* 0x000000ff00057207 */ /* 0x000fca0000000000 */
[----:B0-----:R-:W-:Y:S01]  /*3920*/  IMAD.WIDE.U32 R2, R5, 0x4, R2 ;  /* 0x0000000405027825 */ /* 0x001fe200078e0002 */
[----:B------:R-:W-:Y:S06]  /*3930*/  @P1 BRA `(.L_x_30) ;  /* 0x0000000000241947 */ /* 0x000fec0003800000 */
[----:B------:R-:W0:Y:S01]  /*3940*/  S2R R0, SR_LANEID ;  /* 0x0000000000007919 */ /* 0x000e220000000000 */
[----:B------:R-:W-:Y:S02]  /*3950*/  VOTEU.ANY UR4, UPT, PT ;  /* 0x0000000000047886 */ /* 0x000fe400038e0100 */
[----:B------:R-:W-:Y:S02]  /*3960*/  UFLO.U32 UR5, UR4 ;  /* 0x00000004000572bd */ /* 0x000fe400080e0000 */
[----:B------:R-:W1:Y:S04]  /*3970*/  POPC R5, UR4 ;  /* 0x0000000400057d09 */ /* 0x000e680008000000 */
[----:B0-----:R-:W-:-:S13]  /*3980*/  ISETP.EQ.U32.AND P0, PT, R0, UR5, PT ;  /* 0x0000000500007c0c */ /* 0x001fda000bf02070 */
[----:B------:R-:W-:Y:S06]  /*3990*/  @P0 MEMBAR.ALL.GPU ;  /* 0x0000000000000992 */ /* 0x000fec000000a000 */
[----:B------:R-:W-:-:S00]  /*39a0*/  @P0 ERRBAR ;  /* 0x00000000000009ab */ /* 0x000fc00000000000 */
[----:B------:R-:W-:Y:S06]  /*39b0*/  @P0 CGAERRBAR ;  /* 0x00000000000005ab */ /* 0x000fec0000000000 */
[----:B-1----:R0:W-:Y:S02]  /*39c0*/  @P0 REDG.E.ADD.S32.STRONG.GPU desc[UR14][R2.64], R5 ;  /* 0x000000050200098e */ /* 0x0021e4000c10e38e */
.L_x_30:
[----:B------:R-:W-:Y:S05]  /*39d0*/  BSYNC B0 ;  /* 0x0000000000007941 */ /* 0x000fea0003800000 */
.L_x_29:
[----:B------:R-:W1:Y:S01]  /*39e0*/  S2UR UR4, SR_CTAID.X ;  /* 0x00000000000479c3 */ /* 0x000e620000002500 */
[----:B------:R-:W-:Y:S02]  /*39f0*/  IADD3 R0, R4, -0x1, RZ ;  /* 0xffffffff04007810 */ /* 0x000fe40007ffe0ff */
[----:B0-----:R-:W-:-:S05]  /*3a00*/  IADD3 R5, R7, -0x1, RZ ;  /* 0xffffffff07057810 */ /* 0x001fca0007ffe0ff */
[----:B------:R-:W0:Y:S01]  /*3a10*/  S2UR UR5, SR_CTAID.Y ;  /* 0x00000000000579c3 */ /* 0x000e220000002600 */
[----:B-1----:R-:W-:-:S04]  /*3a20*/  ISETP.NE.AND P0, PT, R0, UR4, PT ;  /* 0x0000000400007c0c */ /* 0x002fc8000bf05270 */
[----:B0-----:R-:W-:-:S13]  /*3a30*/  ISETP.NE.OR P0, PT, R5, UR5, P0 ;  /* 0x0000000505007c0c */ /* 0x001fda0008705670 */
[----:B------:R-:W-:Y:S05]  /*3a40*/  @P0 EXIT ;  /* 0x000000000000094d */ /* 0x000fea0003800000 */
[----:B------:R-:W-:Y:S05]  /*3a50*/  @P1 BRA `(.L_x_31) ;  /* 0x0000000000201947 */ /* 0x000fea0003800000 */
[----:B------:R-:W-:-:S05]  /*3a60*/  IMAD R0, R4, R7, RZ ;  /* 0x0000000704007224 */ /* 0x000fca00078e02ff */
[----:B------:R-:W-:-:S13]  /*3a70*/  ISETP.NE.AND P0, PT, R0, -0x1, PT ;  /* 0xffffffff0000780c */ /* 0x000fda0003f05270 */
[----:B------:R-:W-:Y:S05]  /*3a80*/  @!P0 BRA `(.L_x_31) ;  /* 0x0000000000148947 */ /* 0x000fea0003800000 */
.L_x_32:
[----:B------:R-:W2:Y:S04]  /*3a90*/  LDG.E.STRONG.GPU R5, desc[UR14][R2.64] ;  /* 0x0000000e02057981 */ /* 0x000ea8000c1ef900 */
[----:B--2---:R-:W-:Y:S01]  /*3aa0*/  CCTL.IVALL ;  /* 0x00000000ff00798f */ /* 0x004fe20002000000 */
[----:B------:R-:W-:Y:S05]  /*3ab0*/  YIELD ;  /* 0x0000000000007946 */ /* 0x000fea0003800000 */
[----:B------:R-:W-:-:S13]  /*3ac0*/  ISETP.NE.AND P0, PT, R5, R0, PT ;  /* 0x000000000500720c */ /* 0x000fda0003f05270 */
[----:B------:R-:W-:Y:S05]  /*3ad0*/  @P0 BRA `(.L_x_32) ;  /* 0xfffffffc00ec0947 */ /* 0x000fea000383ffff */
.L_x_31:
[----:B------:R-:W-:Y:S05]  /*3ae0*/  WARPSYNC.ALL ;  /* 0x0000000000007948 */ /* 0x000fea0003800000 */
[----:B------:R-:W0:Y:S01]  /*3af0*/  LDC.64 R6, c[0x0][0x288] ;  /* 0x0000a200ff067b82 */ /* 0x000e220000000a00 */
[----:B------:R-:W-:-:S07]  /*3b00*/  SHF.R.S32.HI R8, RZ, 0x1f, R31 ;  /* 0x0000001fff087819 */ /* 0x000fce000001141f */
[----:B------:R-:W-:Y:S01]  /*3b10*/  BAR.SYNC.DEFER_BLOCKING 0x0 ;  /* 0x0000000000007b1d */ /* 0x000fe20000010000 */
[----:B0-----:R-:W-:-:S04]  /*3b20*/  LEA.HI R0, P0, R7, R6, RZ, 0x1 ;  /* 0x0000000607007211 */ /* 0x001fc800078108ff */
[----:B------:R-:W-:-:S04]  /*3b30*/  IADD3.X R9, RZ, R7, RZ, P0, !PT ;  /* 0x00000007ff097210 */ /* 0x000fc800007fe4ff */
[--C-:B------:R-:W-:Y:S02]  /*3b40*/  SHF.R.S64 R0, R0, 0x1, R9.reuse ;  /* 0x0000000100007819 */ /* 0x100fe40000001009 */
[----:B------:R-:W-:Y:S02]  /*3b50*/  SHF.R.S32.HI R9, RZ, 0x1, R9 ;  /* 0x00000001ff097819 */ /* 0x000fe40000011409 */
[----:B------:R-:W-:-:S04]  /*3b60*/  ISETP.GT.U32.AND P0, PT, R0, R31, PT ;  /* 0x0000001f0000720c */ /* 0x000fc80003f04070 */
[----:B------:R-:W-:-:S13]  /*3b70*/  ISETP.GT.AND.EX P0, PT, R9, R8, PT, P0 ;  /* 0x000000080900720c */ /* 0x000fda0003f04300 */
[----:B------:R-:W-:Y:S05]  /*3b80*/  @!P0 EXIT ;  /* 0x000000000000894d */ /* 0x000fea0003800000 */
[C---:B------:R-:W-:Y:S01]  /*3b90*/  IMAD.WIDE.U32 R10, R6.reuse, 0x3, RZ ;  /* 0x00000003060a7825 */ /* 0x040fe200078e00ff */
[----:B------:R-:W-:Y:S01]  /*3ba0*/  LEA R13, R7, R7, 0x1 ;  /* 0x00000007070d7211 */ /* 0x000fe200078e08ff */
[----:B------:R-:W0:Y:S01]  /*3bb0*/  LDC.64 R4, c[0x0][0x218] ;  /* 0x00008600ff047b82 */ /* 0x000e220000000a00 */
[----:B------:R-:W-:Y:S01]  /*3bc0*/  SHF.L.U64.HI R7, R6, 0x2, R7 ;  /* 0x0000000206077819 */ /* 0x000fe20000010207 */
[----:B------:R-:W-:Y:S01]  /*3bd0*/  ULDC.64 UR4, c[0x0][0x268] ;  /* 0x00009a0000047ab9 */ /* 0x000fe20000000a00 */
[----:B------:R-:W-:Y:S02]  /*3be0*/  IADD3 R13, R11, R13, RZ ;  /* 0x0000000d0b0d7210 */ /* 0x000fe40007ffe0ff */
[----:B------:R-:W-:Y:S02]  /*3bf0*/  SHF.L.U64.HI R33, R0, 0x2, R9 ;  /* 0x0000000200217819 */ /* 0x000fe40000010209 */
[----:B------:R-:W-:Y:S01]  /*3c00*/  LEA.HI R10, P0, R13, R10, RZ, 0x1 ;  /* 0x0000000a0d0a7211 */ /* 0x000fe200078108ff */
[----:B------:R-:W1:Y:S03]  /*3c10*/  LDC.64 R2, c[0x0][0x220] ;  /* 0x00008800ff027b82 */ /* 0x000e660000000a00 */
[----:B------:R-:W-:-:S04]  /*3c20*/  IADD3.X R13, RZ, R13, RZ, P0, !PT ;  /* 0x0000000dff0d7210 */ /* 0x000fc800007fe4ff */
[--C-:B------:R-:W-:Y:S02]  /*3c30*/  SHF.R.S64 R27, R10, 0x1, R13.reuse ;  /* 0x000000010a1b7819 */ /* 0x100fe4000000100d */
[----:B------:R-:W-:-:S04]  /*3c40*/  SHF.R.S32.HI R10, RZ, 0x1, R13 ;  /* 0x00000001ff0a7819 */ /* 0x000fc8000001140d */
[----:B------:R-:W-:-:S07]  /*3c50*/  SHF.L.U64.HI R29, R27, 0x2, R10 ;  /* 0x000000021b1d7819 */ /* 0x000fce000001020a */
.L_x_33:
[----:B------:R-:W-:-:S04]  /*3c60*/  LEA R16, P0, R31, UR4, 0x2 ;  /* 0x000000041f107c11 */ /* 0x000fc8000f8010ff */
[----:B------:R-:W-:Y:S02]  /*3c70*/  LEA.HI.X R17, R31, UR5, R8, 0x2, P0 ;  /* 0x000000051f117c11 */ /* 0x000fe400080f1408 */
[-C--:B------:R-:W-:Y:S02]  /*3c80*/  LEA R18, P0, R0, R16.reuse, 0x2 ;  /* 0x0000001000127211 */ /* 0x080fe400078010ff */
[-C--:B------:R-:W-:Y:S01]  /*3c90*/  LEA R22, P1, R6, R16.reuse, 0x2 ;  /* 0x0000001006167211 */ /* 0x080fe200078210ff */
[----:B--2---:R-:W2:Y:S01]  /*3ca0*/  LDG.E R10, desc[UR14][R16.64] ;  /* 0x0000000e100a7981 */ /* 0x004ea2000c1e1900 */
[----:B------:R-:W-:Y:S02]  /*3cb0*/  LEA R20, P2, R27, R16, 0x2 ;  /* 0x000000101b147211 */ /* 0x000fe400078410ff */
[----:B------:R-:W-:Y:S02]  /*3cc0*/  IADD3.X R19, R17, R33, RZ, P0, !PT ;  /* 0x0000002111137210 */ /* 0x000fe400007fe4ff */
[----:B------:R-:W-:-:S02]  /*3cd0*/  IADD3.X R23, R7, R17, RZ, P1, !PT ;  /* 0x0000001107177210 */ /* 0x000fc40000ffe4ff */
[----:B------:R-:W-:Y:S01]  /*3ce0*/  IADD3.X R21, R17, R29, RZ, P2, !PT ;  /* 0x0000001d11157210 */ /* 0x000fe200017fe4ff */
[----:B------:R-:W2:Y:S04]  /*3cf0*/  LDG.E R11, desc[UR14][R18.64] ;  /* 0x0000000e120b7981 */ /* 0x000ea8000c1e1900 */
[----:B------:R-:W3:Y:S04]  /*3d00*/  LDG.E R24, desc[UR14][R22.64] ;  /* 0x0000000e16187981 */ /* 0x000ee8000c1e1900 */
[----:B------:R-:W3:Y:S01]  /*3d10*/  LDG.E R25, desc[UR14][R20.64] ;  /* 0x0000000e14197981 */ /* 0x000ee2000c1e1900 */
[----:B------:R-:W-:-:S02]  /*3d20*/  SHF.L.U32 R15, R31, 0x1, RZ ;  /* 0x000000011f0f7819 */ /* 0x000fc400000006ff */
[----:B------:R-:W-:-:S03]  /*3d30*/  IADD3 R31, R31, 0x1c0, RZ ;  /* 0x000001c01f1f7810 */ /* 0x000fc60007ffe0ff */
[----:B0-----:R-:W-:-:S04]  /*3d40*/  IMAD.WIDE R12, R15, 0x4, R4 ;  /* 0x000000040f0c7825 */ /* 0x001fc800078e0204 */
[----:B-1----:R-:W-:Y:S01]  /*3d50*/  IMAD.WIDE R14, R15, 0x4, R2 ;  /* 0x000000040f0e7825 */ /* 0x002fe200078e0202 */
[----:B------:R-:W-:Y:S02]  /*3d60*/  ISETP.GT.U32.AND P0, PT, R0, R31, PT ;  /* 0x0000001f0000720c */ /* 0x000fe40003f04070 */
[----:B------:R-:W-:-:S04]  /*3d70*/  SHF.R.S32.HI R8, RZ, 0x1f, R31 ;  /* 0x0000001fff087819 */ /* 0x000fc8000001141f */
[----:B------:R-:W-:Y:S01]  /*3d80*/  ISETP.GT.AND.EX P0, PT, R9, R8, PT, P0 ;  /* 0x000000080900720c */ /* 0x000fe20003f04300 */
[----:B--2---:R2:W-:Y:S04]  /*3d90*/  STG.E.64 desc[UR14][R12.64], R10 ;  /* 0x0000000a0c007986 */ /* 0x0045e8000c101b0e */
[----:B---3--:R2:W-:Y:S08]  /*3da0*/  STG.E.64 desc[UR14][R14.64], R24 ;  /* 0x000000180e007986 */ /* 0x0085f0000c101b0e */
[----:B------:R-:W-:Y:S05]  /*3db0*/  @P0 BRA `(.L_x_33) ;  /* 0xfffffffc00a80947 */ /* 0x000fea000383ffff */
[----:B------:R-:W-:Y:S05]  /*3dc0*/  EXIT ;  /* 0x000000000000794d */ /* 0x000fea0003800000 */
.L_x_34:
        /* <DEDUP_REMOVED lines=11> */
.L_x_3251:


//--------------------- .text._Z35group_norm_nhwc_bwd_one_pass_kernelI11Bf16IOFp32WLi128ELi28ELi448EEv26Group_norm_nhwc_bwd_params --------------------------
	.section	.text._Z35group_norm_nhwc_bwd_one_pass_kernelI11Bf16IOFp32WLi128ELi28ELi448EEv26Group_norm_nhwc_bwd_params,"ax",@progbits
	.align	128
        .global         _Z35group_norm_nhwc_bwd_one_pass_kernelI11Bf16IOFp32WLi128ELi28ELi448EEv26Group_norm_nhwc_bwd_params
        .type           _Z35group_norm_nhwc_bwd_one_pass_kernelI11Bf16IOFp32WLi128ELi28ELi448EEv26Group_norm_nhwc_bwd_params,@function
        .size           _Z35group_norm_nhwc_bwd_one_pass_kernelI11Bf16IOFp32WLi128ELi28ELi448EEv26Group_norm_nhwc_bwd_params,(.L_x_3252 - _Z35group_norm_nhwc_bwd_one_pass_kernelI11Bf16IOFp32WLi128ELi28ELi448EEv26Group_norm_nhwc_bwd_params)
        .other          _Z35group_norm_nhwc_bwd_one_pass_kernelI11Bf16IOFp32WLi128ELi28ELi448EEv26Group_norm_nhwc_bwd_params,@"STO_CUDA_ENTRY STV_DEFAULT"
_Z35group_norm_nhwc_bwd_one_pass_kernelI11Bf16IOFp32WLi128ELi28ELi448EEv26Group_norm_nhwc_bwd_params:
.text._Z35group_norm_nhwc_bwd_one_pass_kernelI11Bf16IOFp32WLi128ELi28ELi448EEv26Group_norm_nhwc_bwd_params:
[----:B------:R-:W-:Y:S01]  /*0000*/  LDC R1, c[0x0][0x28] ;  /* 0x00000a00ff017b82 */ /* 0x000fe20000000800 */
[----:B------:R-:W0:Y:S01]  /*0010*/  S2R R37, SR_CTAID.Y ;  /* 0x0000000000257919 */ /* 0x000e220000002600 */
[----:B------:R-:W-:Y:S01]  /*0020*/  ULDC UR4, c[0x0][0x2a0] ;  /* 0x0000a80000047ab9 */ /* 0x000fe20000000800 */
[----:B------:R-:W-:-:S05]  /*0030*/  ULDC UR5, c[0x0][0x270] ;  /* 0x00009c0000057ab9 */ /* 0x000fca0000000800 */
[----:B------:R-:W1:Y:S01]  /*0040*/  S2UR UR16, SR_CTAID.X ;  /* 0x00000000001079c3 */ /* 0x000e620000002500 */
[----:B------:R-:W-:Y:S01]  /*0050*/  UIMAD UR4, UR4, UR5, URZ ;  /* 0x00000005040472a4 */ /* 0x000fe2000f8e023f */
[----:B------:R-:W2:Y:S01]  /*0060*/  S2R R53, SR_TID.X ;  /* 0x0000000000357919 */ /* 0x000ea20000002100 */
[----:B------:R-:W-:-:S04]  /*0070*/  ULDC.64 UR14, c[0x0][0x208] ;  /* 0x00008200000e7ab9 */ /* 0x000fc80000000a00 */
[----:B0-----:R-:W-:-:S13]  /*0080*/  ISETP.GE.AND P0, PT, R37, UR4, PT ;  /* 0x0000000425007c0c */ /* 0x001fda000bf06270 */
[----:B-12---:R-:W-:Y:S05]  /*0090*/  @P0 BRA `(.L_x_35) ;  /* 0x0000004400c40947 */ /* 0x006fea0003800000 */
[----:B------:R-:W0:Y:S01]  /*00a0*/  LDC R5, c[0x0][0x2ac] ;  /* 0x0000ab00ff057b82 */ /* 0x000e220000000800 */
[--C-:B------:R-:W-:Y:S01]  /*00b0*/  SHF.R.U32.HI R2, RZ, 0x1, R53.reuse ;  /* 0x00000001ff027819 */ /* 0x100fe20000011635 */
[----:B------:R-:W-:Y:S01]  /*00c0*/  ULDC.64 UR12, c[0x0][0x288] ;  /* 0x0000a200000c7ab9 */ /* 0x000fe20000000a00 */
[----:B------:R-:W1:Y:S01]  /*00d0*/  S2R R4, SR_LANEID ;  /* 0x0000000000047919 */ /* 0x000e620000000000 */
[----:B------:R-:W-:Y:S01]  /*00e0*/  UIMAD.WIDE.U32 UR6, UR12, 0x3, URZ ;  /* 0x000000030c0678a5 */ /* 0x000fe2000f8e003f */
[----:B------:R-:W-:Y:S01]  /*00f0*/  SHF.R.S32.HI R6, RZ, 0x1f, R53 ;  /* 0x0000001fff067819 */ /* 0x000fe20000011435 */
[----:B------:R-:W-:Y:S01]  /*0100*/  IMAD.WIDE.U32 R2, R2, -0x6db6db6d, RZ ;  /* 0x9249249302027825 */ /* 0x000fe200078e00ff */
[----:B------:R-:W-:Y:S01]  /*0110*/  UIMAD UR11, UR13, 0x3, URZ ;  /* 0x000000030d0b78a4 */ /* 0x000fe2000f8e023f */
[----:B------:R-:W2:Y:S01]  /*0120*/  S2UR UR8, SR_CgaCtaId ;  /* 0x00000000000879c3 */ /* 0x000ea20000008800 */
[----:B------:R-:W-:Y:S01]  /*0130*/  ULEA.HI UR9, UP0, UR13, UR12, URZ, 0x1 ;  /* 0x0000000c0d097291 */ /* 0x000fe2000f81083f */
[----:B------:R-:W-:Y:S01]  /*0140*/  LEA.HI R6, R6, R53, RZ, 0x5 ;  /* 0x0000003506067211 */ /* 0x000fe200078f28ff */
[----:B------:R-:W-:Y:S01]  /*0150*/  UIADD3 UR7, UR7, UR11, URZ ;  /* 0x0000000b07077290 */ /* 0x000fe2000fffe03f */
[----:B------:R-:W-:Y:S01]  /*0160*/  SHF.R.U32.HI R2, RZ, 0x2, R3 ;  /* 0x00000002ff027819 */ /* 0x000fe20000011603 */
[----:B------:R-:W-:Y:S01]  /*0170*/  UMOV UR5, 0x400 ;  /* 0x0000040000057882 */ /* 0x000fe20000000000 */
[----:B------:R-:W-:Y:S01]  /*0180*/  UIADD3.X UR10, URZ, UR13, URZ, UP0, !UPT ;  /* 0x0000000d3f0a7290 */ /* 0x000fe200087fe43f */
[----:B------:R-:W-:Y:S01]  /*0190*/  ISETP.GE.U32.AND P2, PT, R53, 0x1c0, PT ;  /* 0x000001c03500780c */ /* 0x000fe20003f46070 */
[----:B------:R-:W3:Y:S01]  /*01a0*/  LDC R0, c[0x0][0x10] ;  /* 0x00000400ff007b82 */ /* 0x000ee20000000800 */
[----:B------:R-:W-:Y:S01]  /*01b0*/  IMAD R54, R2, -0xe, R53 ;  /* 0xfffffff202367824 */ /* 0x000fe200078e0235 */
[----:B------:R-:W-:Y:S01]  /*01c0*/  ULDC.64 UR12, c[0x0][0x290] ;  /* 0x0000a400000c7ab9 */ /* 0x000fe20000000a00 */
[----:B------:R-:W-:Y:S01]  /*01d0*/  SHF.R.S32.HI R6, RZ, 0x5, R6 ;  /* 0x00000005ff067819 */ /* 0x000fe20000011406 */
[----:B------:R-:W-:Y:S01]  /*01e0*/  HFMA2.MMA R46, -RZ, RZ, 0, 0 ;  /* 0x00000000ff2e7435 */ /* 0x000fe200000001ff */
[----:B------:R-:W-:Y:S01]  /*01f0*/  USHF.R.S64 UR9, UR9, 0x1, UR10 ;  /* 0x0000000109097899 */ /* 0x000fe2000800100a */
[----:B------:R-:W-:Y:S01]  /*0200*/  MOV R45, R37 ;  /* 0x00000025002d7202 */ /* 0x000fe20000000f00 */
[----:B0-----:R-:W-:Y:S01]  /*0210*/  IMAD R52, R5, UR16, R2 ;  /* 0x0000001005347c24 */ /* 0x001fe2000f8e0202 */
[----:B------:R-:W-:Y:S01]  /*0220*/  SHF.L.U32 R54, R54, 0x1, RZ ;  /* 0x0000000136367819 */ /* 0x000fe200000006ff */
[----:B------:R-:W0:Y:S03]  /*0230*/  LDC R2, c[0x0][0xc] ;  /* 0x00000300ff027b82 */ /* 0x000e260000000800 */
[----:B------:R-:W-:-:S02]  /*0240*/  IADD3 R50, R52, 0x20, RZ ;  /* 0x0000002034327810 */ /* 0x000fc40007ffe0ff */
[----:B------:R-:W-:Y:S01]  /*0250*/  ISETP.LT.U32.AND P1, PT, R52, UR12, PT ;  /* 0x0000000c34007c0c */ /* 0x000fe2000bf21070 */
[----:B--2---:R-:W-:Y:S01]  /*0260*/  ULEA UR5, UR8, UR5, 0x18 ;  /* 0x0000000508057291 */ /* 0x004fe2000f8ec03f */
[----:B------:R-:W-:Y:S01]  /*0270*/  SHF.R.S32.HI R3, RZ, 0x1f, R52 ;  /* 0x0000001fff037819 */ /* 0x000fe20000011434 */
[----:B------:R-:W-:Y:S01]  /*0280*/  ULEA.HI UR8, UP0, UR7, UR6, URZ, 0x1 ;  /* 0x0000000607087291 */ /* 0x000fe2000f81083f */
[----:B------:R-:W-:Y:S01]  /*0290*/  ISETP.LT.U32.AND P0, PT, R50, UR12, PT ;  /* 0x0000000c32007c0c */ /* 0x000fe2000bf01070 */
[----:B------:R-:W-:Y:S01]  /*02a0*/  ULDC.U8 UR12, c[0x0][0x2a4] ;  /* 0x0000a900000c7ab9 */ /* 0x000fe20000000000 */
[----:B------:R-:W-:Y:S01]  /*02b0*/  SHF.R.S32.HI R5, RZ, 0x1f, R50 ;  /* 0x0000001fff057819 */ /* 0x000fe20000011432 */
[----:B------:R-:W-:Y:S01]  /*02c0*/  UIADD3.X UR6, URZ, UR7, URZ, UP0, !UPT ;  /* 0x000000073f067290 */ /* 0x000fe200087fe43f */
[C---:B------:R-:W-:Y:S01]  /*02d0*/  IADD3 R49, R52.reuse, 0x40, RZ ;  /* 0x0000004034317810 */ /* 0x040fe20007ffe0ff */
[----:B------:R-:W-:Y:S01]  /*02e0*/  USHF.R.S32.HI UR7, URZ, 0x1, UR10 ;  /* 0x000000013f077899 */ /* 0x000fe2000801140a */
[----:B------:R-:W-:Y:S01]  /*02f0*/  IADD3 R48, R52, 0x60, RZ ;  /* 0x0000006034307810 */ /* 0x000fe20007ffe0ff */
[----:B------:R-:W-:Y:S01]  /*0300*/  USHF.R.S64 UR8, UR8, 0x1, UR6 ;  /* 0x0000000108087899 */ /* 0x000fe20008001006 */
[----:B------:R-:W-:Y:S01]  /*0310*/  ISETP.LT.AND.EX P1, PT, R3, UR13, !P2, P1 ;  /* 0x0000000d03007c0c */ /* 0x000fe2000d721310 */
[----:B------:R-:W-:Y:S01]  /*0320*/  USHF.R.S32.HI UR6, URZ, 0x1, UR6 ;  /* 0x000000013f067899 */ /* 0x000fe20008011406 */
[----:B------:R-:W-:Y:S01]  /*0330*/  ISETP.LT.AND.EX P2, PT, R5, UR13, !P2, P0 ;  /* 0x0000000d05007c0c */ /* 0x000fe2000d741300 */
[----:B---3--:R-:W-:Y:S01]  /*0340*/  IMAD R51, R0, UR16, R37 ;  /* 0x0000001000337c24 */ /* 0x008fe2000f8e0225 */
[----:B------:R-:W-:Y:S01]  /*0350*/  LEA R6, R6, UR5, 0x3 ;  /* 0x0000000506067c11 */ /* 0x000fe2000f8e18ff */
[----:B------:R-:W-:Y:S01]  /*0360*/  USHF.L.U64.HI UR7, UR9, 0x2, UR7 ;  /* 0x0000000209077899 */ /* 0x000fe20008010207 */
[----:B------:R-:W-:Y:S01]  /*0370*/  SHF.R.S32.HI R7, RZ, 0x1f, R49 ;  /* 0x0000001fff077819 */ /* 0x000fe20000011431 */
[----:B------:R-:W-:Y:S01]  /*0380*/  USHF.L.U64.HI UR6, UR8, 0x2, UR6 ;  /* 0x0000000208067899 */ /* 0x000fe20008010206 */
[----:B0-----:R-:W-:-:S02]  /*0390*/  LOP3.LUT R47, R2, 0x3, RZ, 0xc0, !PT ;  /* 0x00000003022f7812 */ /* 0x001fc400078ec0ff */
[----:B-1----:R-:W-:-:S09]  /*03a0*/  SHF.R.S32.HI R9, RZ, 0x1f, R48 ;  /* 0x0000001fff097819 */ /* 0x002fd20000011430 */
.L_x_70:
[----:B0-----:R-:W0:Y:S01]  /*03b0*/  LDC R16, c[0x0][0x2a0] ;  /* 0x0000a800ff107b82 */ /* 0x001e220000000800 */
[----:B------:R-:W-:Y:S01]  /*03c0*/  ISETP.GE.AND P3, PT, R45, RZ, PT ;  /* 0x000000ff2d00720c */ /* 0x000fe20003f66270 */
[----:B------:R-:W-:Y:S01]  /*03d0*/  ULDC.64 UR10, c[0x0][0x298] ;  /* 0x0000a600000a7ab9 */ /* 0x000fe20000000a00 */
[----:B------:R-:W-:-:S05]  /*03e0*/  SHF.R.U32.HI R14, RZ, 0x1, R53 ;  /* 0x00000001ff0e7819 */ /* 0x000fca0000011635 */
[----:B------:R-:W1:Y:S01]  /*03f0*/  LDC R18, c[0x0][0x2ac] ;  /* 0x0000ab00ff127b82 */ /* 0x000e620000000800 */
[----:B------:R-:W-:-:S07]  /*0400*/  CS2R R42, SRZ ;  /* 0x00000000002a7805 */ /* 0x000fce000001ff00 */
[----:B------:R-:W2:Y:S01]  /*0410*/  @P2 LDC.64 R24, c[0x0][0x230] ;  /* 0x00008c00ff182b82 */ /* 0x000ea20000000a00 */
[----:B0-----:R-:W-:-:S07]  /*0420*/  IABS R13, R16 ;  /* 0x00000010000d7213 */ /* 0x001fce0000000000 */
[----:B------:R-:W0:Y:S01]  /*0430*/  @P2 LDC.64 R22, c[0x0][0x228] ;  /* 0x00008a00ff162b82 */ /* 0x000e220000000a00 */
[----:B------:R-:W-:Y:S01]  /*0440*/  LOP3.LUT R17, RZ, R16, RZ, 0x33, !PT ;  /* 0x00000010ff117212 */ /* 0x000fe200078e33ff */
[----:B------:R-:W3:Y:S08]  /*0450*/  I2F.RP R8, R13 ;  /* 0x0000000d00087306 */ /* 0x000ef00000209400 */
[----:B---3--:R-:W3:Y:S02]  /*0460*/  MUFU.RCP R8, R8 ;  /* 0x0000000800087308 */ /* 0x008ee40000001000 */
[----:B---3--:R-:W-:-:S06]  /*0470*/  IADD3 R10, R8, 0xffffffe, RZ ;  /* 0x0ffffffe080a7810 */ /* 0x008fcc0007ffe0ff */
[----:B------:R3:W4:Y:S02]  /*0480*/  F2I.FTZ.U32.TRUNC.NTZ R11, R10 ;  /* 0x0000000a000b7305 */ /* 0x000724000021f000 */
[----:B---3--:R-:W-:Y:S02]  /*0490*/  MOV R10, RZ ;  /* 0x000000ff000a7202 */ /* 0x008fe40000000f00 */
[----:B----4-:R-:W-:-:S05]  /*04a0*/  IADD3 R12, RZ, -R11, RZ ;  /* 0x8000000bff0c7210 */ /* 0x010fca0007ffe0ff */
[----:B------:R-:W-:Y:S01]  /*04b0*/  IMAD R15, R12, R13, RZ ;  /* 0x0000000d0c0f7224 */ /* 0x000fe200078e02ff */
[----:B------:R-:W-:-:S03]  /*04c0*/  IABS R12, R45 ;  /* 0x0000002d000c7213 */ /* 0x000fc60000000000 */
[----:B------:R-:W-:Y:S01]  /*04d0*/  IMAD.HI.U32 R11, R11, R15, R10 ;  /* 0x0000000f0b0b7227 */ /* 0x000fe200078e000a */
[----:B------:R-:W-:-:S03]  /*04e0*/  LOP3.LUT R10, R45, R16, RZ, 0x3c, !PT ;  /* 0x000000102d0a7212 */ /* 0x000fc600078e3cff */
[----:B------:R-:W-:Y:S01]  /*04f0*/  IMAD.WIDE.U32 R14, R14, -0x6db6db6d, RZ ;  /* 0x924924930e0e7825 */ /* 0x000fe200078e00ff */
[----:B------:R-:W-:-:S03]  /*0500*/  ISETP.GE.AND P4, PT, R10, RZ, PT ;  /* 0x000000ff0a00720c */ /* 0x000fc60003f86270 */
[----:B------:R-:W-:Y:S01]  /*0510*/  IMAD.HI.U32 R11, R11, R12, RZ ;  /* 0x0000000c0b0b7227 */ /* 0x000fe200078e00ff */
[----:B------:R-:W-:-:S04]  /*0520*/  SHF.R.U32.HI R15, RZ, 0x2, R15 ;  /* 0x00000002ff0f7819 */ /* 0x000fc8000001160f */
[----:B------:R-:W-:Y:S01]  /*0530*/  IADD3 R8, -R11, RZ, RZ ;  /* 0x000000ff0b087210 */ /* 0x000fe20007ffe1ff */
[----:B-1----:R-:W-:-:S04]  /*0540*/  IMAD R18, R18, UR16, R15 ;  /* 0x0000001012127c24 */ /* 0x002fc8000f8e020f */
[----:B------:R-:W-:-:S05]  /*0550*/  IMAD R8, R13, R8, R12 ;  /* 0x000000080d087224 */ /* 0x000fca00078e020c */
[----:B------:R-:W-:-:S13]  /*0560*/  ISETP.GT.U32.AND P5, PT, R13, R8, PT ;  /* 0x000000080d00720c */ /* 0x000fda0003fa4070 */
[-C--:B------:R-:W-:Y:S02]  /*0570*/  @!P5 IADD3 R8, R8, -R13.reuse, RZ ;  /* 0x8000000d0808d210 */ /* 0x080fe40007ffe0ff */
[----:B------:R-:W-:Y:S02]  /*0580*/  @!P5 IADD3 R11, R11, 0x1, RZ ;  /* 0x000000010b0bd810 */ /* 0x000fe40007ffe0ff */
[CC--:B------:R-:W-:Y:S02]  /*0590*/  ISETP.GE.U32.AND P0, PT, R8.reuse, R13.reuse, PT ;  /* 0x0000000d0800720c */ /* 0x0c0fe40003f06070 */
[----:B------:R-:W-:Y:S02]  /*05a0*/  ISETP.GT.U32.AND P6, PT, R13, R8, PT ;  /* 0x000000080d00720c */ /* 0x000fe40003fc4070 */
[----:B------:R-:W-:Y:S02]  /*05b0*/  IADD3 R13, R8, -R13, RZ ;  /* 0x8000000d080d7210 */ /* 0x000fe40007ffe0ff */
[----:B------:R-:W-:-:S02]  /*05c0*/  ISETP.NE.AND P5, PT, R16, RZ, PT ;  /* 0x000000ff1000720c */ /* 0x000fc40003fa5270 */
[----:B------:R-:W-:Y:S02]  /*05d0*/  SEL R8, R13, R8, !P6 ;  /* 0x000000080d087207 */ /* 0x000fe40007000000 */
[----:B------:R-:W1:Y:S02]  /*05e0*/  LDC.64 R12, c[0x0][0x248] ;  /* 0x00009200ff0c7b82 */ /* 0x000e640000000a00 */
[----:B------:R-:W-:Y:S02]  /*05f0*/  @!P3 IADD3 R8, -R8, RZ, RZ ;  /* 0x000000ff0808b210 */ /* 0x000fe40007ffe1ff */
[----:B------:R-:W-:Y:S02]  /*0600*/  @P0 IADD3 R11, R11, 0x1, RZ ;  /* 0x000000010b0b0810 */ /* 0x000fe40007ffe0ff */
[----:B------:R-:W-:Y:S02]  /*0610*/  SEL R8, R17, R8, !P5 ;  /* 0x0000000811087207 */ /* 0x000fe40006800000 */
[----:B------:R-:W-:-:S02]  /*0620*/  MOV R16, R11 ;  /* 0x0000000b00107202 */ /* 0x000fc40000000f00 */
[----:B------:R-:W3:Y:S01]  /*0630*/  @P1 LDC.64 R10, c[0x0][0x288] ;  /* 0x0000a200ff0a1b82 */ /* 0x000ee20000000a00 */
[----:B------:R-:W-:Y:S01]  /*0640*/  IMAD R29, R8, 0x1c, RZ ;  /* 0x0000001c081d7824 */ /* 0x000fe200078e02ff */
[----:B------:R-:W-:-:S04]  /*0650*/  @!P4 IADD3 R16, -R16, RZ, RZ ;  /* 0x000000ff1010c210 */ /* 0x000fc80007ffe1ff */
[----:B------:R-:W-:Y:S02]  /*0660*/  SEL R17, R17, R16, !P5 ;  /* 0x0000001011117207 */ /* 0x000fe40006800000 */
[----:B------:R-:W-:Y:S02]  /*0670*/  SHF.R.S32.HI R16, RZ, 0x1f, R54 ;  /* 0x0000001fff107819 */ /* 0x000fe40000011436 */
[----:B------:R-:W-:Y:S02]  /*0680*/  IADD3 R56, P0, R54, R29, RZ ;  /* 0x0000001d36387210 */ /* 0x000fe40007f1e0ff */
[----:B------:R-:W-:Y:S01]  /*0690*/  SHF.R.S32.HI R14, RZ, 0x1f, R17 ;  /* 0x0000001fff0e7819 */ /* 0x000fe20000011411 */
[----:B-1----:R-:W-:Y:S01]  /*06a0*/  IMAD.WIDE R12, R45, 0x8, R12 ;  /* 0x000000082d0c7825 */ /* 0x002fe200078e020c */
[----:B------:R-:W-:-:S03]  /*06b0*/  LEA.HI.X.SX32 R57, R29, R16, 0x1, P0 ;  /* 0x000000101d397211 */ /* 0x000fc600000f0eff */
[----:B------:R-:W-:Y:S01]  /*06c0*/  IMAD R16, R14, UR10, RZ ;  /* 0x0000000a0e107c24 */ /* 0x000fe2000f8e02ff */
[----:B------:R-:W-:Y:S01]  /*06d0*/  IADD3 R14, R18, 0x40, RZ ;  /* 0x00000040120e7810 */ /* 0x000fe20007ffe0ff */
[----:B------:R-:W4:Y:S01]  /*06e0*/  LDG.E.64 R12, desc[UR14][R12.64] ;  /* 0x0000000e0c0c7981 */ /* 0x000f22000c1e1b00 */
[----:B------:R-:W-:-:S04]  /*06f0*/  IMAD.WIDE.U32 R56, R17, UR10, R56 ;  /* 0x0000000a11387c25 */ /* 0x000fc8000f8e0038 */
[----:B------:R-:W-:Y:S01]  /*0700*/  IMAD R59, R17, UR11, R16 ;  /* 0x0000000b113b7c24 */ /* 0x000fe2000f8e0210 */
[----:B------:R-:W-:Y:S01]  /*0710*/  ULDC.64 UR10, c[0x0][0x290] ;  /* 0x0000a400000a7ab9 */ /* 0x000fe20000000a00 */
[----:B------:R-:W1:Y:S01]  /*0720*/  @P1 LDC.64 R16, c[0x0][0x230] ;  /* 0x00008c00ff101b82 */ /* 0x000e620000000a00 */
[----:B------:R-:W-:Y:S01]  /*0730*/  ISETP.GE.U32.AND P0, PT, R14, UR10, PT ;  /* 0x0000000a0e007c0c */ /* 0x000fe2000bf06070 */
[----:B---3--:R-:W-:Y:S01]  /*0740*/  @P1 IMAD R15, R3, R10, RZ ;  /* 0x0000000a030f1224 */ /* 0x008fe200078e02ff */
[----:B------:R-:W-:Y:S02]  /*0750*/  SHF.R.S32.HI R14, RZ, 0x1f, R14 ;  /* 0x0000001fff0e7819 */ /* 0x000fe4000001140e */
[----:B------:R-:W-:Y:S01]  /*0760*/  IADD3 R59, R57, R59, RZ ;  /* 0x0000003b393b7210 */ /* 0x000fe20007ffe0ff */
[----:B------:R-:W-:Y:S01]  /*0770*/  @P1 IMAD R21, R52, R11, R15 ;  /* 0x0000000b34151224 */ /* 0x000fe200078e020f */
[----:B------:R-:W-:Y:S02]  /*0780*/  ISETP.GE.AND.EX P0, PT, R14, UR11, PT, P0 ;  /* 0x0000000b0e007c0c */ /* 0x000fe4000bf06300 */
[----:B------:R-:W-:Y:S01]  /*0790*/  @P1 MOV R58, R56 ;  /* 0x00000038003a1202 */ /* 0x000fe20000000f00 */
[----:B------:R-:W3:Y:S01]  /*07a0*/  @P2 LDC.64 R14, c[0x0][0x288] ;  /* 0x0000a200ff0e2b82 */ /* 0x000ee20000000a00 */
[----:B------:R-:W-:-:S02]  /*07b0*/  ISETP.LT.U32.AND P0, PT, R53, 0x1c0, !P0 ;  /* 0x000001c03500780c */ /* 0x000fc40004701070 */
[----:B------:R-:W-:Y:S01]  /*07c0*/  IADD3 R20, R18, 0x60, RZ ;  /* 0x0000006012147810 */ /* 0x000fe20007ffe0ff */
[----:B------:R-:W-:-:S04]  /*07d0*/  @P1 IMAD.WIDE.U32 R18, R52, R10, R58 ;  /* 0x0000000a34121225 */ /* 0x000fc800078e003a */
[----:B------:R-:W2:Y:S01]  /*07e0*/  @P1 LDC.64 R10, c[0x0][0x228] ;  /* 0x00008a00ff0a1b82 */ /* 0x000ea20000000a00 */
[----:B------:R-:W-:Y:S02]  /*07f0*/  ISETP.GE.U32.AND P3, PT, R20, UR10, PT ;  /* 0x0000000a14007c0c */ /* 0x000fe4000bf66070 */
[----:B------:R-:W-:Y:S02]  /*0800*/  SHF.R.S32.HI R20, RZ, 0x1f, R20 ;  /* 0x0000001fff147819 */ /* 0x000fe40000011414 */
[----:B------:R-:W-:Y:S02]  /*0810*/  @P1 IADD3 R21, R19, R21, RZ ;  /* 0x0000001513151210 */ /* 0x000fe40007ffe0ff */
[----:B------:R-:W-:Y:S01]  /*0820*/  ISETP.GE.AND.EX P3, PT, R20, UR11, PT, P3 ;  /* 0x0000000b14007c0c */ /* 0x000fe2000bf66330 */
[----:B------:R-:W0:Y:S01]  /*0830*/  @P0 LDC.64 R26, c[0x0][0x288] ;  /* 0x0000a200ff1a0b82 */ /* 0x000e220000000a00 */
[----:B------:R-:W-:Y:S02]  /*0840*/  @P1 SHF.L.U32 R19, R18, 0x1, RZ ;  /* 0x0000000112131819 */ /* 0x000fe400000006ff */
[----:B------:R-:W-:-:S02]  /*0850*/  ISETP.LT.U32.AND P3, PT, R53, 0x1c0, !P3 ;  /* 0x000001c03500780c */ /* 0x000fc40005f61070 */
[----:B------:R-:W-:Y:S02]  /*0860*/  @P1 SHF.L.U64.HI R18, R18, 0x1, R21 ;  /* 0x0000000112121819 */ /* 0x000fe40000010215 */
[----:B-1----:R-:W-:-:S04]  /*0870*/  @P1 IADD3 R16, P4, R19, R16, RZ ;  /* 0x0000001013101210 */ /* 0x002fc80007f9e0ff */
[----:B------:R-:W-:Y:S01]  /*0880*/  @P1 IADD3.X R17, R18, R17, RZ, P4, !PT ;  /* 0x0000001112111210 */ /* 0x000fe200027fe4ff */
[----:B---3--:R-:W-:-:S04]  /*0890*/  @P2 IMAD R28, R5, R14, RZ ;  /* 0x0000000e051c2224 */ /* 0x008fc800078e02ff */
[----:B------:R1:W5:Y:S01]  /*08a0*/  @P1 LDG.E R43, desc[UR14][R16.64] ;  /* 0x0000000e102b1981 */ /* 0x000362000c1e1900 */
[----:B--2---:R-:W-:Y:S01]  /*08b0*/  @P1 IADD3 R10, P4, R19, R10, RZ ;  /* 0x0000000a130a1210 */ /* 0x004fe20007f9e0ff */
[----:B------:R-:W2:Y:S01]  /*08c0*/  @P3 LDC.64 R20, c[0x0][0x288] ;  /* 0x0000a200ff143b82 */ /* 0x000ea20000000a00 */
[----:B------:R-:W-:Y:S02]  /*08d0*/  @P2 IMAD R31, R50, R15, R28 ;  /* 0x0000000f321f2224 */ /* 0x000fe400078e021c */
[----:B------:R-:W-:Y:S02]  /*08e0*/  @P1 IADD3.X R11, R18, R11, RZ, P4, !PT ;  /* 0x0000000b120b1210 */ /* 0x000fe400027fe4ff */
[----:B-1----:R-:W-:-:S03]  /*08f0*/  @P2 MOV R16, R56 ;  /* 0x0000003800102202 */ /* 0x002fc60000000f00 */
[----:B------:R1:W5:Y:S01]  /*0900*/  @P1 LDG.E R42, desc[UR14][R10.64] ;  /* 0x0000000e0a2a1981 */ /* 0x000362000c1e1900 */
[----:B------:R-:W-:Y:S01]  /*0910*/  @P2 MOV R17, R59 ;  /* 0x0000003b00112202 */ /* 0x000fe20000000f00 */
[----:B0-----:R-:W-:Y:S01]  /*0920*/  @P0 IMAD R30, R7, R26, RZ ;  /* 0x0000001a071e0224 */ /* 0x001fe200078e02ff */
[----:B------:R-:W-:Y:S02]  /*0930*/  MOV R44, RZ ;  /* 0x000000ff002c7202 */ /* 0x000fe40000000f00 */
[----:B------:R-:W-:Y:S01]  /*0940*/  CS2R R40, SRZ ;  /* 0x0000000000287805 */ /* 0x000fe2000001ff00 */
[----:B------:R-:W0:Y:S01]  /*0950*/  @P0 LDC.64 R18, c[0x0][0x230] ;  /* 0x00008c00ff120b82 */ /* 0x000e220000000a00 */
[----:B------:R-:W-:Y:S01]  /*0960*/  @P2 IMAD.WIDE.U32 R14, R50, R14, R16 ;  /* 0x0000000e320e2225 */ /* 0x000fe200078e0010 */
[----:B-1----:R-:W-:Y:S02]  /*0970*/  @P0 MOV R10, R56 ;  /* 0x00000038000a0202 */ /* 0x002fe40000000f00 */
[----:B------:R-:W-:-:S02]  /*0980*/  @P2 SHF.L.U32 R17, R14, 0x1, RZ ;  /* 0x000000010e112819 */ /* 0x000fc400000006ff */
[----:B------:R-:W-:Y:S02]  /*0990*/  @P0 MOV R11, R59 ;  /* 0x0000003b000b0202 */ /* 0x000fe40000000f00 */
[----:B------:R-:W-:Y:S01]  /*09a0*/  @P2 IADD3 R15, R15, R31, RZ ;  /* 0x0000001f0f0f2210 */ /* 0x000fe20007ffe0ff */
[----:B------:R-:W-:Y:S01]  /*09b0*/  @P0 IMAD R31, R49, R27, R30 ;  /* 0x0000001b311f0224 */ /* 0x000fe200078e021e */
[----:B------:R-:W-:Y:S01]  /*09c0*/  @P2 IADD3 R24, P4, R17, R24, RZ ;  /* 0x0000001811182210 */ /* 0x000fe20007f9e0ff */
[----:B------:R-:W-:Y:S01]  /*09d0*/  @P0 IMAD.WIDE.U32 R26, R49, R26, R10 ;  /* 0x0000001a311a0225 */ /* 0x000fe200078e000a */
[----:B------:R-:W-:Y:S02]  /*09e0*/  @P2 IADD3 R22, P5, R17, R22, RZ ;  /* 0x0000001611162210 */ /* 0x000fe40007fbe0ff */
[----:B------:R-:W-:Y:S01]  /*09f0*/  CS2R R38, SRZ ;  /* 0x0000000000267805 */ /* 0x000fe2000001ff00 */
[----:B------:R-:W1:Y:S01]  /*0a00*/  @P3 LDC.64 R16, c[0x0][0x230] ;  /* 0x00008c00ff103b82 */ /* 0x000e620000000a00 */
[----:B------:R-:W-:-:S02]  /*0a10*/  @P2 SHF.L.U64.HI R28, R14, 0x1, R15 ;  /* 0x000000010e1c2819 */ /* 0x000fc4000001020f */
[----:B------:R-:W-:Y:S02]  /*0a20*/  @P0 IADD3 R27, R27, R31, RZ ;  /* 0x0000001f1b1b0210 */ /* 0x000fe40007ffe0ff */
[C---:B------:R-:W-:Y:S02]  /*0a30*/  @P2 IADD3.X R25, R28.reuse, R25, RZ, P4, !PT ;  /* 0x000000191c192210 */ /* 0x040fe400027fe4ff */
[----:B------:R-:W-:Y:S01]  /*0a40*/  @P2 IADD3.X R23, R28, R23, RZ, P5, !PT ;  /* 0x000000171c172210 */ /* 0x000fe20002ffe4ff */
[----:B--2---:R-:W-:Y:S01]  /*0a50*/  @P3 IMAD R30, R9, R20, RZ ;  /* 0x00000014091e3224 */ /* 0x004fe200078e02ff */
[C---:B------:R-:W-:Y:S01]  /*0a60*/  @P0 SHF.L.U32 R31, R26.reuse, 0x1, RZ ;  /* 0x000000011a1f0819 */ /* 0x040fe200000006ff */
[----:B------:R-:W5:Y:S01]  /*0a70*/  @P2 LDG.E R44, desc[UR14][R24.64] ;  /* 0x0000000e182c2981 */ /* 0x000f62000c1e1900 */
[----:B------:R-:W-:Y:S01]  /*0a80*/  @P0 SHF.L.U64.HI R28, R26, 0x1, R27 ;  /* 0x000000011a1c0819 */ /* 0x000fe2000001021b */
[----:B------:R-:W2:Y:S01]  /*0a90*/  @P0 LDC.64 R14, c[0x0][0x228] ;  /* 0x00008a00ff0e0b82 */ /* 0x000ea20000000a00 */
[----:B------:R-:W-:Y:S01]  /*0aa0*/  @P3 MOV R26, R56 ;  /* 0x00000038001a3202 */ /* 0x000fe20000000f00 */
[----:B------:R-:W5:Y:S01]  /*0ab0*/  @P2 LDG.E R41, desc[UR14][R22.64] ;  /* 0x0000000e16292981 */ /* 0x000f62000c1e1900 */
[----:B------:R-:W-:Y:S01]  /*0ac0*/  @P3 MOV R27, R59 ;  /* 0x0000003b001b3202 */ /* 0x000fe20000000f00 */
[----:B------:R-:W-:-:S02]  /*0ad0*/  @P3 IMAD R33, R48, R21, R30 ;  /* 0x0000001530213224 */ /* 0x000fc400078e021e */
[----:B------:R-:W-:Y:S02]  /*0ae0*/  @P3 IMAD.WIDE.U32 R20, R48, R20, R26 ;  /* 0x0000001430143225 */ /* 0x000fe400078e001a */
[----:B------:R-:W3:Y:S03]  /*0af0*/  @P3 LDC.64 R10, c[0x0][0x228] ;  /* 0x00008a00ff0a3b82 */ /* 0x000ee60000000a00 */
[----:B------:R-:W-:Y:S02]  /*0b00*/  @P3 IADD3 R27, R21, R33, RZ ;  /* 0x00000021151b3210 */ /* 0x000fe40007ffe0ff */
[C---:B------:R-:W-:Y:S02]  /*0b10*/  @P3 SHF.L.U32 R21, R20.reuse, 0x1, RZ ;  /* 0x0000000114153819 */ /* 0x040fe400000006ff */
[----:B------:R-:W-:Y:S02]  /*0b20*/  @P3 SHF.L.U64.HI R20, R20, 0x1, R27 ;  /* 0x0000000114143819 */ /* 0x000fe4000001021b */
[----:B-1----:R-:W-:-:S04]  /*0b30*/  @P3 IADD3 R16, P5, R21, R16, RZ ;  /* 0x0000001015103210 */ /* 0x002fc80007fbe0ff */
[----:B------:R-:W-:-:S05]  /*0b40*/  @P3 IADD3.X R17, R20, R17, RZ, P5, !PT ;  /* 0x0000001114113210 */ /* 0x000fca0002ffe4ff */
[----:B------:R-:W5:Y:S01]  /*0b50*/  @P3 LDG.E R40, desc[UR14][R16.64] ;  /* 0x0000000e10283981 */ /* 0x000f62000c1e1900 */
[----:B0-----:R-:W-:-:S04]  /*0b60*/  @P0 IADD3 R18, P4, R31, R18, RZ ;  /* 0x000000121f120210 */ /* 0x001fc80007f9e0ff */
[----:B------:R-:W-:Y:S02]  /*0b70*/  @P0 IADD3.X R19, R28, R19, RZ, P4, !PT ;  /* 0x000000131c130210 */ /* 0x000fe400027fe4ff */
[----:B--2---:R-:W-:-:S03]  /*0b80*/  @P0 IADD3 R14, P4, R31, R14, RZ ;  /* 0x0000000e1f0e0210 */ /* 0x004fc60007f9e0ff */
[----:B------:R-:W5:Y:S01]  /*0b90*/  @P0 LDG.E R39, desc[UR14][R18.64] ;  /* 0x0000000e12270981 */ /* 0x000f62000c1e1900 */
[----:B------:R-:W-:-:S05]  /*0ba0*/  @P0 IADD3.X R15, R28, R15, RZ, P4, !PT ;  /* 0x0000000f1c0f0210 */ /* 0x000fca00027fe4ff */
[----:B------:R-:W5:Y:S01]  /*0bb0*/  @P0 LDG.E R38, desc[UR14][R14.64] ;  /* 0x0000000e0e260981 */ /* 0x000f62000c1e1900 */
[----:B---3--:R-:W-:Y:S02]  /*0bc0*/  @P3 IADD3 R10, P6, R21, R10, RZ ;  /* 0x0000000a150a3210 */ /* 0x008fe40007fde0ff */
[----:B------:R-:W-:Y:S02]  /*0bd0*/  MOV R36, RZ ;  /* 0x000000ff00247202 */ /* 0x000fe40000000f00 */
[----:B------:R-:W-:Y:S01]  /*0be0*/  @P3 IADD3.X R11, R20, R11, RZ, P6, !PT ;  /* 0x0000000b140b3210 */ /* 0x000fe200037fe4ff */
[----:B------:R-:W-:Y:S01]  /*0bf0*/  UMOV UR11, 0x3f800000 ;  /* 0x3f800000000b7882 */ /* 0x000fe20000000000 */
[----:B------:R-:W-:Y:S03]  /*0c00*/  BSSY B0, `(.L_x_36) ;  /* 0x000001b000007945 */ /* 0x000fe60003800000 */
[----:B------:R0:W5:Y:S02]  /*0c10*/  @P3 LDG.E R36, desc[UR14][R10.64] ;  /* 0x0000000e0a243981 */ /* 0x000164000c1e1900 */
[----:B0-----:R-:W-:-:S02]  /*0c20*/  CS2R R10, SRZ ;  /* 0x00000000000a7805 */ /* 0x001fc4000001ff00 */
[----:B----4-:R-:W-:-:S13]  /*0c30*/  R2UR UR13, R12 ;  /* 0x000000000c0d72ca */ /* 0x010fda00000e0000 */
        /* <DEDUP_REMOVED lines=11> */
[----:B------:R-:W-:Y:S02]  /*0cf0*/  @UP0 UMOV UR11, UR5 ;  /* 0x00000005000b0c82 */ /* 0x000fe40008000000 */
[----:B------:R-:W-:Y:S05]  /*0d00*/  @P0 BRA `(.L_x_37) ;  /* 0x0000000000280947 */ /* 0x000fea0003800000 */
        /* <DEDUP_REMOVED lines=10> */
.L_x_37:
[----:B------:R-:W-:Y:S05]  /*0db0*/  BSYNC B0 ;  /* 0x0000000000007941 */ /* 0x000fea0003800000 */
.L_x_36:
[----:B------:R-:W-:Y:S02]  /*0dc0*/  ISETP.NE.AND P4, PT, RZ, UR12, PT ;  /* 0x0000000cff007c0c */ /* 0x000fe4000bf85270 */
[C---:B0----5:R-:W-:Y:S02]  /*0dd0*/  PRMT R14, R43.reuse, 0x7632, R14 ;  /* 0x000076322b0e7816 */ /* 0x061fe4000000000e */
[----:B------:R-:W-:Y:S02]  /*0de0*/  SHF.L.U32 R15, R43, 0x10, RZ ;  /* 0x000000102b0f7819 */ /* 0x000fe400000006ff */
[----:B------:R-:W-:Y:S02]  /*0df0*/  SHF.L.U32 R14, R14, 0x10, RZ ;  /* 0x000000100e0e7819 */ /* 0x000fe400000006ff */
[----:B------:R-:W-:Y:S01]  /*0e00*/  SHF.L.U32 R21, R44, 0x10, RZ ;  /* 0x000000102c157819 */ /* 0x000fe200000006ff */
[----:B------:R-:W-:Y:S01]  /*0e10*/  FADD.FTZ R15, R15, -UR13 ;  /* 0x8000000d0f0f7e21 */ /* 0x000fe20008010000 */
[----:B------:R-:W-:Y:S01]  /*0e20*/  PRMT R18, R42, 0x7632, R18 ;  /* 0x000076322a127816 */ /* 0x000fe20000000012 */
[----:B------:R-:W-:Y:S01]  /*0e30*/  FADD.FTZ R14, R14, -UR13 ;  /* 0x8000000d0e0e7e21 */ /* 0x000fe20008010000 */
[----:B------:R-:W-:Y:S01]  /*0e40*/  PRMT R19, R44, 0x7632, R19 ;  /* 0x000076322c137816 */ /* 0x000fe20000000013 */
[----:B------:R-:W-:Y:S01]  /*0e50*/  FADD.FTZ R29, R21, -UR13 ;  /* 0x8000000d151d7e21 */ /* 0x000fe20008010000 */
[----:B------:R-:W-:Y:S01]  /*0e60*/  PRMT R20, R41, 0x7632, R20 ;  /* 0x0000763229147816 */ /* 0x000fe20000000014 */
[----:B------:R-:W-:Y:S01]  /*0e70*/  FMUL.FTZ R15, R15, UR11 ;  /* 0x0000000b0f0f7c20 */ /* 0x000fe20008410000 */
[----:B------:R-:W-:Y:S01]  /*0e80*/  SHF.L.U32 R16, R42, 0x10, RZ ;  /* 0x000000102a107819 */ /* 0x000fe200000006ff */
[----:B------:R-:W-:Y:S01]  /*0e90*/  FMUL.FTZ R14, R14, UR11 ;  /* 0x0000000b0e0e7c20 */ /* 0x000fe20008410000 */
[----:B------:R-:W-:-:S02]  /*0ea0*/  SHF.L.U32 R17, R41, 0x10, RZ ;  /* 0x0000001029117819 */ /* 0x000fc400000006ff */
[----:B------:R-:W-:Y:S02]  /*0eb0*/  SHF.L.U32 R18, R18, 0x10, RZ ;  /* 0x0000001012127819 */ /* 0x000fe400000006ff */
[----:B------:R-:W-:Y:S02]  /*0ec0*/  SHF.L.U32 R27, R19, 0x10, RZ ;  /* 0x00000010131b7819 */ /* 0x000fe400000006ff */
[----:B------:R-:W-:Y:S01]  /*0ed0*/  SHF.L.U32 R20, R20, 0x10, RZ ;  /* 0x0000001014147819 */ /* 0x000fe200000006ff */
        /* <DEDUP_REMOVED lines=19> */
.L_x_38:
[----:B------:R-:W-:Y:S01]  /*1010*/  FMUL.FTZ R22, R16, R10 ;  /* 0x0000000a10167220 */ /* 0x000fe20000410000 */
[----:B------:R-:W-:Y:S01]  /*1020*/  FADD.FTZ R27, R27, -UR13 ;  /* 0x8000000d1b1b7e21 */ /* 0x000fe20008010000 */
[----:B------:R-:W-:Y:S01]  /*1030*/  FMUL.FTZ R19, R29, UR11 ;  /* 0x0000000b1d137c20 */ /* 0x000fe20008410000 */
[----:B------:R-:W-:Y:S01]  /*1040*/  FMUL.FTZ R23, R18, R11 ;  /* 0x0000000b12177220 */ /* 0x000fe20000410000 */
[----:B------:R-:W-:Y:S01]  /*1050*/  FFMA.FTZ R21, R15, R22, RZ ;  /* 0x000000160f157223 */ /* 0x000fe200000100ff */
[----:B------:R-:W-:Y:S01]  /*1060*/  FADD.FTZ R24, RZ, R22 ;  /* 0x00000016ff187221 */ /* 0x000fe20000010000 */
        /* <DEDUP_REMOVED lines=20> */
.L_x_39:
[--C-:B------:R-:W-:Y:S01]  /*11b0*/  FFMA.FTZ R28, R14, R23, R21.reuse ;  /* 0x000000170e1c7223 */ /* 0x100fe20000010015 */
[----:B------:R-:W-:Y:S01]  /*11c0*/  PRMT R21, R39, 0x7632, R21 ;  /* 0x0000763227157816 */ /* 0x000fe20000000015 */
[----:B------:R-:W-:Y:S01]  /*11d0*/  FMUL.FTZ R26, R17, R10 ;  /* 0x0000000a111a7220 */ /* 0x000fe20000410000 */
[----:B------:R-:W-:Y:S01]  /*11e0*/  FADD.FTZ R27, R23, R24 ;  /* 0x00000018171b7221 */ /* 0x000fe20000010000 */
[----:B------:R-:W-:Y:S01]  /*11f0*/  SHF.L.U32 R23, R39, 0x10, RZ ;  /* 0x0000001027177819 */ /* 0x000fe200000006ff */
[----:B------:R-:W-:Y:S01]  /*1200*/  FMUL.FTZ R30, R20, R11 ;  /* 0x0000000b141e7220 */ /* 0x000fe20000410000 */
[----:B------:R-:W-:Y:S01]  /*1210*/  SHF.L.U32 R24, R21, 0x10, RZ ;  /* 0x0000001015187819 */ /* 0x000fe200000006ff */
[----:B------:R-:W-:Y:S01]  /*1220*/  FFMA.FTZ R25, R19, R26, R28 ;  /* 0x0000001a13197223 */ /* 0x000fe2000001001c */
[--C-:B------:R-:W-:Y:S01]  /*1230*/  FADD.FTZ R27, R27, R26.reuse ;  /* 0x0000001a1b1b7221 */ /* 0x100fe20000010000 */
[----:B------:R-:W-:Y:S01]  /*1240*/  PRMT R26, R38, 0x7632, R26 ;  /* 0x00007632261a7816 */ /* 0x000fe2000000001a */
[----:B------:R-:W-:Y:S01]  /*1250*/  FADD.FTZ R23, R23, -UR13 ;  /* 0x8000000d17177e21 */ /* 0x000fe20008010000 */
[----:B------:R-:W-:Y:S01]  /*1260*/  FADD.FTZ R29, R24, -UR13 ;  /* 0x8000000d181d7e21 */ /* 0x000fe20008010000 */
[----:B------:R-:W-:-:S02]  /*1270*/  SHF.L.U32 R21, R38, 0x10, RZ ;  /* 0x0000001026157819 */ /* 0x000fc400000006ff */
[----:B------:R-:W-:Y:S01]  /*1280*/  SHF.L.U32 R24, R26, 0x10, RZ ;  /* 0x000000101a187819 */ /* 0x000fe200000006ff */
[----:B------:R-:W-:Y:S01]  /*1290*/  FMUL.FTZ R23, R23, UR11 ;  /* 0x0000000b17177c20 */ /* 0x000fe20008410000 */
[----:B------:R-:W-:Y:S01]  /*12a0*/  PRMT R28, R40, 0x7632, R28 ;  /* 0x00007632281c7816 */ /* 0x000fe2000000001c */
        /* <DEDUP_REMOVED lines=15> */
[----:B-1----:R-:W-:Y:S01]  /*13a0*/  FMUL.FTZ R21, R21, R34 ;  /* 0x0000002215157220 */ /* 0x002fe20000410000 */
[----:B------:R-:W-:Y:S02]  /*13b0*/  FADD.FTZ R34, -R34, 1 ;  /* 0x3f80000022227421 */ /* 0x000fe40000010100 */
[----:B------:R-:W-:Y:S02]  /*13c0*/  FMUL.FTZ R24, R24, R31 ;  /* 0x0000001f18187220 */ /* 0x000fe40000410000 */
[----:B------:R-:W-:-:S04]  /*13d0*/  FFMA.FTZ R34, R29, R34, 1 ;  /* 0x3f8000001d227423 */ /* 0x000fc80000010022 */
[----:B------:R-:W-:-:S07]  /*13e0*/  FMUL.FTZ R21, R21, R34 ;  /* 0x0000002215157220 */ /* 0x000fce0000410000 */
.L_x_40:
[----:B------:R-:W-:Y:S01]  /*13f0*/  FFMA.FTZ R34, R22, R30, R25 ;  /* 0x0000001e16227223 */ /* 0x000fe20000010019 */
[----:B------:R-:W-:Y:S01]  /*1400*/  SHF.L.U32 R25, R40, 0x10, RZ ;  /* 0x0000001028197819 */ /* 0x000fe200000006ff */
[----:B------:R-:W-:Y:S01]  /*1410*/  FADD.FTZ R29, R30, R27 ;  /* 0x0000001b1e1d7221 */ /* 0x000fe20000010000 */
[----:B------:R-:W-:Y:S01]  /*1420*/  SHF.L.U32 R28, R28, 0x10, RZ ;  /* 0x000000101c1c7819 */ /* 0x000fe200000006ff */
[----:B------:R-:W-:Y:S01]  /*1430*/  FMUL.FTZ R32, R21, R10 ;  /* 0x0000000a15207220 */ /* 0x000fe20000410000 */
[C---:B------:R-:W-:Y:S01]  /*1440*/  PRMT R30, R36.reuse, 0x7632, R30 ;  /* 0x00007632241e7816 */ /* 0x040fe2000000001e */
[----:B------:R-:W-:Y:S01]  /*1450*/  FADD.FTZ R31, R25, -UR13 ;  /* 0x8000000d191f7e21 */ /* 0x000fe20008010000 */
[----:B------:R-:W-:Y:S01]  /*1460*/  SHF.L.U32 R25, R36, 0x10, RZ ;  /* 0x0000001024197819 */ /* 0x000fe200000006ff */
[----:B------:R-:W-:Y:S01]  /*1470*/  FADD.FTZ R33, R28, -UR13 ;  /* 0x8000000d1c217e21 */ /* 0x000fe20008010000 */
[----:B------:R-:W-:Y:S01]  /*1480*/  FFMA.FTZ R27, R23, R32, R34 ;  /* 0x00000020171b7223 */ /* 0x000fe20000010022 */
[----:B------:R-:W-:Y:S01]  /*1490*/  FADD.FTZ R29, R29, R32 ;  /* 0x000000201d1d7221 */ /* 0x000fe20000010000 */
[----:B------:R-:W-:Y:S01]  /*14a0*/  SHF.L.U32 R28, R30, 0x10, RZ ;  /* 0x000000101e1c7819 */ /* 0x000fe200000006ff */
[----:B------:R-:W-:Y:S01]  /*14b0*/  FMUL.FTZ R31, R31, UR11 ;  /* 0x0000000b1f1f7c20 */ /* 0x000fe20008410000 */
[----:B------:R-:W-:Y:S01]  /*14c0*/  FMUL.FTZ R32, R24, R11 ;  /* 0x0000000b18207220 */ /* 0x000fe20000410000 */
        /* <DEDUP_REMOVED lines=12> */
[----:B0-----:R-:W-:Y:S01]  /*1590*/  FMUL.FTZ R25, R25, R60 ;  /* 0x0000003c19197220 */ /* 0x001fe20000410000 */
[----:B------:R-:W-:-:S04]  /*15a0*/  FADD.FTZ R60, -R60, 1 ;  /* 0x3f8000003c3c7421 */ /* 0x000fc80000010100 */
[----:B------:R-:W-:Y:S01]  /*15b0*/  FFMA.FTZ R60, R33, R60, 1 ;  /* 0x3f800000213c7423 */ /* 0x000fe2000001003c */
[----:B-1----:R-:W-:Y:S01]  /*15c0*/  FMUL.FTZ R28, R28, R63 ;  /* 0x0000003f1c1c7220 */ /* 0x002fe20000410000 */
[----:B------:R-:W-:Y:S02]  /*15d0*/  FADD.FTZ R63, -R63, 1 ;  /* 0x3f8000003f3f7421 */ /* 0x000fe40000010100 */
[----:B------:R-:W-:Y:S02]  /*15e0*/  FMUL.FTZ R25, R25, R60 ;  /* 0x0000003c19197220 */ /* 0x000fe40000410000 */
[----:B------:R-:W-:-:S04]  /*15f0*/  FFMA.FTZ R63, R34, R63, 1 ;  /* 0x3f800000223f7423 */ /* 0x000fc8000001003f */
[----:B------:R-:W-:-:S07]  /*1600*/  FMUL.FTZ R28, R28, R63 ;  /* 0x0000003f1c1c7220 */ /* 0x000fce0000410000 */
.L_x_41:
[----:B------:R-:W-:Y:S01]  /*1610*/  FFMA.FTZ R60, R26, R32, R27 ;  /* 0x000000201a3c7223 */ /* 0x000fe2000001001b */
[----:B------:R-:W-:Y:S01]  /*1620*/  FMUL.FTZ R34, R25, R10 ;  /* 0x0000000a19227220 */ /* 0x000fe20000410000 */
[----:B------:R-:W-:Y:S01]  /*1630*/  FADD.FTZ R33, R32, R29 ;  /* 0x0000001d20217221 */ /* 0x000fe20000010000 */
[----:B------:R-:W-:Y:S01]  /*1640*/  FMUL.FTZ R29, R28, R11 ;  /* 0x0000000b1c1d7220 */ /* 0x000fe20000410000 */
[----:B------:R-:W-:Y:S01]  /*1650*/  ISETP.GT.AND P0, PT, R4, 0x1e, PT ;  /* 0x0000001e0400780c */ /* 0x000fe20003f04270 */
[----:B------:R-:W-:Y:S01]  /*1660*/  FFMA.FTZ R27, R31, R34, R60 ;  /* 0x000000221f1b7223 */ /* 0x000fe2000001003c */
[----:B------:R-:W-:Y:S01]  /*1670*/  FADD.FTZ R34, R33, R34 ;  /* 0x0000002221227221 */ /* 0x000fe20000010000 */
[----:B------:R-:W0:Y:S01]  /*1680*/  S2UR UR17, SR_CgaCtaId ;  /* 0x00000000001179c3 */ /* 0x000e220000008800 */
[----:B------:R-:W-:Y:S01]  /*1690*/  FFMA.FTZ R60, R15, R16, RZ ;  /* 0x000000100f3c7223 */ /* 0x000fe200000100ff */
[----:B------:R-:W-:Y:S01]  /*16a0*/  FFMA.FTZ R27, R30, R29, R27 ;  /* 0x0000001d1e1b7223 */ /* 0x000fe2000001001b */
[----:B------:R-:W-:Y:S01]  /*16b0*/  FADD.FTZ R29, R29, R34 ;  /* 0x000000221d1d7221 */ /* 0x000fe20000010000 */
[----:B------:R-:W-:Y:S01]  /*16c0*/  FADD.FTZ R16, RZ, R16 ;  /* 0x00000010ff107221 */ /* 0x000fe20000010000 */
[----:B------:R-:W-:Y:S01]  /*16d0*/  FFMA.FTZ R60, R19, R17, R60 ;  /* 0x00000011133c7223 */ /* 0x000fe2000001003c */
[----:B------:R-:W-:Y:S01]  /*16e0*/  FFMA.FTZ R19, R14, R18, RZ ;  /* 0x000000120e137223 */ /* 0x000fe200000100ff */
[----:B------:R-:W1:Y:S01]  /*16f0*/  SHFL.DOWN PT, R32, R27, 0x1, 0x1f ;  /* 0x08201f001b207f89 */ /* 0x000e6200000e0000 */
[----:B------:R-:W-:Y:S01]  /*1700*/  FADD.FTZ R15, RZ, R18 ;  /* 0x00000012ff0f7221 */ /* 0x000fe20000010000 */
[----:B------:R-:W-:Y:S01]  /*1710*/  UMOV UR10, 0x400 ;  /* 0x00000400000a7882 */ /* 0x000fe20000000000 */
[----:B------:R-:W-:Y:S01]  /*1720*/  FADD.FTZ R16, R16, R17 ;  /* 0x0000001110107221 */ /* 0x000fe20000010000 */
[----:B------:R-:W2:Y:S01]  /*1730*/  SHFL.DOWN PT, R34, R29, 0x1, 0x1f ;  /* 0x08201f001d227f89 */ /* 0x000ea200000e0000 */
[----:B------:R-:W-:Y:S01]  /*1740*/  UIADD3 UR5, UR10, 0x90, URZ ;  /* 0x000000900a057890 */ /* 0x000fe2000fffe03f */
[----:B------:R-:W-:Y:S01]  /*1750*/  FFMA.FTZ R19, R22, R20, R19 ;  /* 0x0000001416137223 */ /* 0x000fe20000010013 */
[----:B------:R-:W-:Y:S01]  /*1760*/  FADD.FTZ R15, R15, R20 ;  /* 0x000000140f0f7221 */ /* 0x000fe20000010000 */
[----:B------:R-:W-:Y:S01]  /*1770*/  ISETP.NE.AND P3, PT, R53, RZ, PT ;  /* 0x000000ff3500720c */ /* 0x000fe20003f65270 */
[----:B------:R-:W-:Y:S01]  /*1780*/  FFMA.FTZ R60, R23, R21, R60 ;  /* 0x00000015173c7223 */ /* 0x000fe2000001003c */
[----:B------:R-:W-:Y:S01]  /*1790*/  FADD.FTZ R16, R16, R21 ;  /* 0x0000001510107221 */ /* 0x000fe20000010000 */
[----:B------:R-:W-:Y:S01]  /*17a0*/  FFMA.FTZ R19, R26, R24, R19 ;  /* 0x000000181a137223 */ /* 0x000fe20000010013 */
[----:B------:R-:W-:Y:S01]  /*17b0*/  FADD.FTZ R15, R15, R24 ;  /* 0x000000180f0f7221 */ /* 0x000fe20000010000 */
[----:B------:R-:W-:Y:S01]  /*17c0*/  BSSY B0, `(.L_x_42) ;  /* 0x0000047000007945 */ /* 0x000fe20003800000 */
[----:B------:R-:W-:Y:S01]  /*17d0*/  ISETP.GT.U32.AND P5, PT, R53, 0xd, PT ;  /* 0x0000000d3500780c */ /* 0x000fe20003fa4070 */
[----:B------:R-:W-:Y:S01]  /*17e0*/  FFMA.FTZ R33, R30, R28, R19 ;  /* 0x0000001c1e217223 */ /* 0x000fe20000010013 */
[----:B------:R-:W-:Y:S01]  /*17f0*/  FADD.FTZ R35, R15, R28 ;  /* 0x0000001c0f237221 */ /* 0x000fe20000010000 */
        /* <DEDUP_REMOVED lines=23> */
[----:B------:R-:W-:Y:S01]  /*1970*/  FFMA.FTZ R32, R31, R25, R60 ;  /* 0x000000191f207223 */ /* 0x000fe2000001003c */
[----:B-1----:R-:W-:Y:S01]  /*1980*/  @!P0 FADD.FTZ R29, R29, R34 ;  /* 0x000000221d1d8221 */ /* 0x002fe20000010000 */
[----:B------:R-:W-:Y:S01]  /*1990*/  ISETP.NE.AND P0, PT, R4, RZ, PT ;  /* 0x000000ff0400720c */ /* 0x000fe20003f05270 */
[----:B------:R-:W-:Y:S01]  /*19a0*/  FADD.FTZ R34, R16, R25 ;  /* 0x0000001910227221 */ /* 0x000fe20000010000 */
[----:B------:R-:W-:-:S02]  /*19b0*/  MOV R14, R27 ;  /* 0x0000001b000e7202 */ /* 0x000fc40000000f00 */
[----:B------:R-:W-:Y:S02]  /*19c0*/  MOV R15, R29 ;  /* 0x0000001d000f7202 */ /* 0x000fe40000000f00 */
[----:B------:R0:W-:Y:S07]  /*19d0*/  STS.128 [R55], R32 ;  /* 0x0000002037007388 */ /* 0x0001ee0000000c00 */
[----:B------:R0:W-:Y:S01]  /*19e0*/  @!P0 STS.64 [R6+0x10], R14 ;  /* 0x0000100e06008388 */ /* 0x0001e20000000a00 */
[----:B------:R-:W-:Y:S06]  /*19f0*/  BAR.SYNC.DEFER_BLOCKING 0x0 ;  /* 0x0000000000007b1d */ /* 0x000fec0000010000 */
[----:B------:R-:W-:Y:S05]  /*1a00*/  @P3 BRA `(.L_x_43) ;  /* 0x0000000000883947 */ /* 0x000fea0003800000 */
[----:B------:R-:W-:-:S09]  /*1a10*/  ULEA UR5, UR17, UR10, 0x18 ;  /* 0x0000000a11057291 */ /* 0x000fd2000f8ec03f */
[----:B------:R-:W1:Y:S04]  /*1a20*/  LDS.64 R28, [UR5+0x18] ;  /* 0x00001805ff1c7984 */ /* 0x000e680008000a00 */
[----:B------:R-:W2:Y:S04]  /*1a30*/  LDS.128 R16, [UR5+0x20] ;  /* 0x00002005ff107984 */ /* 0x000ea80008000c00 */
[----:B------:R-:W3:Y:S04]  /*1a40*/  LDS.128 R24, [UR5+0x30] ;  /* 0x00003005ff187984 */ /* 0x000ee80008000c00 */
[----:B------:R-:W4:Y:S01]  /*1a50*/  LDS.128 R20, [UR5+0x40] ;  /* 0x00004005ff147984 */ /* 0x000f220008000c00 */
[----:B-1----:R-:W-:Y:S01]  /*1a60*/  FADD.FTZ R31, R14, R28 ;  /* 0x0000001c0e1f7221 */ /* 0x002fe20000010000 */
[----:B0-----:R-:W-:-:S03]  /*1a70*/  FADD.FTZ R14, R15, R29 ;  /* 0x0000001d0f0e7221 */ /* 0x001fc60000010000 */
[----:B--2---:R-:W-:Y:S01]  /*1a80*/  FADD.FTZ R31, R31, R16 ;  /* 0x000000101f1f7221 */ /* 0x004fe20000010000 */
[----:B------:R-:W-:-:S03]  /*1a90*/  FADD.FTZ R14, R14, R17 ;  /* 0x000000110e0e7221 */ /* 0x000fc60000010000 */
[----:B------:R-:W-:Y:S01]  /*1aa0*/  FADD.FTZ R15, R31, R18 ;  /* 0x000000121f0f7221 */ /* 0x000fe20000010000 */
[----:B------:R-:W-:Y:S01]  /*1ab0*/  FADD.FTZ R14, R14, R19 ;  /* 0x000000130e0e7221 */ /* 0x000fe20000010000 */
[----:B------:R-:W0:Y:S02]  /*1ac0*/  LDS.128 R28, [UR5+0x50] ;  /* 0x00005005ff1c7984 */ /* 0x000e240008000c00 */
[----:B---3--:R-:W-:Y:S01]  /*1ad0*/  FADD.FTZ R15, R15, R24 ;  /* 0x000000180f0f7221 */ /* 0x008fe20000010000 */
[----:B------:R-:W-:Y:S01]  /*1ae0*/  FADD.FTZ R14, R14, R25 ;  /* 0x000000190e0e7221 */ /* 0x000fe20000010000 */
[----:B------:R-:W1:Y:S02]  /*1af0*/  LDS.128 R16, [UR5+0x60] ;  /* 0x00006005ff107984 */ /* 0x000e640008000c00 */
[----:B------:R-:W-:Y:S01]  /*1b00*/  FADD.FTZ R15, R15, R26 ;  /* 0x0000001a0f0f7221 */ /* 0x000fe20000010000 */
[----:B------:R-:W-:Y:S02]  /*1b10*/  FADD.FTZ R14, R14, R27 ;  /* 0x0000001b0e0e7221 */ /* 0x000fe40000010000 */
[----:B------:R-:W2:Y:S01]  /*1b20*/  LDS.128 R24, [UR5+0x70] ;  /* 0x00007005ff187984 */ /* 0x000ea20008000c00 */
[----:B----4-:R-:W-:Y:S01]  /*1b30*/  FADD.FTZ R15, R15, R20 ;  /* 0x000000140f0f7221 */ /* 0x010fe20000010000 */
[----:B------:R-:W-:-:S03]  /*1b40*/  FADD.FTZ R14, R14, R21 ;  /* 0x000000150e0e7221 */ /* 0x000fc60000010000 */
[----:B------:R-:W-:Y:S01]  /*1b50*/  FADD.FTZ R15, R15, R22 ;  /* 0x000000160f0f7221 */ /* 0x000fe20000010000 */
[----:B------:R-:W-:-:S03]  /*1b60*/  FADD.FTZ R14, R14, R23 ;  /* 0x000000170e0e7221 */ /* 0x000fc60000010000 */
[----:B0-----:R-:W-:Y:S01]  /*1b70*/  FADD.FTZ R15, R15, R28 ;  /* 0x0000001c0f0f7221 */ /* 0x001fe20000010000 */
[----:B------:R-:W-:-:S03]  /*1b80*/  FADD.FTZ R14, R14, R29 ;  /* 0x0000001d0e0e7221 */ /* 0x000fc60000010000 */
[----:B------:R-:W-:Y:S01]  /*1b90*/  FADD.FTZ R15, R15, R30 ;  /* 0x0000001e0f0f7221 */ /* 0x000fe20000010000 */
[----:B------:R-:W-:-:S03]  /*1ba0*/  FADD.FTZ R14, R14, R31 ;  /* 0x0000001f0e0e7221 */ /* 0x000fc60000010000 */
[----:B-1----:R-:W-:Y:S01]  /*1bb0*/  FADD.FTZ R15, R15, R16 ;  /* 0x000000100f0f7221 */ /* 0x002fe20000010000 */
[----:B------:R-:W-:-:S03]  /*1bc0*/  FADD.FTZ R14, R14, R17 ;  /* 0x000000110e0e7221 */ /* 0x000fc60000010000 */
[----:B------:R-:W-:Y:S01]  /*1bd0*/  FADD.FTZ R15, R15, R18 ;  /* 0x000000120f0f7221 */ /* 0x000fe20000010000 */
[----:B------:R-:W-:-:S03]  /*1be0*/  FADD.FTZ R14, R14, R19 ;  /* 0x000000130e0e7221 */ /* 0x000fc60000010000 */
[----:B--2---:R-:W-:Y:S01]  /*1bf0*/  FADD.FTZ R15, R15, R24 ;  /* 0x000000180f0f7221 */ /* 0x004fe20000010000 */
[----:B------:R-:W-:-:S03]  /*1c00*/  FADD.FTZ R16, R14, R25 ;  /* 0x000000190e107221 */ /* 0x000fc60000010000 */
[----:B------:R-:W-:Y:S01]  /*1c10*/  FADD.FTZ R14, R15, R26 ;  /* 0x0000001a0f0e7221 */ /* 0x000fe20000010000 */
[----:B------:R-:W-:-:S07]  /*1c20*/  FADD.FTZ R15, R16, R27 ;  /* 0x0000001b100f7221 */ /* 0x000fce0000010000 */
.L_x_43:
[----:B------:R-:W-:Y:S05]  /*1c30*/  BSYNC B0 ;  /* 0x0000000000007941 */ /* 0x000fea0003800000 */
.L_x_42:
[----:B------:R-:W-:Y:S06]  /*1c40*/  BAR.SYNC.DEFER_BLOCKING 0x0 ;  /* 0x0000000000007b1d */ /* 0x000fec0000010000 */
[----:B------:R-:W-:Y:S04]  /*1c50*/  BSSY B0, `(.L_x_44) ;  /* 0x000009d000007945 */ /* 0x000fe80003800000 */
[----:B------:R-:W-:Y:S05]  /*1c60*/  @P5 BRA `(.L_x_45) ;  /* 0x00000008006c5947 */ /* 0x000fea0003800000 */
[----:B------:R-:W1:Y:S04]  /*1c70*/  LDS.128 R20, [R55+0xe0] ;  /* 0x0000e00037147984 */ /* 0x000e680000000c00 */
[----:B------:R-:W0:Y:S04]  /*1c80*/  LDS.128 R24, [R55+0x1c0] ;  /* 0x0001c00037187984 */ /* 0x000e280000000c00 */
[----:B------:R-:W2:Y:S01]  /*1c90*/  LDS.128 R16, [R55+0x2a0] ;  /* 0x0002a00037107984 */ /* 0x000ea20000000c00 */
[----:B-1----:R-:W-:Y:S01]  /*1ca0*/  FADD.FTZ R29, R32, R20 ;  /* 0x00000014201d7221 */ /* 0x002fe20000010000 */
[----:B------:R-:W-:Y:S01]  /*1cb0*/  FADD.FTZ R28, R33, R21 ;  /* 0x00000015211c7221 */ /* 0x000fe20000010000 */
[----:B------:R-:W-:Y:S01]  /*1cc0*/  FADD.FTZ R31, R34, R22 ;  /* 0x00000016221f7221 */ /* 0x000fe20000010000 */
[----:B------:R-:W-:Y:S01]  /*1cd0*/  FADD.FTZ R30, R35, R23 ;  /* 0x00000017231e7221 */ /* 0x000fe20000010000 */
[----:B0-----:R-:W-:Y:S01]  /*1ce0*/  FADD.FTZ R33, R29, R24 ;  /* 0x000000181d217221 */ /* 0x001fe20000010000 */
[----:B------:R-:W0:Y:S01]  /*1cf0*/  LDS.128 R20, [R55+0x380] ;  /* 0x0003800037147984 */ /* 0x000e220000000c00 */
[----:B------:R-:W-:Y:S01]  /*1d00*/  FADD.FTZ R24, R28, R25 ;  /* 0x000000191c187221 */ /* 0x000fe20000010000 */
[----:B------:R-:W-:Y:S01]  /*1d10*/  FADD.FTZ R35, R31, R26 ;  /* 0x0000001a1f237221 */ /* 0x000fe20000010000 */
[----:B------:R-:W-:Y:S01]  /*1d20*/  FADD.FTZ R32, R30, R27 ;  /* 0x0000001b1e207221 */ /* 0x000fe20000010000 */
[----:B--2---:R-:W-:Y:S01]  /*1d30*/  FADD.FTZ R33, R33, R16 ;  /* 0x0000001021217221 */ /* 0x004fe20000010000 */
[----:B------:R-:W1:Y:S01]  /*1d40*/  LDS.128 R28, [R55+0x460] ;  /* 0x00046000371c7984 */ /* 0x000e620000000c00 */
[----:B------:R-:W-:Y:S01]  /*1d50*/  FADD.FTZ R34, R24, R17 ;  /* 0x0000001118227221 */ /* 0x000fe20000010000 */
[----:B------:R-:W-:Y:S01]  /*1d60*/  FADD.FTZ R35, R35, R18 ;  /* 0x0000001223237221 */ /* 0x000fe20000010000 */
[----:B------:R-:W-:Y:S01]  /*1d70*/  FADD.FTZ R32, R32, R19 ;  /* 0x0000001320207221 */ /* 0x000fe20000010000 */
[----:B------:R-:W2:Y:S04]  /*1d80*/  LDS.128 R24, [R55+0x540] ;  /* 0x0005400037187984 */ /* 0x000ea80000000c00 */
[----:B------:R-:W3:Y:S01]  /*1d90*/  LDS.128 R16, [R55+0x620] ;  /* 0x0006200037107984 */ /* 0x000ee20000000c00 */
[----:B0-----:R-:W-:Y:S01]  /*1da0*/  FADD.FTZ R33, R33, R20 ;  /* 0x0000001421217221 */ /* 0x001fe20000010000 */
[----:B------:R-:W-:Y:S01]  /*1db0*/  FADD.FTZ R34, R34, R21 ;  /* 0x0000001522227221 */ /* 0x000fe20000010000 */
[----:B------:R-:W-:Y:S01]  /*1dc0*/  FADD.FTZ R35, R35, R22 ;  /* 0x0000001623237221 */ /* 0x000fe20000010000 */
[----:B------:R-:W-:-:S02]  /*1dd0*/  FADD.FTZ R32, R32, R23 ;  /* 0x0000001720207221 */ /* 0x000fc40000010000 */
[----:B------:R-:W0:Y:S01]  /*1de0*/  LDS.128 R20, [R55+0x700] ;  /* 0x0007000037147984 */ /* 0x000e220000000c00 */
[----:B-1----:R-:W-:Y:S01]  /*1df0*/  FADD.FTZ R33, R33, R28 ;  /* 0x0000001c21217221 */ /* 0x002fe20000010000 */
        /* <DEDUP_REMOVED lines=8> */
[----:B---3--:R-:W-:Y:S01]  /*1e80*/  FADD.FTZ R33, R33, R16 ;  /* 0x0000001021217221 */ /* 0x008fe20000010000 */
[----:B------:R-:W2:Y:S01]  /*1e90*/  LDS.128 R24, [R55+0x8c0] ;  /* 0x0008c00037187984 */ /* 0x000ea20000000c00 */
[----:B------:R-:W-:Y:S01]  /*1ea0*/  FADD.FTZ R34, R34, R17 ;  /* 0x0000001122227221 */ /* 0x000fe20000010000 */
[----:B------:R-:W-:Y:S01]  /*1eb0*/  FADD.FTZ R35, R35, R18 ;  /* 0x0000001223237221 */ /* 0x000fe20000010000 */
[----:B------:R-:W-:-:S02]  /*1ec0*/  FADD.FTZ R32, R32, R19 ;  /* 0x0000001320207221 */ /* 0x000fc40000010000 */
[----:B------:R-:W3:Y:S01]  /*1ed0*/  LDS.128 R16, [R55+0x9a0] ;  /* 0x0009a00037107984 */ /* 0x000ee20000000c00 */
        /* <DEDUP_REMOVED lines=10> */
[----:B--2---:R-:W-:Y:S01]  /*1f80*/  FADD.FTZ R33, R33, R24 ;  /* 0x0000001821217221 */ /* 0x004fe20000010000 */
[----:B------:R-:W-:Y:S01]  /*1f90*/  FADD.FTZ R34, R34, R25 ;  /* 0x0000001922227221 */ /* 0x000fe20000010000 */
[----:B------:R-:W-:Y:S01]  /*1fa0*/  FADD.FTZ R35, R35, R26 ;  /* 0x0000001a23237221 */ /* 0x000fe20000010000 */
[----:B------:R-:W-:Y:S01]  /*1fb0*/  FADD.FTZ R32, R32, R27 ;  /* 0x0000001b20207221 */ /* 0x000fe20000010000 */
[----:B---3--:R-:W-:Y:S01]  /*1fc0*/  FADD.FTZ R33, R33, R16 ;  /* 0x0000001021217221 */ /* 0x008fe20000010000 */
[----:B------:R-:W2:Y:S01]  /*1fd0*/  LDS.128 R24, [R55+0xc40] ;  /* 0x000c400037187984 */ /* 0x000ea20000000c00 */
[----:B------:R-:W-:Y:S01]  /*1fe0*/  FADD.FTZ R34, R34, R17 ;  /* 0x0000001122227221 */ /* 0x000fe20000010000 */
[----:B------:R-:W-:Y:S01]  /*1ff0*/  FADD.FTZ R35, R35, R18 ;  /* 0x0000001223237221 */ /* 0x000fe20000010000 */
[----:B------:R-:W-:Y:S02]  /*2000*/  FADD.FTZ R32, R32, R19 ;  /* 0x0000001320207221 */ /* 0x000fe40000010000 */
        /* <DEDUP_REMOVED lines=9> */
[----:B------:R-:W-:Y:S02]  /*20a0*/  FADD.FTZ R32, R32, R31 ;  /* 0x0000001f20207221 */ /* 0x000fe40000010000 */
[----:B------:R-:W1:Y:S01]  /*20b0*/  LDS.128 R28, [R55+0xee0] ;  /* 0x000ee000371c7984 */ /* 0x000e620000000c00 */
[----:B--2---:R-:W-:Y:S01]  /*20c0*/  FADD.FTZ R33, R33, R24 ;  /* 0x0000001821217221 */ /* 0x004fe20000010000 */
[----:B------:R-:W-:Y:S01]  /*20d0*/  FADD.FTZ R34, R34, R25 ;  /* 0x0000001922227221 */ /* 0x000fe20000010000 */
[----:B------:R-:W-:Y:S01]  /*20e0*/  FADD.FTZ R35, R35, R26 ;  /* 0x0000001a23237221 */ /* 0x000fe20000010000 */
[----:B------:R-:W-:-:S02]  /*20f0*/  FADD.FTZ R32, R32, R27 ;  /* 0x0000001b20207221 */ /* 0x000fc40000010000 */
[----:B------:R-:W2:Y:S01]  /*2100*/  LDS.128 R24, [R55+0xfc0] ;  /* 0x000fc00037187984 */ /* 0x000ea20000000c00 */
[----:B---3--:R-:W-:Y:S01]  /*2110*/  FADD.FTZ R33, R33, R16 ;  /* 0x0000001021217221 */ /* 0x008fe20000010000 */
        /* <DEDUP_REMOVED lines=53> */
[----:B------:R-:W-:Y:S01]  /*2470*/  LDS.128 R28, [R55+0x1a40] ;  /* 0x001a4000371c7984 */ /* 0x000fe20000000c00 */
[----:B--2---:R-:W-:Y:S01]  /*2480*/  FADD.FTZ R33, R33, R24 ;  /* 0x0000001821217221 */ /* 0x004fe20000010000 */
[----:B------:R-:W-:Y:S01]  /*2490*/  FADD.FTZ R34, R34, R25 ;  /* 0x0000001922227221 */ /* 0x000fe20000010000 */
[----:B------:R-:W-:Y:S01]  /*24a0*/  FADD.FTZ R35, R35, R26 ;  /* 0x0000001a23237221 */ /* 0x000fe20000010000 */
[----:B------:R-:W-:-:S02]  /*24b0*/  FADD.FTZ R60, R32, R27 ;  /* 0x0000001b203c7221 */ /* 0x000fc40000010000 */
[----:B------:R-:W1:Y:S01]  /*24c0*/  LDS.128 R24, [R55+0x1960] ;  /* 0x0019600037187984 */ /* 0x000e620000000c00 */
[----:B---3--:R-:W-:Y:S01]  /*24d0*/  FADD.FTZ R61, R33, R16 ;  /* 0x00000010213d7221 */ /* 0x008fe20000010000 */
[----:B------:R-:W-:Y:S01]  /*24e0*/  FADD.FTZ R16, R34, R17 ;  /* 0x0000001122107221 */ /* 0x000fe20000010000 */
[----:B------:R-:W-:Y:S01]  /*24f0*/  FADD.FTZ R17, R35, R18 ;  /* 0x0000001223117221 */ /* 0x000fe20000010000 */
[----:B------:R-:W-:Y:S01]  /*2500*/  FADD.FTZ R60, R60, R19 ;  /* 0x000000133c3c7221 */ /* 0x000fe20000010000 */
[----:B------:R-:W2:Y:S01]  /*2510*/  LDS.128 R32, [R55+0x1b20] ;  /* 0x001b200037207984 */ /* 0x000ea20000000c00 */
[----:B0-----:R-:W-:Y:S01]  /*2520*/  FADD.FTZ R61, R61, R20 ;  /* 0x000000143d3d7221 */ /* 0x001fe20000010000 */
[----:B------:R-:W-:Y:S01]  /*2530*/  FADD.FTZ R16, R16, R21 ;  /* 0x0000001510107221 */ /* 0x000fe20000010000 */
[----:B------:R-:W-:Y:S01]  /*2540*/  FADD.FTZ R17, R17, R22 ;  /* 0x0000001611117221 */ /* 0x000fe20000010000 */
[----:B------:R-:W-:Y:S01]  /*2550*/  FADD.FTZ R60, R60, R23 ;  /* 0x000000173c3c7221 */ /* 0x000fe20000010000 */
[----:B-1----:R-:W-:Y:S01]  /*2560*/  FADD.FTZ R61, R61, R24 ;  /* 0x000000183d3d7221 */ /* 0x002fe20000010000 */
[----:B------:R-:W-:Y:S01]  /*2570*/  FADD.FTZ R16, R16, R25 ;  /* 0x0000001910107221 */ /* 0x000fe20000010000 */
[----:B------:R-:W-:Y:S01]  /*2580*/  FADD.FTZ R17, R17, R26 ;  /* 0x0000001a11117221 */ /* 0x000fe20000010000 */
[----:B------:R-:W-:Y:S01]  /*2590*/  FADD.FTZ R60, R60, R27 ;  /* 0x0000001b3c3c7221 */ /* 0x000fe20000010000 */
[----:B------:R-:W-:Y:S01]  /*25a0*/  FADD.FTZ R61, R61, R28 ;  /* 0x0000001c3d3d7221 */ /* 0x000fe20000010000 */
[----:B------:R-:W-:Y:S01]  /*25b0*/  FADD.FTZ R16, R16, R29 ;  /* 0x0000001d10107221 */ /* 0x000fe20000010000 */
[----:B------:R-:W-:Y:S01]  /*25c0*/  FADD.FTZ R17, R17, R30 ;  /* 0x0000001e11117221 */ /* 0x000fe20000010000 */
[----:B------:R-:W-:Y:S01]  /*25d0*/  FADD.FTZ R60, R60, R31 ;  /* 0x0000001f3c3c7221 */ /* 0x000fe20000010000 */
[----:B--2---:R-:W-:Y:S01]  /*25e0*/  FADD.FTZ R32, R61, R32 ;  /* 0x000000203d207221 */ /* 0x004fe20000010000 */
[----:B------:R-:W-:Y:S01]  /*25f0*/  FADD.FTZ R33, R16, R33 ;  /* 0x0000002110217221 */ /* 0x000fe20000010000 */
[----:B------:R-:W-:Y:S01]  /*2600*/  FADD.FTZ R34, R17, R34 ;  /* 0x0000002211227221 */ /* 0x000fe20000010000 */
[----:B------:R-:W-:-:S07]  /*2610*/  FADD.FTZ R35, R60, R35 ;  /* 0x000000233c237221 */ /* 0x000fce0000010000 */
.L_x_45:
[----:B------:R-:W-:Y:S05]  /*2620*/  BSYNC B0 ;  /* 0x0000000000007941 */ /* 0x000fea0003800000 */
.L_x_44:
[----:B------:R-:W1:Y:S01]  /*2630*/  LDC.64 R18, c[0x0][0x268] ;  /* 0x00009a00ff127b82 */ /* 0x000e620000000a00 */
[----:B------:R-:W-:Y:S01]  /*2640*/  IMAD R17, R8, 0xe, R53 ;  /* 0x0000000e08117824 */ /* 0x000fe200078e0235 */
[----:B------:R-:W-:Y:S01]  /*2650*/  BSSY B0, `(.L_x_46) ;  /* 0x0000012000007945 */ /* 0x000fe20003800000 */
[----:B------:R-:W-:Y:S02]  /*2660*/  ISETP.GE.U32.AND P0, PT, R2, 0x2, PT ;  /* 0x000000020200780c */ /* 0x000fe40003f06070 */
[----:B------:R-:W-:Y:S01]  /*2670*/  PRMT R8, R43, 0x7632, R8 ;  /* 0x000076322b087816 */ /* 0x000fe20000000008 */
[----:B-1----:R-:W-:Y:S01]  /*2680*/  IMAD.WIDE R18, R17, 0x4, R18 ;  /* 0x0000000411127825 */ /* 0x002fe200078e0212 */
[----:B------:R-:W-:Y:S09]  /*2690*/  @P5 BRA `(.L_x_47) ;  /* 0x0000000000345947 */ /* 0x000ff20003800000 */
[----:B------:R-:W1:Y:S01]  /*26a0*/  LDC.64 R16, c[0x0][0x288] ;  /* 0x0000a200ff107b82 */ /* 0x000e620000000a00 */
[----:B------:R-:W-:Y:S01]  /*26b0*/  MOV R25, UR9 ;  /* 0x0000000900197c02 */ /* 0x000fe20008000f00 */
[----:B------:R2:W-:Y:S01]  /*26c0*/  REDG.E.ADD.F32.FTZ.RN.STRONG.GPU desc[UR14][R18.64], R32 ;  /* 0x00000020120079a6 */ /* 0x0005e2000c10f38e */
[----:B------:R-:W-:Y:S02]  /*26d0*/  MOV R21, UR8 ;  /* 0x0000000800157c02 */ /* 0x000fe40008000f00 */
[-C--:B------:R-:W-:Y:S02]  /*26e0*/  LEA R24, P6, R25, R18.reuse, 0x2 ;  /* 0x0000001219187211 */ /* 0x080fe400078c10ff */
[----:B------:R-:W-:Y:S02]  /*26f0*/  LEA R20, P5, R21, R18, 0x2 ;  /* 0x0000001215147211 */ /* 0x000fe400078a10ff */
[C---:B------:R-:W-:Y:S02]  /*2700*/  IADD3.X R25, R19.reuse, UR7, RZ, P6, !PT ;  /* 0x0000000713197c10 */ /* 0x040fe4000b7fe4ff */
[----:B------:R-:W-:-:S03]  /*2710*/  IADD3.X R21, R19, UR6, RZ, P5, !PT ;  /* 0x0000000613157c10 */ /* 0x000fc6000affe4ff */
[----:B------:R2:W-:Y:S01]  /*2720*/  REDG.E.ADD.F32.FTZ.RN.STRONG.GPU desc[UR14][R24.64], R33 ;  /* 0x00000021180079a6 */ /* 0x0005e2000c10f38e */
[----:B-1----:R-:W-:-:S04]  /*2730*/  LEA R22, P6, R16, R18, 0x2 ;  /* 0x0000001210167211 */ /* 0x002fc800078c10ff */
[----:B------:R-:W-:-:S05]  /*2740*/  LEA.HI.X R23, R16, R19, R17, 0x2, P6 ;  /* 0x0000001310177211 */ /* 0x000fca00030f1411 */
[----:B------:R2:W-:Y:S04]  /*2750*/  REDG.E.ADD.F32.FTZ.RN.STRONG.GPU desc[UR14][R22.64], R34 ;  /* 0x00000022160079a6 */ /* 0x0005e8000c10f38e */
[----:B------:R2:W-:Y:S02]  /*2760*/  REDG.E.ADD.F32.FTZ.RN.STRONG.GPU desc[UR14][R20.64], R35 ;  /* 0x00000023140079a6 */ /* 0x0005e4000c10f38e */
.L_x_47:
[----:B------:R-:W-:Y:S05]  /*2770*/  BSYNC B0 ;  /* 0x0000000000007941 */ /* 0x000fea0003800000 */
.L_x_46:
[----:B------:R-:W-:Y:S02]  /*2780*/  PRMT R28, R42, 0x7632, R28 ;  /* 0x000076322a1c7816 */ /* 0x000fe4000000001c */
[----:B------:R-:W-:Y:S02]  /*2790*/  PRMT R27, R44, 0x7632, R27 ;  /* 0x000076322c1b7816 */ /* 0x000fe4000000001b */
[----:B------:R-:W-:Y:S02]  /*27a0*/  PRMT R26, R41, 0x7632, R26 ;  /* 0x00007632291a7816 */ /* 0x000fe4000000001a */
[----:B--2---:R-:W-:Y:S02]  /*27b0*/  PRMT R25, R39, 0x7632, R25 ;  /* 0x0000763227197816 */ /* 0x004fe40000000019 */
[----:B------:R-:W-:Y:S02]  /*27c0*/  PRMT R24, R38, 0x7632, R24 ;  /* 0x0000763226187816 */ /* 0x000fe40000000018 */
[----:B------:R-:W-:-:S02]  /*27d0*/  PRMT R23, R40, 0x7632, R23 ;  /* 0x0000763228177816 */ /* 0x000fc40000000017 */
[----:B------:R-:W-:Y:S01]  /*27e0*/  PRMT R22, R36, 0x7632, R22 ;  /* 0x0000763224167816 */ /* 0x000fe20000000016 */
[----:B------:R-:W-:Y:S06]  /*27f0*/  @!P0 BRA `(.L_x_48) ;  /* 0x00000010007c8947 */ /* 0x000fec0003800000 */
[----:B------:R-:W1:Y:S01]  /*2800*/  LDC.64 R16, c[0x0][0x258] ;  /* 0x00009600ff107b82 */ /* 0x000e620000000a00 */
[----:B------:R-:W-:-:S05]  /*2810*/  LOP3.LUT R19, R46, 0x1, RZ, 0xc0, !PT ;  /* 0x000000012e137812 */ /* 0x000fca00078ec0ff */
[----:B------:R-:W-:Y:S02]  /*2820*/  IMAD R19, R19, R0, RZ ;  /* 0x0000000013137224 */ /* 0x000fe400078e02ff */
[----:B0-----:R-:W0:Y:S02]  /*2830*/  LDC.64 R32, c[0x0][0x260] ;  /* 0x00009800ff207b82 */ /* 0x001e240000000a00 */
[C---:B------:R-:W-:Y:S01]  /*2840*/  IMAD R18, R19.reuse, R2, RZ ;  /* 0x0000000213127224 */ /* 0x040fe200078e02ff */
[----:B------:R-:W-:-:S04]  /*2850*/  IADD3 R19, R19, R37, RZ ;  /* 0x0000002513137210 */ /* 0x000fc80007ffe0ff */
[----:B------:R-:W-:Y:S01]  /*2860*/  SHF.L.U32 R21, R18, 0x1, RZ ;  /* 0x0000000112157819 */ /* 0x000fe200000006ff */
[----:B-1----:R-:W-:-:S04]  /*2870*/  IMAD.WIDE.U32 R16, R19, 0x4, R16 ;  /* 0x0000000413107825 */ /* 0x002fc800078e0010 */
[----:B0-----:R-:W-:Y:S01]  /*2880*/  IMAD.WIDE R32, R21, 0x4, R32 ;  /* 0x0000000415207825 */ /* 0x001fe200078e0220 */
[----:B------:R-:W-:Y:S06]  /*2890*/  @P3 BRA `(.L_x_49) ;  /* 0x0000000000603947 */ /* 0x000fec0003800000 */
[----:B------:R-:W0:Y:S01]  /*28a0*/  S2R R4, SR_LANEID ;  /* 0x0000000000047919 */ /* 0x000e220000000000 */
[----:B------:R-:W-:Y:S01]  /*28b0*/  HFMA2.MMA R20, -RZ, RZ, 0, 5.9604644775390625e-08 ;  /* 0x00000001ff147435 */ /* 0x000fe200000001ff */
[----:B------:R-:W-:Y:S01]  /*28c0*/  VOTEU.ANY UR5, UPT, PT ;  /* 0x0000000000057886 */ /* 0x000fe200038e0100 */
[----:B------:R-:W-:Y:S01]  /*28d0*/  LOP3.LUT P0, RZ, R46, 0x2, RZ, 0xc0, !PT ;  /* 0x000000022eff7812 */ /* 0x000fe2000780c0ff */
[----:B------:R-:W-:Y:S01]  /*28e0*/  UFLO.U32 UR10, UR5 ;  /* 0x00000005000a72bd */ /* 0x000fe200080e0000 */
[C---:B------:R-:W-:Y:S01]  /*28f0*/  LEA R18, P6, R51.reuse, R32, 0x3 ;  /* 0x0000002033127211 */ /* 0x040fe200078c18ff */
[----:B------:R-:W-:Y:S01]  /*2900*/  UPOPC UR5, UR5 ;  /* 0x00000005000572bf */ /* 0x000fe20008000000 */
[----:B------:R-:W-:Y:S02]  /*2910*/  SEL R29, R2, RZ, !P0 ;  /* 0x000000ff021d7207 */ /* 0x000fe40004000000 */
[----:B------:R-:W-:Y:S02]  /*2920*/  LEA.HI.X R19, R51, R33, RZ, 0x3, P6 ;  /* 0x0000002133137211 */ /* 0x000fe400030f1cff */
[----:B------:R-:W-:-:S02]  /*2930*/  SEL R20, R20, 0xffffffff, !P0 ;  /* 0xffffffff14147807 */ /* 0x000fc40004000000 */
[----:B------:R-:W-:Y:S01]  /*2940*/  ISETP.NE.AND P0, PT, R29, -0x1, PT ;  /* 0xffffffff1d00780c */ /* 0x000fe20003f05270 */
[----:B------:R1:W-:Y:S02]  /*2950*/  STG.E.64 desc[UR14][R18.64], R14 ;  /* 0x0000000e12007986 */ /* 0x0003e4000c101b0e */
[----:B------:R-:W-:Y:S01]  /*2960*/  IMAD R21, R20, UR5, RZ ;  /* 0x0000000514157c24 */ /* 0x000fe2000f8e02ff */
[----:B0-----:R-:W-:-:S13]  /*2970*/  ISETP.EQ.U32.AND P5, PT, R4, UR10, PT ;  /* 0x0000000a04007c0c */ /* 0x001fda000bfa2070 */
[----:B------:R-:W-:Y:S06]  /*2980*/  @P5 MEMBAR.ALL.GPU ;  /* 0x0000000000005992 */ /* 0x000fec000000a000 */
[----:B------:R-:W-:-:S00]  /*2990*/  @P5 ERRBAR ;  /* 0x00000000000059ab */ /* 0x000fc00000000000 */
[----:B------:R-:W-:Y:S06]  /*29a0*/  @P5 CGAERRBAR ;  /* 0x00000000000055ab */ /* 0x000fec0000000000 */
[----:B------:R1:W-:Y:S01]  /*29b0*/  @P5 REDG.E.ADD.S32.STRONG.GPU desc[UR14][R16.64], R21 ;  /* 0x000000151000598e */ /* 0x0003e2000c10e38e */
[----:B------:R-:W-:Y:S05]  /*29c0*/  @!P0 BRA `(.L_x_49) ;  /* 0x0000000000148947 */ /* 0x000fea0003800000 */
.L_x_50:
[----:B-1----:R-:W2:Y:S04]  /*29d0*/  LDG.E.STRONG.GPU R18, desc[UR14][R16.64] ;  /* 0x0000000e10127981 */ /* 0x002ea8000c1ef900 */
[----:B--2---:R-:W-:Y:S01]  /*29e0*/  CCTL.IVALL ;  /* 0x00000000ff00798f */ /* 0x004fe20002000000 */
[----:B------:R-:W-:Y:S05]  /*29f0*/  YIELD ;  /* 0x0000000000007946 */ /* 0x000fea0003800000 */
[----:B------:R-:W-:-:S13]  /*2a00*/  ISETP.NE.AND P0, PT, R18, R29, PT ;  /* 0x0000001d1200720c */ /* 0x000fda0003f05270 */
[----:B------:R-:W-:Y:S05]  /*2a10*/  @P0 BRA `(.L_x_50) ;  /* 0xfffffffc00ec0947 */ /* 0x000fea000383ffff */
.L_x_49:
[----:B------:R-:W-:Y:S01]  /*2a20*/  ISETP.NE.AND P0, PT, R2, RZ, PT ;  /* 0x000000ff0200720c */ /* 0x000fe20003f05270 */
[----:B------:R-:W-:Y:S05]  /*2a30*/  WARPSYNC.ALL ;  /* 0x0000000000007948 */ /* 0x000fea0003800000 */
[----:B------:R-:W-:Y:S07]  /*2a40*/  BAR.SYNC.DEFER_BLOCKING 0x0 ;  /* 0x0000000000007b1d */ /* 0x000fee0000010000 */
[----:B------:R-:W-:Y:S05]  /*2a50*/  @!P0 BRA `(.L_x_48) ;  /* 0x0000000c00e48947 */ /* 0x000fea0003800000 */
[----:B-1----:R-:W-:Y:S02]  /*2a60*/  IADD3 R16, R2, -0x1, RZ ;  /* 0xffffffff02107810 */ /* 0x002fe40007ffe0ff */
[----:B------:R-:W-:Y:S02]  /*2a70*/  MOV R30, RZ ;  /* 0x000000ff001e7202 */ /* 0x000fe40000000f00 */
[----:B------:R-:W-:-:S13]  /*2a80*/  ISETP.GE.U32.AND P0, PT, R16, 0x3, PT ;  /* 0x000000031000780c */ /* 0x000fda0003f06070 */
[----:B------:R-:W-:Y:S05]  /*2a90*/  @!P0 BRA `(.L_x_51) ;  /* 0x0000000c00648947 */ /* 0x000fea0003800000 */
[----:B------:R-:W-:Y:S01]  /*2aa0*/  IADD3 R29, -R47, R2, RZ ;  /* 0x000000022f1d7210 */ /* 0x000fe20007ffe1ff */
[----:B------:R-:W-:-:S03]  /*2ab0*/  HFMA2.MMA R30, -RZ, RZ, 0, 0 ;  /* 0x00000000ff1e7435 */ /* 0x000fc600000001ff */
[----:B------:R-:W-:-:S13]  /*2ac0*/  ISETP.GT.AND P0, PT, R29, RZ, PT ;  /* 0x000000ff1d00720c */ /* 0x000fda0003f04270 */
[----:B------:R-:W-:Y:S05]  /*2ad0*/  @!P0 BRA `(.L_x_52) ;  /* 0x0000000800d88947 */ /* 0x000fea0003800000 */
[----:B------:R-:W-:Y:S02]  /*2ae0*/  ISETP.GT.AND P5, PT, R29, 0xc, PT ;  /* 0x0000000c1d00780c */ /* 0x000fe40003fa4270 */
[----:B------:R-:W-:-:S11]  /*2af0*/  PLOP3.LUT P0, PT, PT, PT, PT, 0x80, 0x0 ;  /* 0x000000000000781c */ /* 0x000fd60003f0f070 */
[----:B------:R-:W-:Y:S05]  /*2b00*/  @!P5 BRA `(.L_x_53) ;  /* 0x0000000400d0d947 */ /* 0x000fea0003800000 */
[----:B------:R-:W-:-:S13]  /*2b10*/  PLOP3.LUT P0, PT, PT, PT, PT, 0x8, 0x0 ;  /* 0x000000000000781c */ /* 0x000fda0003f0e170 */
.L_x_54:
[C---:B------:R-:W-:Y:S02]  /*2b20*/  ISETP.EQ.OR P5, PT, R30.reuse, UR16, P3 ;  /* 0x000000101e007c0c */ /* 0x040fe40009fa2670 */
[----:B------:R-:W-:-:S04]  /*2b30*/  IADD3 R19, R30, 0x1, RZ ;  /* 0x000000011e137810 */ /* 0x000fc80007ffe0ff */
[----:B------:R-:W-:-:S07]  /*2b40*/  ISETP.EQ.OR P6, PT, R19, UR16, P3 ;  /* 0x0000001013007c0c */ /* 0x000fce0009fc2670 */
[----:B------:R-:W-:-:S04]  /*2b50*/  @!P5 IMAD R17, R0, R30, R37 ;  /* 0x0000001e0011d224 */ /* 0x000fc800078e0225 */
[----:B------:R-:W-:-:S04]  /*2b60*/  @!P5 IMAD.WIDE.U32 R16, R17, 0x8, R32 ;  /* 0x000000081110d825 */ /* 0x000fc800078e0020 */
[----:B------:R-:W-:Y:S02]  /*2b70*/  @!P6 IMAD R19, R0, R19, R37 ;  /* 0x000000130013e224 */ /* 0x000fe400078e0225 */
[----:B------:R-:W2:Y:S02]  /*2b80*/  @!P5 LDG.E.64 R16, desc[UR14][R16.64] ;  /* 0x0000000e1010d981 */ /* 0x000ea4000c1e1b00 */
[----:B------:R-:W-:-:S06]  /*2b90*/  @!P6 IMAD.WIDE.U32 R18, R19, 0x8, R32 ;  /* 0x000000081312e825 */ /* 0x000fcc00078e0020 */
[----:B------:R-:W3:Y:S01]  /*2ba0*/  @!P6 LDG.E.64 R18, desc[UR14][R18.64] ;  /* 0x0000000e1212e981 */ /* 0x000ee2000c1e1b00 */
[C---:B------:R-:W-:Y:S02]  /*2bb0*/  IADD3 R20, R30.reuse, 0x2, RZ ;  /* 0x000000021e147810 */ /* 0x040fe40007ffe0ff */
[----:B------:R-:W-:Y:S01]  /*2bc0*/  IADD3 R21, R30, 0x3, RZ ;  /* 0x000000031e157810 */ /* 0x000fe20007ffe0ff */
[----:B--2---:R-:W-:Y:S01]  /*2bd0*/  @!P5 FADD.FTZ R14, R14, R16 ;  /* 0x000000100e0ed221 */ /* 0x004fe20000010000 */
[----:B------:R-:W-:Y:S01]  /*2be0*/  @!P5 FADD.FTZ R15, R15, R17 ;  /* 0x000000110f0fd221 */ /* 0x000fe20000010000 */
[----:B------:R-:W-:Y:S02]  /*2bf0*/  ISETP.EQ.OR P5, PT, R20, UR16, P3 ;  /* 0x0000001014007c0c */ /* 0x000fe40009fa2670 */
[----:B---3--:R-:W-:Y:S01]  /*2c00*/  @!P6 FADD.FTZ R14, R14, R18 ;  /* 0x000000120e0ee221 */ /* 0x008fe20000010000 */
[----:B------:R-:W-:Y:S01]  /*2c10*/  @!P6 FADD.FTZ R15, R15, R19 ;  /* 0x000000130f0fe221 */ /* 0x000fe20000010000 */
[----:B------:R-:W-:-:S09]  /*2c20*/  ISETP.EQ.OR P6, PT, R21, UR16, P3 ;  /* 0x0000001015007c0c */ /* 0x000fd20009fc2670 */
        /* <DEDUP_REMOVED lines=90> */
[----:B------:R-:W-:Y:S02]  /*31d0*/  IADD3 R29, R29, -0x10, RZ ;  /* 0xfffffff01d1d7810 */ /* 0x000fe40007ffe0ff */
[----:B------:R-:W-:Y:S01]  /*31e0*/  IADD3 R30, R30, 0x10, RZ ;  /* 0x000000101e1e7810 */ /* 0x000fe20007ffe0ff */
[----:B--2---:R-:W-:Y:S01]  /*31f0*/  @!P5 FADD.FTZ R14, R14, R16 ;  /* 0x000000100e0ed221 */ /* 0x004fe20000010000 */
[----:B------:R-:W-:Y:S01]  /*3200*/  @!P5 FADD.FTZ R15, R15, R17 ;  /* 0x000000110f0fd221 */ /* 0x000fe20000010000 */
[----:B------:R-:W-:Y:S02]  /*3210*/  ISETP.GT.AND P5, PT, R29, 0xc, PT ;  /* 0x0000000c1d00780c */ /* 0x000fe40003fa4270 */
[----:B---3--:R-:W-:Y:S01]  /*3220*/  @!P6 FADD.FTZ R14, R14, R18 ;  /* 0x000000120e0ee221 */ /* 0x008fe20000010000 */
[----:B------:R-:W-:-:S10]  /*3230*/  @!P6 FADD.FTZ R15, R15, R19 ;  /* 0x000000130f0fe221 */ /* 0x000fd40000010000 */
[----:B------:R-:W-:Y:S05]  /*3240*/  @P5 BRA `(.L_x_54) ;  /* 0xfffffff800345947 */ /* 0x000fea000383ffff */
.L_x_53:
[----:B------:R-:W-:-:S13]  /*3250*/  ISETP.GT.AND P5, PT, R29, 0x4, PT ;  /* 0x000000041d00780c */ /* 0x000fda0003fa4270 */
[----:B------:R-:W-:Y:S05]  /*3260*/  @!P5 BRA `(.L_x_55) ;  /* 0x0000000000ecd947 */ /* 0x000fea0003800000 */
        /* <DEDUP_REMOVED lines=10> */
[----:B------:R-:W-:Y:S02]  /*3310*/  IADD3 R21, R30, 0x3, RZ ;  /* 0x000000031e157810 */ /* 0x000fe40007ffe0ff */
[----:B------:R-:W-:Y:S02]  /*3320*/  ISETP.EQ.OR P0, PT, R20, UR16, P3 ;  /* 0x0000001014007c0c */ /* 0x000fe40009f02670 */
[----:B------:R-:W-:Y:S01]  /*3330*/  IADD3 R30, R30, 0x4, RZ ;  /* 0x000000041e1e7810 */ /* 0x000fe20007ffe0ff */
[----:B--2---:R-:W-:Y:S01]  /*3340*/  @!P6 FADD.FTZ R14, R14, R16 ;  /* 0x000000100e0ee221 */ /* 0x004fe20000010000 */
[----:B------:R-:W-:Y:S01]  /*3350*/  @!P6 FADD.FTZ R15, R15, R17 ;  /* 0x000000110f0fe221 */ /* 0x000fe20000010000 */
[----:B------:R-:W-:-:S08]  /*3360*/  ISETP.EQ.OR P6, PT, R21, UR16, P3 ;  /* 0x0000001015007c0c */ /* 0x000fd00009fc2670 */
[----:B------:R-:W-:-:S04]  /*3370*/  @!P0 IMAD R17, R0, R20, R37 ;  /* 0x0000001400118224 */ /* 0x000fc800078e0225 */
[----:B------:R-:W-:-:S04]  /*3380*/  @!P0 IMAD.WIDE.U32 R16, R17, 0x8, R32 ;  /* 0x0000000811108825 */ /* 0x000fc800078e0020 */
[----:B---3--:R-:W-:Y:S01]  /*3390*/  @!P5 FADD.FTZ R14, R14, R18 ;  /* 0x000000120e0ed221 */ /* 0x008fe20000010000 */
[----:B------:R-:W-:Y:S01]  /*33a0*/  @!P5 FADD.FTZ R15, R15, R19 ;  /* 0x000000130f0fd221 */ /* 0x000fe20000010000 */
[----:B------:R-:W-:Y:S01]  /*33b0*/  ISETP.EQ.OR P5, PT, R30, UR16, P3 ;  /* 0x000000101e007c0c */ /* 0x000fe20009fa2670 */
[----:B------:R-:W2:Y:S01]  /*33c0*/  @!P0 LDG.E.64 R16, desc[UR14][R16.64] ;  /* 0x0000000e10108981 */ /* 0x000ea2000c1e1b00 */
[----:B------:R-:W-:-:S04]  /*33d0*/  @!P6 IMAD R19, R0, R21, R37 ;  /* 0x000000150013e224 */ /* 0x000fc800078e0225 */
[----:B------:R-:W-:-:S07]  /*33e0*/  @!P6 IMAD.WIDE.U32 R18, R19, 0x8, R32 ;  /* 0x000000081312e825 */ /* 0x000fce00078e0020 */
[----:B------:R-:W-:Y:S01]  /*33f0*/  @!P5 IMAD R21, R0, R30, R37 ;  /* 0x0000001e0015d224 */ /* 0x000fe200078e0225 */
[----:B------:R-:W3:Y:S03]  /*3400*/  @!P6 LDG.E.64 R18, desc[UR14][R18.64] ;  /* 0x0000000e1212e981 */ /* 0x000ee6000c1e1b00 */
[----:B------:R-:W-:-:S06]  /*3410*/  @!P5 IMAD.WIDE.U32 R20, R21, 0x8, R32 ;  /* 0x000000081514d825 */ /* 0x000fcc00078e0020 */
[----:B------:R-:W4:Y:S01]  /*3420*/  @!P5 LDG.E.64 R20, desc[UR14][R20.64] ;  /* 0x0000000e1414d981 */ /* 0x000f22000c1e1b00 */
[C---:B------:R-:W-:Y:S02]  /*3430*/  IADD3 R31, R30.reuse, 0x1, RZ ;  /* 0x000000011e1f7810 */ /* 0x040fe40007ffe0ff */
[C---:B------:R-:W-:Y:S02]  /*3440*/  IADD3 R34, R30.reuse, 0x2, RZ ;  /* 0x000000021e227810 */ /* 0x040fe40007ffe0ff */
[----:B------:R-:W-:Y:S01]  /*3450*/  IADD3 R35, R30, 0x3, RZ ;  /* 0x000000031e237810 */ /* 0x000fe20007ffe0ff */
[----:B--2---:R-:W-:Y:S01]  /*3460*/  @!P0 FADD.FTZ R14, R14, R16 ;  /* 0x000000100e0e8221 */ /* 0x004fe20000010000 */
[----:B------:R-:W-:Y:S01]  /*3470*/  @!P0 FADD.FTZ R15, R15, R17 ;  /* 0x000000110f0f8221 */ /* 0x000fe20000010000 */
[----:B------:R-:W-:Y:S02]  /*3480*/  ISETP.EQ.OR P0, PT, R31, UR16, P3 ;  /* 0x000000101f007c0c */ /* 0x000fe40009f02670 */
[----:B---3--:R-:W-:Y:S01]  /*3490*/  @!P6 FADD.FTZ R14, R14, R18 ;  /* 0x000000120e0ee221 */ /* 0x008fe20000010000 */
[----:B------:R-:W-:Y:S01]  /*34a0*/  @!P6 FADD.FTZ R15, R15, R19 ;  /* 0x000000130f0fe221 */ /* 0x000fe20000010000 */
[----:B------:R-:W-:-:S02]  /*34b0*/  ISETP.EQ.OR P6, PT, R34, UR16, P3 ;  /* 0x0000001022007c0c */ /* 0x000fc40009fc2670 */
[----:B----4-:R-:W-:Y:S01]  /*34c0*/  @!P5 FADD.FTZ R14, R14, R20 ;  /* 0x000000140e0ed221 */ /* 0x010fe20000010000 */
[----:B------:R-:W-:Y:S01]  /*34d0*/  @!P5 FADD.FTZ R15, R15, R21 ;  /* 0x000000150f0fd221 */ /* 0x000fe20000010000 */
[----:B------:R-:W-:-:S05]  /*34e0*/  ISETP.EQ.OR P5, PT, R35, UR16, P3 ;  /* 0x0000001023007c0c */ /* 0x000fca0009fa2670 */
[----:B------:R-:W-:-:S04]  /*34f0*/  @!P0 IMAD R17, R0, R31, R37 ;  /* 0x0000001f00118224 */ /* 0x000fc800078e0225 */
[----:B------:R-:W-:Y:S02]  /*3500*/  @!P6 IMAD R19, R0, R34, R37 ;  /* 0x000000220013e224 */ /* 0x000fe400078e0225 */
[----:B------:R-:W-:-:S04]  /*3510*/  @!P0 IMAD.WIDE.U32 R16, R17, 0x8, R32 ;  /* 0x0000000811108825 */ /* 0x000fc800078e0020 */
[----:B------:R-:W-:Y:S02]  /*3520*/  @!P6 IMAD.WIDE.U32 R18, R19, 0x8, R32 ;  /* 0x000000081312e825 */ /* 0x000fe400078e0020 */
[----:B------:R-:W2:Y:S02]  /*3530*/  @!P0 LDG.E.64 R16, desc[UR14][R16.64] ;  /* 0x0000000e10108981 */ /* 0x000ea4000c1e1b00 */
[----:B------:R-:W-:Y:S02]  /*3540*/  @!P5 IMAD R21, R0, R35, R37 ;  /* 0x000000230015d224 */ /* 0x000fe400078e0225 */
[----:B------:R-:W3:Y:S02]  /*3550*/  @!P6 LDG.E.64 R18, desc[UR14][R18.64] ;  /* 0x0000000e1212e981 */ /* 0x000ee4000c1e1b00 */
[----:B------:R-:W-:-:S06]  /*3560*/  @!P5 IMAD.WIDE.U32 R20, R21, 0x8, R32 ;  /* 0x000000081514d825 */ /* 0x000fcc00078e0020 */
[----:B------:R-:W4:Y:S01]  /*3570*/  @!P5 LDG.E.64 R20, desc[UR14][R20.64] ;  /* 0x0000000e1414d981 */ /* 0x000f22000c1e1b00 */
[----:B------:R-:W-:Y:S02]  /*3580*/  IADD3 R29, R29, -0x4, RZ ;  /* 0xfffffffc1d1d7810 */ /* 0x000fe40007ffe0ff */
[----:B------:R-:W-:Y:S02]  /*3590*/  IADD3 R30, R30, 0x4, RZ ;  /* 0x000000041e1e7810 */ /* 0x000fe40007ffe0ff */
[----:B------:R-:W-:Y:S01]  /*35a0*/  IADD3 R29, R29, -0x4, RZ ;  /* 0xfffffffc1d1d7810 */ /* 0x000fe20007ffe0ff */
[----:B--2---:R-:W-:Y:S01]  /*35b0*/  @!P0 FADD.FTZ R14, R14, R16 ;  /* 0x000000100e0e8221 */ /* 0x004fe20000010000 */
[----:B------:R-:W-:-:S03]  /*35c0*/  @!P0 FADD.FTZ R15, R15, R17 ;  /* 0x000000110f0f8221 */ /* 0x000fc60000010000 */
[----:B---3--:R-:W-:Y:S01]  /*35d0*/  @!P6 FADD.FTZ R14, R14, R18 ;  /* 0x000000120e0ee221 */ /* 0x008fe20000010000 */
[----:B------:R-:W-:Y:S01]  /*35e0*/  @!P6 FADD.FTZ R15, R15, R19 ;  /* 0x000000130f0fe221 */ /* 0x000fe20000010000 */
[----:B------:R-:W-:Y:S02]  /*35f0*/  PLOP3.LUT P0, PT, PT, PT, PT, 0x8, 0x0 ;  /* 0x000000000000781c */ /* 0x000fe40003f0e170 */
[----:B----4-:R-:W-:Y:S01]  /*3600*/  @!P5 FADD.FTZ R14, R14, R20 ;  /* 0x000000140e0ed221 */ /* 0x010fe20000010000 */
[----:B------:R-:W-:-:S10]  /*3610*/  @!P5 FADD.FTZ R15, R15, R21 ;  /* 0x000000150f0fd221 */ /* 0x000fd40000010000 */
.L_x_55:
[----:B------:R-:W-:-:S13]  /*3620*/  ISETP.NE.OR P0, PT, R29, RZ, P0 ;  /* 0x000000ff1d00720c */ /* 0x000fda0000705670 */
[----:B------:R-:W-:Y:S05]  /*3630*/  @!P0 BRA `(.L_x_51) ;  /* 0x00000000007c8947 */ /* 0x000fea0003800000 */
.L_x_52:
[----:B------:R-:W-:-:S13]  /*3640*/  ISETP.EQ.OR P6, PT, R30, UR16, P3 ;  /* 0x000000101e007c0c */ /* 0x000fda0009fc2670 */
[----:B------:R-:W-:-:S04]  /*3650*/  @!P6 IMAD R17, R0, R30, R37 ;  /* 0x0000001e0011e224 */ /* 0x000fc800078e0225 */
[----:B------:R-:W-:-:S06]  /*3660*/  @!P6 IMAD.WIDE.U32 R16, R17, 0x8, R32 ;  /* 0x000000081110e825 */ /* 0x000fcc00078e0020 */
[----:B------:R-:W2:Y:S01]  /*3670*/  @!P6 LDG.E.64 R16, desc[UR14][R16.64] ;  /* 0x0000000e1010e981 */ /* 0x000ea2000c1e1b00 */
[C---:B------:R-:W-:Y:S02]  /*3680*/  IADD3 R19, R30.reuse, 0x1, RZ ;  /* 0x000000011e137810 */ /* 0x040fe40007ffe0ff */
[C---:B------:R-:W-:Y:S02]  /*3690*/  IADD3 R21, R30.reuse, 0x2, RZ ;  /* 0x000000021e157810 */ /* 0x040fe40007ffe0ff */
[----:B------:R-:W-:Y:S02]  /*36a0*/  ISETP.EQ.OR P0, PT, R19, UR16, P3 ;  /* 0x0000001013007c0c */ /* 0x000fe40009f02670 */
[----:B------:R-:W-:Y:S02]  /*36b0*/  IADD3 R31, R30, 0x3, RZ ;  /* 0x000000031e1f7810 */ /* 0x000fe40007ffe0ff */
[----:B------:R-:W-:-:S09]  /*36c0*/  ISETP.EQ.OR P5, PT, R21, UR16, P3 ;  /* 0x0000001015007c0c */ /* 0x000fd20009fa2670 */
[----:B------:R-:W-:-:S04]  /*36d0*/  @!P0 IMAD R19, R0, R19, R37 ;  /* 0x0000001300138224 */ /* 0x000fc800078e0225 */
[----:B------:R-:W-:Y:S02]  /*36e0*/  @!P5 IMAD R21, R0, R21, R37 ;  /* 0x000000150015d224 */ /* 0x000fe400078e0225 */
[----:B--2---:R-:W-:Y:S01]  /*36f0*/  @!P6 FADD.FTZ R14, R14, R16 ;  /* 0x000000100e0ee221 */ /* 0x004fe20000010000 */
[----:B------:R-:W-:Y:S01]  /*3700*/  @!P6 FADD.FTZ R15, R15, R17 ;  /* 0x000000110f0fe221 */ /* 0x000fe20000010000 */
[----:B------:R-:W-:Y:S01]  /*3710*/  ISETP.EQ.OR P6, PT, R31, UR16, P3 ;  /* 0x000000101f007c0c */ /* 0x000fe20009fc2670 */
[----:B------:R-:W-:-:S04]  /*3720*/  @!P0 IMAD.WIDE.U32 R16, R19, 0x8, R32 ;  /* 0x0000000813108825 */ /* 0x000fc800078e0020 */
[----:B------:R-:W-:Y:S02]  /*3730*/  @!P5 IMAD.WIDE.U32 R18, R21, 0x8, R32 ;  /* 0x000000081512d825 */ /* 0x000fe400078e0020 */
[----:B------:R-:W2:Y:S04]  /*3740*/  @!P0 LDG.E.64 R16, desc[UR14][R16.64] ;  /* 0x0000000e10108981 */ /* 0x000ea8000c1e1b00 */
[----:B------:R-:W3:Y:S02]  /*3750*/  @!P5 LDG.E.64 R18, desc[UR14][R18.64] ;  /* 0x0000000e1212d981 */ /* 0x000ee4000c1e1b00 */
[----:B------:R-:W-:-:S04]  /*3760*/  @!P6 IMAD R31, R0, R31, R37 ;  /* 0x0000001f001fe224 */ /* 0x000fc800078e0225 */
[----:B------:R-:W-:-:S06]  /*3770*/  @!P6 IMAD.WIDE.U32 R20, R31, 0x8, R32 ;  /* 0x000000081f14e825 */ /* 0x000fcc00078e0020 */
[----:B------:R-:W4:Y:S01]  /*3780*/  @!P6 LDG.E.64 R20, desc[UR14][R20.64] ;  /* 0x0000000e1414e981 */ /* 0x000f22000c1e1b00 */
[----:B------:R-:W-:Y:S02]  /*3790*/  IADD3 R29, R29, -0x4, RZ ;  /* 0xfffffffc1d1d7810 */ /* 0x000fe40007ffe0ff */
[----:B------:R-:W-:Y:S01]  /*37a0*/  IADD3 R30, R30, 0x4, RZ ;  /* 0x000000041e1e7810 */ /* 0x000fe20007ffe0ff */
[----:B--2---:R-:W-:Y:S01]  /*37b0*/  @!P0 FADD.FTZ R14, R14, R16 ;  /* 0x000000100e0e8221 */ /* 0x004fe20000010000 */
[----:B------:R-:W-:Y:S01]  /*37c0*/  @!P0 FADD.FTZ R15, R15, R17 ;  /* 0x000000110f0f8221 */ /* 0x000fe20000010000 */
[----:B------:R-:W-:Y:S02]  /*37d0*/  ISETP.NE.AND P0, PT, R29, RZ, PT ;  /* 0x000000ff1d00720c */ /* 0x000fe40003f05270 */
[----:B---3--:R-:W-:Y:S01]  /*37e0*/  @!P5 FADD.FTZ R14, R14, R18 ;  /* 0x000000120e0ed221 */ /* 0x008fe20000010000 */
[----:B------:R-:W-:-:S03]  /*37f0*/  @!P5 FADD.FTZ R15, R15, R19 ;  /* 0x000000130f0fd221 */ /* 0x000fc60000010000 */
[----:B----4-:R-:W-:Y:S01]  /*3800*/  @!P6 FADD.FTZ R14, R14, R20 ;  /* 0x000000140e0ee221 */ /* 0x010fe20000010000 */
[----:B------:R-:W-:-:S06]  /*3810*/  @!P6 FADD.FTZ R15, R15, R21 ;  /* 0x000000150f0fe221 */ /* 0x000fcc0000010000 */
[----:B------:R-:W-:Y:S05]  /*3820*/  @P0 BRA `(.L_x_52) ;  /* 0xfffffffc00840947 */ /* 0x000fea000383ffff */
.L_x_51:
[----:B------:R-:W-:-:S13]  /*3830*/  ISETP.NE.AND P0, PT, R47, RZ, PT ;  /* 0x000000ff2f00720c */ /* 0x000fda0003f05270 */
        /* <DEDUP_REMOVED lines=10> */
.L_x_57:
[----:B------:R-:W-:Y:S05]  /*38e0*/  BSYNC B0 ;  /* 0x0000000000007941 */ /* 0x000fea0003800000 */
.L_x_56:
        /* <DEDUP_REMOVED lines=16> */
.L_x_48:
[----:B------:R-:W2:Y:S01]  /*39f0*/  S2UR UR10, SR_CgaCtaId ;  /* 0x00000000000a79c3 */ /* 0x000ea20000008800 */
[----:B------:R-:W-:Y:S01]  /*3a00*/  UMOV UR5, 0x400 ;  /* 0x0000040000057882 */ /* 0x000fe20000000000 */
[----:B-1----:R-:W-:Y:S01]  /*3a10*/  SHF.R.U32.HI R18, RZ, 0x1, R53 ;  /* 0x00000001ff127819 */ /* 0x002fe20000011635 */
[----:B------:R-:W-:Y:S01]  /*3a20*/  ULDC.64 UR18, c[0x0][0x290] ;  /* 0x0000a40000127ab9 */ /* 0x000fe20000000a00 */
[----:B------:R-:W-:Y:S02]  /*3a30*/  SHF.L.U32 R43, R43, 0x10, RZ ;  /* 0x000000102b2b7819 */ /* 0x000fe400000006ff */
[----:B------:R-:W-:Y:S01]  /*3a40*/  SHF.L.U32 R28, R28, 0x10, RZ ;  /* 0x000000101c1c7819 */ /* 0x000fe200000006ff */
[----:B------:R-:W-:Y:S01]  /*3a50*/  IMAD.WIDE.U32 R18, R18, -0x6db6db6d, RZ ;  /* 0x9249249312127825 */ /* 0x000fe200078e00ff */
[----:B------:R-:W1:Y:S03]  /*3a60*/  LDC R21, c[0x0][0x2ac] ;  /* 0x0000ab00ff157b82 */ /* 0x000e660000000800 */
[----:B------:R-:W-:Y:S01]  /*3a70*/  FADD.FTZ R43, R43, -UR13 ;  /* 0x8000000d2b2b7e21 */ /* 0x000fe20008010000 */
[----:B------:R-:W-:-:S02]  /*3a80*/  SHF.L.U32 R44, R44, 0x10, RZ ;  /* 0x000000102c2c7819 */ /* 0x000fc400000006ff */
[----:B------:R-:W-:Y:S01]  /*3a90*/  SHF.R.U32.HI R18, RZ, 0x2, R19 ;  /* 0x00000002ff127819 */ /* 0x000fe20000011613 */
[----:B------:R-:W-:Y:S01]  /*3aa0*/  FMUL.FTZ R43, R43, UR11 ;  /* 0x0000000b2b2b7c20 */ /* 0x000fe20008410000 */
[----:B------:R-:W-:Y:S01]  /*3ab0*/  SHF.L.U32 R27, R27, 0x10, RZ ;  /* 0x000000101b1b7819 */ /* 0x000fe200000006ff */
[----:B--2---:R-:W-:Y:S02]  /*3ac0*/  ULEA UR5, UR10, UR5, 0x18 ;  /* 0x000000050a057291 */ /* 0x004fe4000f8ec03f */
[----:B-1----:R-:W-:-:S07]  /*3ad0*/  IMAD R18, R21, UR16, R18 ;  /* 0x0000001015127c24 */ /* 0x002fce000f8e0212 */
[----:B------:R0:W-:Y:S01]  /*3ae0*/  @!P3 STS.64 [UR5+0x88], R14 ;  /* 0x0000880eff00b988 */ /* 0x0001e20008000a05 */
[----:B------:R-:W-:Y:S01]  /*3af0*/  BAR.SYNC.DEFER_BLOCKING 0x0 ;  /* 0x0000000000007b1d */ /* 0x000fe20000010000 */
[C---:B------:R-:W-:Y:S02]  /*3b00*/  IADD3 R19, R18.reuse, 0x40, RZ ;  /* 0x0000004012137810 */ /* 0x040fe40007ffe0ff */
[----:B------:R-:W-:Y:S02]  /*3b10*/  IADD3 R18, R18, 0x60, RZ ;  /* 0x0000006012127810 */ /* 0x000fe40007ffe0ff */
[----:B------:R-:W-:Y:S02]  /*3b20*/  ISETP.GE.U32.AND P0, PT, R19, UR18, PT ;  /* 0x0000001213007c0c */ /* 0x000fe4000bf06070 */
[----:B0-----:R-:W-:Y:S02]  /*3b30*/  SHF.L.U32 R14, R8, 0x10, RZ ;  /* 0x00000010080e7819 */ /* 0x001fe400000006ff */
[----:B------:R-:W-:-:S02]  /*3b40*/  SHF.R.S32.HI R19, RZ, 0x1f, R19 ;  /* 0x0000001fff137819 */ /* 0x000fc40000011413 */
[----:B------:R-:W-:Y:S01]  /*3b50*/  ISETP.GE.U32.AND P3, PT, R18, UR18, PT ;  /* 0x0000001212007c0c */ /* 0x000fe2000bf66070 */
[----:B------:R-:W-:Y:S01]  /*3b60*/  FADD.FTZ R14, R14, -UR13 ;  /* 0x8000000d0e0e7e21 */ /* 0x000fe20008010000 */
[----:B------:R-:W-:Y:S02]  /*3b70*/  SHF.R.S32.HI R18, RZ, 0x1f, R18 ;  /* 0x0000001fff127819 */ /* 0x000fe40000011412 */
[----:B------:R-:W-:Y:S01]  /*3b80*/  ISETP.GE.AND.EX P0, PT, R19, UR19, PT, P0 ;  /* 0x0000001313007c0c */ /* 0x000fe2000bf06300 */
[----:B------:R-:W-:Y:S01]  /*3b90*/  FMUL.FTZ R30, R14, UR11 ;  /* 0x0000000b0e1e7c20 */ /* 0x000fe20008410000 */
[----:B------:R-:W-:Y:S02]  /*3ba0*/  ISETP.GE.AND.EX P3, PT, R18, UR19, PT, P3 ;  /* 0x0000001312007c0c */ /* 0x000fe4000bf66330 */
[----:B------:R-:W-:Y:S01]  /*3bb0*/  SHF.L.U32 R15, R42, 0x10, RZ ;  /* 0x000000102a0f7819 */ /* 0x000fe200000006ff */
[----:B------:R-:W0:Y:S01]  /*3bc0*/  LDS.64 R16, [UR5+0x88] ;  /* 0x00008805ff107984 */ /* 0x000e220008000a00 */
[----:B------:R-:W-:-:S02]  /*3bd0*/  ULDC UR5, c[0x0][0x2bc] ;  /* 0x0000af0000057ab9 */ /* 0x000fc40000000800 */
[----:B0-----:R-:W-:Y:S01]  /*3be0*/  FMUL.FTZ R8, R16, UR5 ;  /* 0x0000000510087c20 */ /* 0x001fe20008410000 */
        /* <DEDUP_REMOVED lines=20> */
.L_x_58:
[----:B------:R-:W-:Y:S04]  /*3d30*/  BSSY B0, `(.L_x_59) ;  /* 0x0000014000007945 */ /* 0x000fe80003800000 */
[----:B------:R-:W-:Y:S05]  /*3d40*/  @!P1 BRA `(.L_x_60) ;  /* 0x0000000000489947 */ /* 0x000fea0003800000 */
[C-C-:B------:R-:W-:Y:S01]  /*3d50*/  FFMA.FTZ R14, R8.reuse, R43, R19.reuse ;  /* 0x0000002b080e7223 */ /* 0x140fe20000010013 */
[----:B------:R-:W-:Y:S01]  /*3d60*/  ULDC.64 UR18, c[0x0][0x288] ;  /* 0x0000a20000127ab9 */ /* 0x000fe20000000a00 */
[----:B------:R-:W-:Y:S01]  /*3d70*/  FFMA.FTZ R17, R8, R30, R19 ;  /* 0x0000001e08117223 */ /* 0x000fe20000010013 */
[----:B------:R-:W-:Y:S02]  /*3d80*/  IMAD R21, R3, UR18, RZ ;  /* 0x0000001203157c24 */ /* 0x000fe4000f8e02ff */
[----:B------:R-:W-:Y:S01]  /*3d90*/  FFMA.FTZ R16, R15, R10, -R14 ;  /* 0x0000000a0f107223 */ /* 0x000fe2000001080e */
[----:B------:R-:W-:Y:S01]  /*3da0*/  MOV R14, R56 ;  /* 0x00000038000e7202 */ /* 0x000fe20000000f00 */
[----:B------:R-:W-:Y:S01]  /*3db0*/  FFMA.FTZ R17, R28, R11, -R17 ;  /* 0x0000000b1c117223 */ /* 0x000fe20000010811 */
[----:B------:R-:W-:Y:S01]  /*3dc0*/  MOV R15, R59 ;  /* 0x0000003b000f7202 */ /* 0x000fe20000000f00 */
[----:B------:R-:W-:Y:S02]  /*3dd0*/  IMAD R29, R52, UR19, R21 ;  /* 0x00000013341d7c24 */ /* 0x000fe4000f8e0215 */
[----:B------:R-:W-:Y:S01]  /*3de0*/  FMUL.FTZ R21, R16, UR11 ;  /* 0x0000000b10157c20 */ /* 0x000fe20008410000 */
[----:B------:R-:W-:Y:S01]  /*3df0*/  FMUL.FTZ R18, R17, UR11 ;  /* 0x0000000b11127c20 */ /* 0x000fe20008410000 */
[----:B------:R-:W-:Y:S01]  /*3e00*/  IMAD.WIDE.U32 R14, R52, UR18, R14 ;  /* 0x00000012340e7c25 */ /* 0x000fe2000f8e000e */
[----:B------:R-:W-:-:S02]  /*3e10*/  ULDC.64 UR18, c[0x0][0x210] ;  /* 0x0000840000127ab9 */ /* 0x000fc40000000a00 */
[----:B------:R-:W-:Y:S02]  /*3e20*/  LEA R16, P5, R14, UR18, 0x1 ;  /* 0x000000120e107c11 */ /* 0x000fe4000f8a08ff */
[----:B------:R-:W-:Y:S02]  /*3e30*/  IADD3 R29, R15, R29, RZ ;  /* 0x0000001d0f1d7210 */ /* 0x000fe40007ffe0ff */
[----:B------:R-:W-:Y:S02]  /*3e40*/  F2FP.BF16.F32.PACK_AB R15, R18, R21 ;  /* 0x00000015120f723e */ /* 0x000fe400000010ff */
[----:B------:R-:W-:-:S05]  /*3e50*/  LEA.HI.X R17, R14, UR19, R29, 0x1, P5 ;  /* 0x000000130e117c11 */ /* 0x000fca000a8f0c1d */
[----:B------:R0:W-:Y:S02]  /*3e60*/  STG.E desc[UR14][R16.64], R15 ;  /* 0x0000000f10007986 */ /* 0x0001e4000c10190e */
.L_x_60:
[----:B------:R-:W-:Y:S05]  /*3e70*/  BSYNC B0 ;  /* 0x0000000000007941 */ /* 0x000fea0003800000 */
.L_x_59:
[----:B------:R-:W-:Y:S01]  /*3e80*/  FADD.FTZ R44, R44, -UR13 ;  /* 0x8000000d2c2c7e21 */ /* 0x000fe20008010000 */
[----:B------:R-:W-:Y:S01]  /*3e90*/  FADD.FTZ R27, R27, -UR13 ;  /* 0x8000000d1b1b7e21 */ /* 0x000fe20008010000 */
[----:B------:R-:W-:Y:S02]  /*3ea0*/  SHF.L.U32 R41, R41, 0x10, RZ ;  /* 0x0000001029297819 */ /* 0x000fe400000006ff */
[----:B------:R-:W-:Y:S01]  /*3eb0*/  SHF.L.U32 R26, R26, 0x10, RZ ;  /* 0x000000101a1a7819 */ /* 0x000fe200000006ff */
[----:B------:R-:W-:Y:S01]  /*3ec0*/  FMUL.FTZ R29, R44, UR11 ;  /* 0x0000000b2c1d7c20 */ /* 0x000fe20008410000 */
[----:B------:R-:W-:Y:S01]  /*3ed0*/  FMUL.FTZ R30, R27, UR11 ;  /* 0x0000000b1b1e7c20 */ /* 0x000fe20008410000 */
[----:B------:R-:W-:Y:S06]  /*3ee0*/  @!P4 BRA `(.L_x_61) ;  /* 0x000000000048c947 */ /* 0x000fec0003800000 */
[----:B0-----:R-:W-:Y:S01]  /*3ef0*/  FFMA.FTZ R15, R30, R11, R13 ;  /* 0x0000000b1e0f7223 */ /* 0x001fe2000001000d */
        /* <DEDUP_REMOVED lines=17> */
.L_x_61:
[----:B------:R-:W-:Y:S04]  /*4010*/  BSSY B0, `(.L_x_62) ;  /* 0x0000014000007945 */ /* 0x000fe80003800000 */
[----:B------:R-:W-:Y:S05]  /*4020*/  @!P2 BRA `(.L_x_63) ;  /* 0x000000000048a947 */ /* 0x000fea0003800000 */
[C-C-:B------:R-:W-:Y:S01]  /*4030*/  FFMA.FTZ R14, R8.reuse, R29, R19.reuse ;  /* 0x0000001d080e7223 */ /* 0x140fe20000010013 */
[----:B0-----:R-:W-:Y:S01]  /*4040*/  FFMA.FTZ R15, R8, R30, R19 ;  /* 0x0000001e080f7223 */ /* 0x001fe20000010013 */
[----:B------:R-:W-:Y:S02]  /*4050*/  ULDC.64 UR18, c[0x0][0x288] ;  /* 0x0000a20000127ab9 */ /* 0x000fe40000000a00 */
[----:B------:R-:W-:Y:S01]  /*4060*/  FFMA.FTZ R41, R41, R10, -R14 ;  /* 0x0000000a29297223 */ /* 0x000fe2000001080e */
[----:B------:R-:W-:Y:S01]  /*4070*/  FFMA.FTZ R18, R26, R11, -R15 ;  /* 0x0000000b1a127223 */ /* 0x000fe2000001080f */
[----:B------:R-:W-:Y:S01]  /*4080*/  MOV R14, R56 ;  /* 0x00000038000e7202 */ /* 0x000fe20000000f00 */
[----:B------:R-:W-:Y:S01]  /*4090*/  IMAD R17, R5, UR18, RZ ;  /* 0x0000001205117c24 */ /* 0x000fe2000f8e02ff */
[----:B------:R-:W-:Y:S01]  /*40a0*/  MOV R15, R59 ;  /* 0x0000003b000f7202 */ /* 0x000fe20000000f00 */
[----:B------:R-:W-:Y:S01]  /*40b0*/  FMUL.FTZ R41, R41, UR11 ;  /* 0x0000000b29297c20 */ /* 0x000fe20008410000 */
[----:B------:R-:W-:Y:S01]  /*40c0*/  FMUL.FTZ R18, R18, UR11 ;  /* 0x0000000b12127c20 */ /* 0x000fe20008410000 */
[----:B------:R-:W-:-:S02]  /*40d0*/  IMAD R17, R50, UR19, R17 ;  /* 0x0000001332117c24 */ /* 0x000fc4000f8e0211 */
[----:B------:R-:W-:Y:S01]  /*40e0*/  IMAD.WIDE.U32 R14, R50, UR18, R14 ;  /* 0x00000012320e7c25 */ /* 0x000fe2000f8e000e */
[----:B------:R-:W-:Y:S02]  /*40f0*/  ULDC.64 UR18, c[0x0][0x210] ;  /* 0x0000840000127ab9 */ /* 0x000fe40000000a00 */
[----:B------:R-:W-:Y:S02]  /*4100*/  LEA R16, P5, R14, UR18, 0x1 ;  /* 0x000000120e107c11 */ /* 0x000fe4000f8a08ff */
[----:B------:R-:W-:Y:S02]  /*4110*/  IADD3 R17, R15, R17, RZ ;  /* 0x000000110f117210 */ /* 0x000fe40007ffe0ff */
[----:B------:R-:W-:Y:S02]  /*4120*/  F2FP.BF16.F32.PACK_AB R15, R18, R41 ;  /* 0x00000029120f723e */ /* 0x000fe400000010ff */
[----:B------:R-:W-:-:S05]  /*4130*/  LEA.HI.X R17, R14, UR19, R17, 0x1, P5 ;  /* 0x000000130e117c11 */ /* 0x000fca000a8f0c11 */
[----:B------:R1:W-:Y:S02]  /*4140*/  STG.E desc[UR14][R16.64], R15 ;  /* 0x0000000f10007986 */ /* 0x0003e4000c10190e */
.L_x_63:
[----:B------:R-:W-:Y:S05]  /*4150*/  BSYNC B0 ;  /* 0x0000000000007941 */ /* 0x000fea0003800000 */
.L_x_62:
[----:B------:R-:W-:Y:S02]  /*4160*/  SHF.L.U32 R39, R39, 0x10, RZ ;  /* 0x0000001027277819 */ /* 0x000fe400000006ff */
[----:B------:R-:W-:Y:S02]  /*4170*/  SHF.L.U32 R25, R25, 0x10, RZ ;  /* 0x0000001019197819 */ /* 0x000fe400000006ff */
[----:B01----:R-:W-:Y:S01]  /*4180*/  SHF.L.U32 R15, R38, 0x10, RZ ;  /* 0x00000010260f7819 */ /* 0x003fe200000006ff */
[----:B------:R-:W-:Y:S01]  /*4190*/  FADD.FTZ R39, R39, -UR13 ;  /* 0x8000000d27277e21 */ /* 0x000fe20008010000 */
[----:B------:R-:W-:Y:S01]  /*41a0*/  ISETP.LT.U32.AND P0, PT, R53, 0x1c0, !P0 ;  /* 0x000001c03500780c */ /* 0x000fe20004701070 */
[----:B------:R-:W-:Y:S01]  /*41b0*/  FADD.FTZ R25, R25, -UR13 ;  /* 0x8000000d19197e21 */ /* 0x000fe20008010000 */
[----:B------:R-:W-:Y:S01]  /*41c0*/  ISETP.LT.U32.AND P3, PT, R53, 0x1c0, !P3 ;  /* 0x000001c03500780c */ /* 0x000fe20005f61070 */
[----:B------:R-:W-:Y:S01]  /*41d0*/  FMUL.FTZ R39, R39, UR11 ;  /* 0x0000000b27277c20 */ /* 0x000fe20008410000 */
[----:B------:R-:W-:Y:S01]  /*41e0*/  SHF.L.U32 R24, R24, 0x10, RZ ;  /* 0x0000001018187819 */ /* 0x000fe200000006ff */
[----:B------:R-:W-:Y:S01]  /*41f0*/  FMUL.FTZ R26, R25, UR11 ;  /* 0x0000000b191a7c20 */ /* 0x000fe20008410000 */
[----:B------:R-:W-:-:S02]  /*4200*/  SHF.L.U32 R40, R40, 0x10, RZ ;  /* 0x0000001028287819 */ /* 0x000fc400000006ff */
        /* <DEDUP_REMOVED lines=20> */
.L_x_64:
        /* <DEDUP_REMOVED lines=20> */
.L_x_66:
[----:B------:R-:W-:Y:S05]  /*4490*/  BSYNC B0 ;  /* 0x0000000000007941 */ /* 0x000fea0003800000 */
.L_x_65:
[----:B------:R-:W-:Y:S01]  /*44a0*/  FADD.FTZ R40, R40, -UR13 ;  /* 0x8000000d28287e21 */ /* 0x000fe20008010000 */
[----:B------:R-:W-:Y:S01]  /*44b0*/  FADD.FTZ R23, R23, -UR13 ;  /* 0x8000000d17177e21 */ /* 0x000fe20008010000 */
[----:B0-----:R-:W-:Y:S02]  /*44c0*/  SHF.L.U32 R15, R36, 0x10, RZ ;  /* 0x00000010240f7819 */ /* 0x001fe400000006ff */
        /* <DEDUP_REMOVED lines=22> */
.L_x_67:
[----:B------:R-:W-:Y:S04]  /*4630*/  BSSY B0, `(.L_x_68) ;  /* 0x0000013000007945 */ /* 0x000fe80003800000 */
[----:B------:R-:W-:Y:S05]  /*4640*/  @!P3 BRA `(.L_x_69) ;  /* 0x000000000044b947 */ /* 0x000fea0003800000 */
[C-C-:B------:R-:W-:Y:S01]  /*4650*/  FFMA.FTZ R12, R8.reuse, R25, R19.reuse ;  /* 0x00000019080c7223 */ /* 0x140fe20000010013 */
[----:B------:R-:W-:Y:S01]  /*4660*/  ULDC.64 UR18, c[0x0][0x288] ;  /* 0x0000a20000127ab9 */ /* 0x000fe20000000a00 */
[----:B------:R-:W-:Y:S01]  /*4670*/  FFMA.FTZ R19, R8, R24, R19 ;  /* 0x0000001808137223 */ /* 0x000fe20000010013 */
[----:B------:R-:W-:Y:S01]  /*4680*/  MOV R57, R59 ;  /* 0x0000003b00397202 */ /* 0x000fe20000000f00 */
[----:B------:R-:W-:Y:S02]  /*4690*/  IMAD R13, R9, UR18, RZ ;  /* 0x00000012090d7c24 */ /* 0x000fe4000f8e02ff */
[----:B------:R-:W-:Y:S01]  /*46a0*/  FFMA.FTZ R12, R15, R10, -R12 ;  /* 0x0000000a0f0c7223 */ /* 0x000fe2000001080c */
[----:B------:R-:W-:Y:S01]  /*46b0*/  FFMA.FTZ R19, R22, R11, -R19 ;  /* 0x0000000b16137223 */ /* 0x000fe20000010813 */
[----:B------:R-:W-:-:S04]  /*46c0*/  IMAD.WIDE.U32 R56, R48, UR18, R56 ;  /* 0x0000001230387c25 */ /* 0x000fc8000f8e0038 */
[----:B------:R-:W-:Y:S01]  /*46d0*/  FMUL.FTZ R12, R12, UR11 ;  /* 0x0000000b0c0c7c20 */ /* 0x000fe20008410000 */
[----:B------:R-:W-:Y:S01]  /*46e0*/  IMAD R11, R48, UR19, R13 ;  /* 0x00000013300b7c24 */ /* 0x000fe2000f8e020d */
[----:B------:R-:W-:Y:S01]  /*46f0*/  ULDC.64 UR18, c[0x0][0x210] ;  /* 0x0000840000127ab9 */ /* 0x000fe20000000a00 */
[----:B------:R-:W-:Y:S01]  /*4700*/  FMUL.FTZ R13, R19, UR11 ;  /* 0x0000000b130d7c20 */ /* 0x000fe20008410000 */
[C---:B------:R-:W-:Y:S02]  /*4710*/  LEA R10, P0, R56.reuse, UR18, 0x1 ;  /* 0x00000012380a7c11 */ /* 0x040fe4000f8008ff */
[----:B------:R-:W-:Y:S02]  /*4720*/  IADD3 R11, R57, R11, RZ ;  /* 0x0000000b390b7210 */ /* 0x000fe40007ffe0ff */
[----:B------:R-:W-:Y:S02]  /*4730*/  F2FP.BF16.F32.PACK_AB R13, R13, R12 ;  /* 0x0000000c0d0d723e */ /* 0x000fe400000010ff */
[----:B------:R-:W-:-:S05]  /*4740*/  LEA.HI.X R11, R56, UR19, R11, 0x1, P0 ;  /* 0x00000013380b7c11 */ /* 0x000fca00080f0c0b */
[----:B------:R0:W-:Y:S02]  /*4750*/  STG.E desc[UR14][R10.64], R13 ;  /* 0x0000000d0a007986 */ /* 0x0001e4000c10190e */
.L_x_69:
[----:B------:R-:W-:Y:S05]  /*4760*/  BSYNC B0 ;  /* 0x0000000000007941 */ /* 0x000fea0003800000 */
.L_x_68:
[----:B------:R-:W-:Y:S02]  /*4770*/  IADD3 R45, R0, R45, RZ ;  /* 0x0000002d002d7210 */ /* 0x000fe40007ffe0ff */
[----:B------:R-:W-:Y:S02]  /*4780*/  IADD3 R46, R46, 0x1, RZ ;  /* 0x000000012e2e7810 */ /* 0x000fe40007ffe0ff */
[----:B------:R-:W-:-:S13]  /*4790*/  ISETP.GE.AND P0, PT, R45, UR4, PT ;  /* 0x000000042d007c0c */ /* 0x000fda000bf06270 */
[----:B------:R-:W-:Y:S05]  /*47a0*/  @!P0 BRA `(.L_x_70) ;  /* 0xffffffbc00008947 */ /* 0x000fea000383ffff */
.L_x_35:
[----:B------:R-:W1:Y:S01]  /*47b0*/  LDC R6, c[0x0][0xc] ;  /* 0x00000300ff067b82 */ /* 0x000e620000000800 */
[----:B------:R-:W-:Y:S01]  /*47c0*/  ISETP.NE.AND P2, PT, R53, RZ, PT ;  /* 0x000000ff3500720c */ /* 0x000fe20003f45270 */
[----:B------:R-:W-:Y:S06]  /*47d0*/  BSSY B0, `(.L_x_71) ;  /* 0x0000015000007945 */ /* 0x000fec0003800000 */
[----:B------:R-:W2:Y:S08]  /*47e0*/  LDC R7, c[0x0][0x10] ;  /* 0x00000400ff077b82 */ /* 0x000eb00000000800 */
[----:B------:R-:W3:Y:S01]  /*47f0*/  LDC.64 R2, c[0x0][0x258] ;  /* 0x00009600ff027b82 */ /* 0x000ee20000000a00 */
[----:B-1----:R-:W-:-:S02]  /*4800*/  IADD3 R0, R6, -0x1, RZ ;  /* 0xffffffff06007810 */ /* 0x002fc40007ffe0ff */
[----:B------:R-:W-:Y:S02]  /*4810*/  ISETP.NE.AND P1, PT, R6, 0x1, PT ;  /* 0x000000010600780c */ /* 0x000fe40003f25270 */
[----:B------:R-:W-:Y:S02]  /*4820*/  ISETP.NE.AND P0, PT, R0, UR16, PT ;  /* 0x0000001000007c0c */ /* 0x000fe4000bf05270 */
[C---:B--2---:R-:W-:Y:S02]  /*4830*/  SHF.L.U32 R0, R7.reuse, 0x1, RZ ;  /* 0x0000000107007819 */ /* 0x044fe400000006ff */
[----:B------:R-:W-:Y:S02]  /*4840*/  IADD3 R4, R7, -0x1, RZ ;  /* 0xffffffff07047810 */ /* 0x000fe40007ffe0ff */
[----:B------:R-:W-:Y:S02]  /*4850*/  SEL R5, R0, RZ, P1 ;  /* 0x000000ff00057207 */ /* 0x000fe40000800000 */
[----:B------:R-:W-:-:S03]  /*4860*/  ISETP.NE.OR P0, PT, R37, R4, P0 ;  /* 0x000000042500720c */ /* 0x000fc60000705670 */
[----:B---3--:R-:W-:Y:S01]  /*4870*/  IMAD.WIDE.U32 R2, R5, 0x4, R2 ;  /* 0x0000000405027825 */ /* 0x008fe200078e0002 */
[----:B------:R-:W-:Y:S09]  /*4880*/  @P2 BRA `(.L_x_72) ;  /* 0x0000000000242947 */ /* 0x000ff20003800000 */
[----:B------:R-:W1:Y:S01]  /*4890*/  S2R R0, SR_LANEID ;  /* 0x0000000000007919 */ /* 0x000e620000000000 */
[----:B------:R-:W-:Y:S02]  /*48a0*/  VOTEU.ANY UR4, UPT, PT ;  /* 0x0000000000047886 */ /* 0x000fe400038e0100 */
[----:B------:R-:W-:Y:S02]  /*48b0*/  UFLO.U32 UR5, UR4 ;  /* 0x00000004000572bd */ /* 0x000fe400080e0000 */
[----:B------:R-:W2:Y:S04]  /*48c0*/  POPC R5, UR4 ;  /* 0x0000000400057d09 */ /* 0x000ea80008000000 */
[----:B-1----:R-:W-:-:S13]  /*48d0*/  ISETP.EQ.U32.AND P1, PT, R0, UR5, PT ;  /* 0x0000000500007c0c */ /* 0x002fda000bf22070 */
[----:B------:R-:W-:Y:S06]  /*48e0*/  @P1 MEMBAR.ALL.GPU ;  /* 0x0000000000001992 */ /* 0x000fec000000a000 */
[----:B------:R-:W-:-:S00]  /*48f0*/  @P1 ERRBAR ;  /* 0x00000000000019ab */ /* 0x000fc00000000000 */
[----:B------:R-:W-:Y:S06]  /*4900*/  @P1 CGAERRBAR ;  /* 0x00000000000015ab */ /* 0x000fec0000000000 */
[----:B--2---:R1:W-:Y:S02]  /*4910*/  @P1 REDG.E.ADD.S32.STRONG.GPU desc[UR14][R2.64], R5 ;  /* 0x000000050200198e */ /* 0x0043e4000c10e38e */
.L_x_72:
[----:B------:R-:W-:Y:S05]  /*4920*/  BSYNC B0 ;  /* 0x0000000000007941 */ /* 0x000fea0003800000 */
.L_x_71:
[----:B------:R-:W-:Y:S05]  /*4930*/  @P0 EXIT ;  /* 0x000000000000094d */ /* 0x000fea0003800000 */
[----:B------:R-:W-:Y:S05]  /*4940*/  @P2 BRA `(.L_x_73) ;  /* 0x0000000000202947 */ /* 0x000fea0003800000 */
[----:B------:R-:W-:-:S05]  /*4950*/  IMAD R0, R6, R7, RZ ;  /* 0x0000000706007224 */ /* 0x000fca00078e02ff */
[----:B------:R-:W-:-:S13]  /*4960*/  ISETP.NE.AND P0, PT, R0, -0x1, PT ;  /* 0xffffffff0000780c */ /* 0x000fda0003f05270 */
[----:B------:R-:W-:Y:S05]  /*4970*/  @!P0 BRA `(.L_x_73) ;  /* 0x0000000000148947 */ /* 0x000fea0003800000 */
.L_x_74:
[----:B-1----:R-:W2:Y:S04]  /*4980*/  LDG.E.STRONG.GPU R5, desc[UR14][R2.64] ;  /* 0x0000000e02057981 */ /* 0x002ea8000c1ef900 */
[----:B--2---:R-:W-:Y:S01]  /*4990*/  CCTL.IVALL ;  /* 0x00000000ff00798f */ /* 0x004fe20002000000 */
[----:B------:R-:W-:Y:S05]  /*49a0*/  YIELD ;  /* 0x0000000000007946 */ /* 0x000fea0003800000 */
[----:B------:R-:W-:-:S13]  /*49b0*/  ISETP.NE.AND P0, PT, R5, R0, PT ;  /* 0x000000000500720c */ /* 0x000fda0003f05270 */
[----:B------:R-:W-:Y:S05]  /*49c0*/  @P0 BRA `(.L_x_74) ;  /* 0xfffffffc00ec0947 */ /* 0x000fea000383ffff */
.L_x_73:
[----:B------:R-:W-:Y:S05]  /*49d0*/  WARPSYNC.ALL ;  /* 0x0000000000007948 */ /* 0x000fea0003800000 */
[----:B------:R-:W2:Y:S08]  /*49e0*/  LDC.64 R22, c[0x0][0x288] ;  /* 0x0000a200ff167b82 */ /* 0x000eb00000000a00 */
[----:B------:R-:W-:Y:S01]  /*49f0*/  BAR.SYNC.DEFER_BLOCKING 0x0 ;  /* 0x0000000000007b1d */ /* 0x000fe20000010000 */
[----:B--2---:R-:W-:-:S04]  /*4a00*/  LEA.HI R0, P0, R23, R22, RZ, 0x1 ;  /* 0x0000001617007211 */ /* 0x004fc800078108ff */
[----:B-1----:R-:W-:-:S04]  /*4a10*/  IADD3.X R3, RZ, R23, RZ, P0, !PT ;  /* 0x00000017ff037210 */ /* 0x002fc800007fe4ff */
[----:B------:R-:W-:Y:S02]  /*4a20*/  SHF.R.S64 R24, R0, 0x1, R3 ;  /* 0x0000000100187819 */ /* 0x000fe40000001003 */
[----:B------:R-:W-:Y:S02]  /*4a30*/  SHF.R.S32.HI R0, RZ, 0x1f, R53 ;  /* 0x0000001fff007819 */ /* 0x000fe40000011435 */
[----:B------:R-:W-:Y:S02]  /*4a40*/  SHF.R.S32.HI R25, RZ, 0x1, R3 ;  /* 0x00000001ff197819 */ /* 0x000fe40000011403 */
[----:B------:R-:W-:-:S04]  /*4a50*/  ISETP.GT.U32.AND P0, PT, R24, R53, PT ;  /* 0x000000351800720c */ /* 0x000fc80003f04070 */
[----:B------:R-:W-:-:S13]  /*4a60*/  ISETP.GT.AND.EX P0, PT, R25, R0, PT, P0 ;  /* 0x000000001900720c */ /* 0x000fda0003f04300 */
[----:B------:R-:W-:Y:S05]  /*4a70*/  @!P0 EXIT ;  /* 0x000000000000894d */ /* 0x000fea0003800000 */
[C---:B------:R-:W-:Y:S01]  /*4a80*/  IMAD.WIDE.U32 R2, R22.reuse, 0x3, RZ ;  /* 0x0000000316027825 */ /* 0x040fe200078e00ff */
[----:B------:R-:W-:Y:S01]  /*4a90*/  LEA R5, R23, R23, 0x1 ;  /* 0x0000001717057211 */ /* 0x000fe200078e08ff */
[----:B------:R-:W1:Y:S01]  /*4aa0*/  LDC.64 R14, c[0x0][0x218] ;  /* 0x00008600ff0e7b82 */ /* 0x000e620000000a00 */
[----:B------:R-:W-:Y:S01]  /*4ab0*/  SHF.L.U64.HI R23, R22, 0x2, R23 ;  /* 0x0000000216177819 */ /* 0x000fe20000010217 */
[----:B------:R-:W-:Y:S01]  /*4ac0*/  ULDC.64 UR4, c[0x0][0x268] ;  /* 0x00009a0000047ab9 */ /* 0x000fe20000000a00 */
[----:B------:R-:W-:Y:S02]  /*4ad0*/  IADD3 R5, R3, R5, RZ ;  /* 0x0000000503057210 */ /* 0x000fe40007ffe0ff */
[----:B------:R-:W-:Y:S02]  /*4ae0*/  SHF.L.U64.HI R31, R24, 0x2, R25 ;  /* 0x00000002181f7819 */ /* 0x000fe40000010219 */
[----:B------:R-:W-:Y:S01]  /*4af0*/  LEA.HI R2, P0, R5, R2, RZ, 0x1 ;  /* 0x0000000205027211 */ /* 0x000fe200078108ff */
[----:B------:R-:W2:Y:S03]  /*4b00*/  LDC.64 R16, c[0x0][0x220] ;  /* 0x00008800ff107b82 */ /* 0x000ea60000000a00 */
[----:B------:R-:W-:-:S04]  /*4b10*/  IADD3.X R5, RZ, R5, RZ, P0, !PT ;  /* 0x00000005ff057210 */ /* 0x000fc800007fe4ff */
[--C-:B------:R-:W-:Y:S02]  /*4b20*/  SHF.R.S64 R27, R2, 0x1, R5.reuse ;  /* 0x00000001021b7819 */ /* 0x100fe40000001005 */
[----:B------:R-:W-:-:S04]  /*4b30*/  SHF.R.S32.HI R2, RZ, 0x1, R5 ;  /* 0x00000001ff027819 */ /* 0x000fc80000011405 */
[----:B------:R-:W-:-:S07]  /*4b40*/  SHF.L.U64.HI R29, R27, 0x2, R2 ;  /* 0x000000021b1d7819 */ /* 0x000fce0000010202 */
.L_x_75:
[----:B------:R-:W-:-:S04]  /*4b50*/  LEA R6, P0, R53, UR4, 0x2 ;  /* 0x0000000435067c11 */ /* 0x000fc8000f8010ff */
[----:B------:R-:W-:Y:S02]  /*4b60*/  LEA.HI.X R7, R53, UR5, R0, 0x2, P0 ;  /* 0x0000000535077c11 */ /* 0x000fe400080f1400 */
[-C--:B------:R-:W-:Y:S02]  /*4b70*/  LEA R8, P0, R24, R6.reuse, 0x2 ;  /* 0x0000000618087211 */ /* 0x080fe400078010ff */
[-C--:B------:R-:W-:Y:S01]  /*4b80*/  LEA R12, P1, R22, R6.reuse, 0x2 ;  /* 0x00000006160c7211 */ /* 0x080fe200078210ff */
[----:B---3--:R-:W3:Y:S01]  /*4b90*/  LDG.E R18, desc[UR14][R6.64] ;  /* 0x0000000e06127981 */ /* 0x008ee2000c1e1900 */
[----:B0-----:R-:W-:Y:S02]  /*4ba0*/  LEA R10, P2, R27, R6, 0x2 ;  /* 0x000000061b0a7211 */ /* 0x001fe400078410ff */
[----:B------:R-:W-:Y:S02]  /*4bb0*/  IADD3.X R9, R7, R31, RZ, P0, !PT ;  /* 0x0000001f07097210 */ /* 0x000fe400007fe4ff */
[----:B------:R-:W-:-:S02]  /*4bc0*/  IADD3.X R13, R23, R7, RZ, P1, !PT ;  /* 0x00000007170d7210 */ /* 0x000fc40000ffe4ff */
[----:B------:R-:W-:Y:S01]  /*4bd0*/  IADD3.X R11, R7, R29, RZ, P2, !PT ;  /* 0x0000001d070b7210 */ /* 0x000fe200017fe4ff */
[----:B------:R-:W3:Y:S04]  /*4be0*/  LDG.E R19, desc[UR14][R8.64] ;  /* 0x0000000e08137981 */ /* 0x000ee8000c1e1900 */
[----:B------:R-:W4:Y:S04]  /*4bf0*/  LDG.E R20, desc[UR14][R12.64] ;  /* 0x0000000e0c147981 */ /* 0x000f28000c1e1900 */
[----:B------:R-:W4:Y:S01]  /*4c00*/  LDG.E R21, desc[UR14][R10.64] ;  /* 0x0000000e0a157981 */ /* 0x000f22000c1e1900 */
[----:B------:R-:W-:-:S02]  /*4c10*/  SHF.L.U32 R5, R53, 0x1, RZ ;  /* 0x0000000135057819 */ /* 0x000fc400000006ff */
[----:B------:R-:W-:-:S03]  /*4c20*/  IADD3 R53, R53, 0x1c0, RZ ;  /* 0x000001c035357810 */ /* 0x000fc60007ffe0ff */
[----:B-1----:R-:W-:-:S04]  /*4c30*/  IMAD.WIDE R2, R5, 0x4, R14 ;  /* 0x0000000405027825 */ /* 0x002fc800078e020e */
[----:B--2---:R-:W-:Y:S01]  /*4c40*/  IMAD.WIDE R4, R5, 0x4, R16 ;  /* 0x0000000405047825 */ /* 0x004fe200078e0210 */
[----:B------:R-:W-:Y:S02]  /*4c50*/  ISETP.GT.U32.AND P0, PT, R24, R53, PT ;  /* 0x000000351800720c */ /* 0x000fe40003f04070 */
[----:B------:R-:W-:-:S04]  /*4c60*/  SHF.R.S32.HI R0, RZ, 0x1f, R53 ;  /* 0x0000001fff007819 */ /* 0x000fc80000011435 */
[----:B------:R-:W-:Y:S01]  /*4c70*/  ISETP.GT.AND.EX P0, PT, R25, R0, PT, P0 ;  /* 0x000000001900720c */ /* 0x000fe20003f04300 */
[----:B---3--:R3:W-:Y:S04]  /*4c80*/  STG.E.64 desc[UR14][R2.64], R18 ;  /* 0x0000001202007986 */ /* 0x0087e8000c101b0e */
[----:B----4-:R3:W-:Y:S08]  /*4c90*/  STG.E.64 desc[UR14][R4.64], R20 ;  /* 0x0000001404007986 */ /* 0x0107f0000c101b0e */
[----:B------:R-:W-:Y:S05]  /*4ca0*/  @P0 BRA `(.L_x_75) ;  /* 0xfffffffc00a80947 */ /* 0x000fea000383ffff */
[----:B------:R-:W-:Y:S05]  /*4cb0*/  EXIT ;  /* 0x000000000000794d */ /* 0x000fea0003800000 */
.L_x_76:
        /* <DEDUP_REMOVED lines=12> */
.L_x_3252:


//--------------------- .text._Z35group_norm_nhwc_bwd_one_pass_kernelI11Bf16IOFp32WLi256ELi28ELi448EEv26Group_norm_nhwc_bwd_params --------------------------
	.section	.text._Z35group_norm_nhwc_bwd_one_pass_kernelI11Bf16IOFp32WLi256ELi28ELi448EEv26Group_norm_nhwc_bwd_params,"ax",@progbits
	.align	128
        .global         _Z35group_norm_nhwc_bwd_one_pass_kernelI11Bf16IOFp32WLi256ELi28ELi448EEv26Group_norm_nhwc_bwd_params
        .type           _Z35group_norm_nhwc_bwd_one_pass_kernelI11Bf16IOFp32WLi256ELi28ELi448EEv26Group_norm_nhwc_bwd_params,@function
        .size           _Z35group_norm_nhwc_bwd_one_pass_kernelI11Bf16IOFp32WLi256ELi28ELi448EEv26Group_norm_nhwc_bwd_params,(.L_x_3253 - _Z35group_norm_nhwc_bwd_one_pass_kernelI11Bf16IOFp32WLi256ELi28ELi448EEv26Group_norm_nhwc_bwd_params)
        .other          _Z35group_norm_nhwc_bwd_one_pass_kernelI11Bf16IOFp32WLi256ELi28ELi448EEv26Group_norm_nhwc_bwd_params,@"STO_CUDA_ENTRY STV_DEFAULT"
_Z35group_norm_nhwc_bwd_one_pass_kernelI11Bf16IOFp32WLi256ELi28ELi448EEv26Group_norm_nhwc_bwd_params:
.text._Z35group_norm_nhwc_bwd_one_pass_kernelI11Bf16IOFp32WLi256ELi28ELi448EEv26Group_norm_nhwc_bwd_params:
        /* <DEDUP_REMOVED lines=11> */
[----:B------:R-:W-:Y:S01]  /*00b0*/  SHF.R.U32.HI R4, RZ, 0x1, R0 ;  /* 0x00000001ff047819 */ /* 0x000fe20000011600 */
[----:B------:R-:W-:Y:S01]  /*00c0*/  ULDC.64 UR18, c[0x0][0x290] ;  /* 0x0000a40000127ab9 */ /* 0x000fe20000000a00 */
[----:B------:R-:W-:Y:S01]  /*00d0*/  ISETP.GE.U32.AND P1, PT, R0, 0x1c0, PT ;  /* 0x000001c00000780c */ /* 0x000fe20003f26070 */
[----:B------:R-:W-:Y:S01]  /*00e0*/  ULDC.64 UR12, c[0x0][0x288] ;  /* 0x0000a200000c7ab9 */ /* 0x000fe20000000a00 */
[----:B------:R-:W1:Y:S01]  /*00f0*/  S2R R67, SR_LANEID ;  /* 0x0000000000437919 */ /* 0x000e620000000000 */
[----:B------:R-:W-:Y:S01]  /*0100*/  IMAD.WIDE.U32 R4, R4, -0x6db6db6d, RZ ;  /* 0x9249249304047825 */ /* 0x000fe200078e00ff */
[----:B------:R-:W-:Y:S01]  /*0110*/  UIMAD.WIDE.U32 UR8, UR12, 0x3, URZ ;  /* 0x000000030c0878a5 */ /* 0x000fe2000f8e003f */
[----:B------:R-:W0:Y:S01]  /*0120*/  LDC R2, c[0x0][0x2ac] ;  /* 0x0000ab00ff027b82 */ /* 0x000e220000000800 */
[----:B------:R-:W-:Y:S01]  /*0130*/  UIMAD UR10, UR13, 0x3, URZ ;  /* 0x000000030d0a78a4 */ /* 0x000fe2000f8e023f */
[----:B------:R-:W-:Y:S01]  /*0140*/  LOP3.LUT R3, R3, 0xfffffffd, RZ, 0xc0, !PT ;  /* 0xfffffffd03037812 */ /* 0x000fe200078ec0ff */
[----:B------:R-:W-:Y:S01]  /*0150*/  ULEA.HI UR11, UP0, UR13, UR12, URZ, 0x1 ;  /* 0x0000000c0d0b7291 */ /* 0x000fe2000f81083f */
[----:B------:R-:W-:Y:S01]  /*0160*/  SHF.R.U32.HI R5, RZ, 0x2, R5 ;  /* 0x00000002ff057819 */ /* 0x000fe20000011605 */
[----:B------:R-:W-:-:S02]  /*0170*/  UIADD3 UR10, UR9, UR10, URZ ;  /* 0x0000000a090a7290 */ /* 0x000fc4000fffe03f */
[----:B------:R-:W-:Y:S01]  /*0180*/  UIADD3.X UR12, URZ, UR13, URZ, UP0, !UPT ;  /* 0x0000000d3f0c7290 */ /* 0x000fe200087fe43f */
[----:B------:R-:W2:Y:S01]  /*0190*/  S2UR UR7, SR_CgaCtaId ;  /* 0x00000000000779c3 */ /* 0x000ea20000008800 */
[----:B------:R-:W-:Y:S01]  /*01a0*/  IMAD R57, R5, -0xe, R0 ;  /* 0xfffffff205397824 */ /* 0x000fe200078e0200 */
[----:B------:R-:W-:Y:S01]  /*01b0*/  ULEA.HI UR9, UP0, UR10, UR8, URZ, 0x1 ;  /* 0x000000080a097291 */ /* 0x000fe2000f81083f */
[----:B------:R-:W-:Y:S01]  /*01c0*/  UMOV UR4, 0x400 ;  /* 0x0000040000047882 */ /* 0x000fe20000000000 */
[----:B------:R-:W-:Y:S02]  /*01d0*/  USHF.R.S32.HI UR8, URZ, 0x1, UR12 ;  /* 0x000000013f087899 */ /* 0x000fe4000801140c */
[----:B------:R-:W-:Y:S01]  /*01e0*/  SHF.L.U32 R57, R57, 0x1, RZ ;  /* 0x0000000139397819 */ /* 0x000fe200000006ff */
[----:B------:R-:W-:Y:S01]  /*01f0*/  UIADD3.X UR10, URZ, UR10, URZ, UP0, !UPT ;  /* 0x0000000a3f0a7290 */ /* 0x000fe200087fe43f */
[----:B------:R-:W-:-:S03]  /*0200*/  ULDC.U8 UR17, c[0x0][0x2a4] ;  /* 0x0000a90000117ab9 */ /* 0x000fc60000000000 */
[----:B------:R-:W-:Y:S02]  /*0210*/  USHF.R.S64 UR9, UR9, 0x1, UR10 ;  /* 0x0000000109097899 */ /* 0x000fe4000800100a */
[----:B------:R-:W-:Y:S01]  /*0220*/  USHF.R.S32.HI UR10, URZ, 0x1, UR10 ;  /* 0x000000013f0a7899 */ /* 0x000fe2000801140a */
[----:B0-----:R-:W-:Y:S01]  /*0230*/  IMAD R2, R2, UR16, R5 ;  /* 0x0000001002027c24 */ /* 0x001fe2000f8e0205 */
[----:B------:R-:W-:Y:S02]  /*0240*/  SHF.R.S32.HI R5, RZ, 0x1f, R0 ;  /* 0x0000001fff057819 */ /* 0x000fe40000011400 */
[----:B------:R-:W-:Y:S02]  /*0250*/  USHF.L.U64.HI UR10, UR9, 0x2, UR10 ;  /* 0x00000002090a7899 */ /* 0x000fe4000801020a */
[C---:B------:R-:W-:Y:S02]  /*0260*/  ISETP.LT.U32.AND P0, PT, R2.reuse, UR18, PT ;  /* 0x0000001202007c0c */ /* 0x040fe4000bf01070 */
[----:B------:R-:W-:Y:S01]  /*0270*/  SHF.R.S32.HI R6, RZ, 0x1f, R2 ;  /* 0x0000001fff067819 */ /* 0x000fe20000011402 */
[----:B--2---:R-:W-:Y:S01]  /*0280*/  ULEA UR4, UR7, UR4, 0x18 ;  /* 0x0000000407047291 */ /* 0x004fe2000f8ec03f */
[----:B------:R-:W-:Y:S01]  /*0290*/  IADD3 R66, R2, 0x20, RZ ;  /* 0x0000002002427810 */ /* 0x000fe20007ffe0ff */
[----:B------:R-:W-:Y:S01]  /*02a0*/  USHF.R.S64 UR7, UR11, 0x1, UR12 ;  /* 0x000000010b077899 */ /* 0x000fe2000800100c */
[----:B------:R-:W-:-:S02]  /*02b0*/  ISETP.LT.AND.EX P0, PT, R6, UR19, !P1, P0 ;  /* 0x0000001306007c0c */ /* 0x000fc4000cf01300 */
[C---:B------:R-:W-:Y:S01]  /*02c0*/  IADD3 R65, R2.reuse, 0x40, RZ ;  /* 0x0000004002417810 */ /* 0x040fe20007ffe0ff */
[----:B------:R-:W-:Y:S01]  /*02d0*/  USHF.L.U64.HI UR8, UR7, 0x2, UR8 ;  /* 0x0000000207087899 */ /* 0x000fe20008010208 */
[C---:B------:R-:W-:Y:S02]  /*02e0*/  IADD3 R64, R2.reuse, 0x60, RZ ;  /* 0x0000006002407810 */ /* 0x040fe40007ffe0ff */
[C---:B------:R-:W-:Y:S02]  /*02f0*/  IADD3 R63, R2.reuse, 0x80, RZ ;  /* 0x00000080023f7810 */ /* 0x040fe40007ffe0ff */
[----:B------:R-:W-:Y:S02]  /*0300*/  IADD3 R62, R2, 0xa0, RZ ;  /* 0x000000a0023e7810 */ /* 0x000fe40007ffe0ff */
[----:B------:R-:W-:Y:S02]  /*0310*/  LEA.HI R5, R5, R0, RZ, 0x5 ;  /* 0x0000000005057211 */ /* 0x000fe400078f28ff */
[----:B------:R-:W-:-:S02]  /*0320*/  ISETP.LT.U32.AND P5, PT, R66, UR18, PT ;  /* 0x0000001242007c0c */ /* 0x000fc4000bfa1070 */
[----:B------:R-:W-:Y:S02]  /*0330*/  ISETP.LT.U32.AND P4, PT, R65, UR18, PT ;  /* 0x0000001241007c0c */ /* 0x000fe4000bf81070 */
[----:B------:R-:W-:Y:S02]  /*0340*/  @P0 LOP3.LUT R3, R3, 0x2, RZ, 0xfc, !PT ;  /* 0x0000000203030812 */ /* 0x000fe400078efcff */
[----:B------:R-:W-:Y:S02]  /*0350*/  ISETP.LT.U32.AND P3, PT, R64, UR18, PT ;  /* 0x0000001240007c0c */ /* 0x000fe4000bf61070 */
[----:B------:R-:W-:Y:S02]  /*0360*/  ISETP.LT.U32.AND P2, PT, R63, UR18, PT ;  /* 0x000000123f007c0c */ /* 0x000fe4000bf41070 */
[----:B------:R-:W-:Y:S02]  /*0370*/  SHF.R.S32.HI R9, RZ, 0x1f, R66 ;  /* 0x0000001fff097819 */ /* 0x000fe40000011442 */
[----:B------:R-:W-:-:S02]  /*0380*/  SHF.R.S32.HI R8, RZ, 0x1f, R65 ;  /* 0x0000001fff087819 */ /* 0x000fc40000011441 */
[----:B------:R-:W-:Y:S02]  /*0390*/  SHF.R.S32.HI R7, RZ, 0x1f, R64 ;  /* 0x0000001fff077819 */ /* 0x000fe40000011440 */
[----:B------:R-:W-:Y:S02]  /*03a0*/  SHF.R.S32.HI R6, RZ, 0x1f, R63 ;  /* 0x0000001fff067819 */ /* 0x000fe4000001143f */
[----:B------:R-:W-:Y:S02]  /*03b0*/  ISETP.LT.U32.AND P0, PT, R62, UR18, PT ;  /* 0x000000123e007c0c */ /* 0x000fe4000bf01070 */
[----:B------:R-:W-:Y:S02]  /*03c0*/  SHF.R.S32.HI R4, RZ, 0x1f, R62 ;  /* 0x0000001fff047819 */ /* 0x000fe4000001143e */
[----:B------:R-:W-:Y:S02]  /*03d0*/  IADD3 R61, R2, 0xc0, RZ ;  /* 0x000000c0023d7810 */ /* 0x000fe40007ffe0ff */
[----:B------:R-:W-:-:S02]  /*03e0*/  SHF.R.S32.HI R5, RZ, 0x5, R5 ;  /* 0x00000005ff057819 */ /* 0x000fc40000011405 */
[----:B------:R-:W-:Y:S02]  /*03f0*/  ISETP.LT.AND.EX P5, PT, R9, UR19, !P1, P5 ;  /* 0x0000001309007c0c */ /* 0x000fe4000cfa1350 */
[----:B------:R-:W-:Y:S02]  /*0400*/  ISETP.LT.AND.EX P4, PT, R8, UR19, !P1, P4 ;  /* 0x0000001308007c0c */ /* 0x000fe4000cf81340 */
[----:B------:R-:W-:Y:S02]  /*0410*/  ISETP.LT.AND.EX P3, PT, R7, UR19, !P1, P3 ;  /* 0x0000001307007c0c */ /* 0x000fe4000cf61330 */
[----:B------:R-:W-:Y:S02]  /*0420*/  ISETP.LT.AND.EX P2, PT, R6, UR19, !P1, P2 ;  /* 0x0000001306007c0c */ /* 0x000fe4000cf41320 */
[----:B------:R-:W-:Y:S02]  /*0430*/  ISETP.LT.AND.EX P1, PT, R4, UR19, !P1, P0 ;  /* 0x0000001304007c0c */ /* 0x000fe4000cf21300 */
[----:B------:R-:W-:-:S02]  /*0440*/  IADD3 R58, R2, 0xe0, RZ ;  /* 0x000000e0023a7810 */ /* 0x000fc40007ffe0ff */
[----:B------:R-:W-:Y:S02]  /*0450*/  SHF.R.S32.HI R4, RZ, 0x1f, R61 ;  /* 0x0000001fff047819 */ /* 0x000fe4000001143d */
[----:B------:R-:W-:Y:S01]  /*0460*/  LEA R60, R5, UR4, 0x3 ;  /* 0x00000004053c7c11 */ /* 0x000fe2000f8e18ff */
[----:B-1----:R-:W-:-:S06]  /*0470*/  UMOV UR4, URZ ;  /* 0x0000003f00047c82 */ /* 0x002fcc0008000000 */
.L_x_128:
[----:B0-----:R-:W0:Y:S01]  /*0480*/  LDC R10, c[0x0][0x2a0] ;  /* 0x0000a800ff0a7b82 */ /* 0x001e220000000800 */
[----:B------:R-:W-:Y:S01]  /*0490*/  LOP3.LUT P6, RZ, R3, 0x2, RZ, 0xc0, !PT ;  /* 0x0000000203ff7812 */ /* 0x000fe200078cc0ff */
[----:B------:R-:W-:Y:S01]  /*04a0*/  ULDC.64 UR12, c[0x0][0x298] ;  /* 0x0000a600000c7ab9 */ /* 0x000fe20000000a00 */
[----:B------:R-:W-:Y:S02]  /*04b0*/  SHF.R.S32.HI R14, RZ, 0x1f, R2 ;  /* 0x0000001fff0e7819 */ /* 0x000fe40000011402 */
[----:B------:R-:W-:Y:S02]  /*04c0*/  CS2R R44, SRZ ;  /* 0x00000000002c7805 */ /* 0x000fe4000001ff00 */
[----:B------:R-:W-:Y:S02]  /*04d0*/  SHF.R.S32.HI R16, RZ, 0x1f, R66 ;  /* 0x0000001fff107819 */ /* 0x000fe40000011442 */
[----:B------:R-:W-:Y:S01]  /*04e0*/  SHF.R.S32.HI R18, RZ, 0x1f, R65 ;  /* 0x0000001fff127819 */ /* 0x000fe20000011441 */
[----:B------:R-:W1:Y:S01]  /*04f0*/  @P5 LDC.64 R34, c[0x0][0x230] ;  /* 0x00008c00ff225b82 */ /* 0x000e620000000a00 */
[----:B------:R-:W-:-:S02]  /*0500*/  SHF.R.S32.HI R40, RZ, 0x1f, R62 ;  /* 0x0000001fff287819 */ /* 0x000fc4000001143e */
[----:B------:R-:W-:-:S05]  /*0510*/  SHF.R.S32.HI R43, RZ, 0x1f, R61 ;  /* 0x0000001fff2b7819 */ /* 0x000fca000001143d */
[----:B------:R-:W2:Y:S01]  /*0520*/  @P6 LDC.64 R12, c[0x0][0x288] ;  /* 0x0000a200ff0c6b82 */ /* 0x000ea20000000a00 */
[----:B0-----:R-:W-:-:S07]  /*0530*/  IABS R9, R10 ;  /* 0x0000000a00097213 */ /* 0x001fce0000000000 */
[----:B------:R-:W0:Y:S01]  /*0540*/  @P6 LDC.64 R38, c[0x0][0x230] ;  /* 0x00008c00ff266b82 */ /* 0x000e220000000a00 */
[----:B------:R-:W3:Y:S07]  /*0550*/  I2F.RP R6, R9 ;  /* 0x0000000900067306 */ /* 0x000eee0000209400 */
[----:B------:R-:W4:Y:S08]  /*0560*/  @P6 LDC.64 R36, c[0x0][0x228] ;  /* 0x00008a00ff246b82 */ /* 0x000f300000000a00 */
[----:B------:R-:W1:Y:S01]  /*0570*/  @P5 LDC.64 R32, c[0x0][0x228] ;  /* 0x00008a00ff205b82 */ /* 0x000e620000000a00 */
[----:B---3--:R-:W3:Y:S07]  /*0580*/  MUFU.RCP R6, R6 ;  /* 0x0000000600067308 */ /* 0x008eee0000001000 */
[----:B------:R-:W1:Y:S08]  /*0590*/  @P4 LDC.64 R30, c[0x0][0x230] ;  /* 0x00008c00ff1e4b82 */ /* 0x000e700000000a00 */
[----:B------:R-:W1:Y:S01]  /*05a0*/  @P4 LDC.64 R28, c[0x0][0x228] ;  /* 0x00008a00ff1c4b82 */ /* 0x000e620000000a00 */
[----:B---3--:R-:W-:-:S04]  /*05b0*/  IADD3 R4, R6, 0xffffffe, RZ ;  /* 0x0ffffffe06047810 */ /* 0x008fc80007ffe0ff */
[----:B------:R3:W2:Y:S03]  /*05c0*/  F2I.FTZ.U32.TRUNC.NTZ R5, R4 ;  /* 0x0000000400057305 */ /* 0x0006a6000021f000 */
[----:B------:R-:W1:Y:S01]  /*05d0*/  @P3 LDC.64 R26, c[0x0][0x230] ;  /* 0x00008c00ff1a3b82 */ /* 0x000e620000000a00 */
[----:B---3--:R-:W-:-:S07]  /*05e0*/  HFMA2.MMA R4, -RZ, RZ, 0, 0 ;  /* 0x00000000ff047435 */ /* 0x008fce00000001ff */
[----:B------:R-:W3:Y:S01]  /*05f0*/  @P3 LDC.64 R24, c[0x0][0x228] ;  /* 0x00008a00ff183b82 */ /* 0x000ee20000000a00 */
[----:B--2---:R-:W-:-:S07]  /*0600*/  IADD3 R8, RZ, -R5, RZ ;  /* 0x80000005ff087210 */ /* 0x004fce0007ffe0ff */
[----:B------:R-:W2:Y:S01]  /*0610*/  @P2 LDC.64 R22, c[0x0][0x230] ;  /* 0x00008c00ff162b82 */ /* 0x000ea20000000a00 */
[----:B------:R-:W-:Y:S01]  /*0620*/  IMAD R7, R8, R9, RZ ;  /* 0x0000000908077224 */ /* 0x000fe200078e02ff */
[----:B------:R-:W-:-:S03]  /*0630*/  IABS R8, UR6 ;  /* 0x0000000600087c13 */ /* 0x000fc60008000000 */
[----:B------:R-:W-:Y:S01]  /*0640*/  IMAD.HI.U32 R5, R5, R7, R4 ;  /* 0x0000000705057227 */ /* 0x000fe200078e0004 */
[----:B------:R-:W-:-:S05]  /*0650*/  LOP3.LUT R4, R10, UR6, RZ, 0x3c, !PT ;  /* 0x000000060a047c12 */ /* 0x000fca000f8e3cff */
[----:B------:R-:W-:-:S05]  /*0660*/  IMAD.HI.U32 R5, R5, R8, RZ ;  /* 0x0000000805057227 */ /* 0x000fca00078e00ff */
[----:B------:R-:W-:-:S05]  /*0670*/  IADD3 R6, -R5, RZ, RZ ;  /* 0x000000ff05067210 */ /* 0x000fca0007ffe1ff */
[----:B------:R-:W-:Y:S01]  /*0680*/  IMAD R6, R9, R6, R8 ;  /* 0x0000000609067224 */ /* 0x000fe200078e0208 */
[----:B------:R-:W-:-:S04]  /*0690*/  SHF.R.S32.HI R8, RZ, 0x1f, R57 ;  /* 0x0000001fff087819 */ /* 0x000fc80000011439 */
[----:B------:R-:W-:-:S13]  /*06a0*/  ISETP.GT.U32.AND P0, PT, R9, R6, PT ;  /* 0x000000060900720c */ /* 0x000fda0003f04070 */
[-C--:B------:R-:W-:Y:S02]  /*06b0*/  @!P0 IADD3 R6, R6, -R9.reuse, RZ ;  /* 0x8000000906068210 */ /* 0x080fe40007ffe0ff */
[----:B------:R-:W-:Y:S02]  /*06c0*/  @!P0 IADD3 R5, R5, 0x1, RZ ;  /* 0x0000000105058810 */ /* 0x000fe40007ffe0ff */
[----:B------:R-:W-:Y:S02]  /*06d0*/  ISETP.GT.U32.AND P0, PT, R9, R6, PT ;  /* 0x000000060900720c */ /* 0x000fe40003f04070 */
[----:B------:R-:W-:-:S04]  /*06e0*/  IADD3 R7, R6, -R9, RZ ;  /* 0x8000000906077210 */ /* 0x000fc80007ffe0ff */
[----:B------:R-:W-:Y:S02]  /*06f0*/  SEL R7, R7, R6, !P0 ;  /* 0x0000000607077207 */ /* 0x000fe40004000000 */
[----:B------:R-:W-:-:S13]  /*0700*/  ISETP.GE.U32.AND P0, PT, R6, R9, PT ;  /* 0x000000090600720c */ /* 0x000fda0003f06070 */
[----:B------:R-:W-:Y:S02]  /*0710*/  @P0 IADD3 R5, R5, 0x1, RZ ;  /* 0x0000000105050810 */ /* 0x000fe40007ffe0ff */
[----:B------:R-:W-:Y:S02]  /*0720*/  ISETP.LE.AND P0, PT, RZ, UR6, PT ;  /* 0x00000006ff007c0c */ /* 0x000fe4000bf03270 */
[----:B------:R-:W-:-:S11]  /*0730*/  MOV R9, R5 ;  /* 0x0000000500097202 */ /* 0x000fd60000000f00 */
[----:B------:R-:W-:Y:S02]  /*0740*/  @!P0 IADD3 R7, -R7, RZ, RZ ;  /* 0x000000ff07078210 */ /* 0x000fe40007ffe1ff */
[----:B------:R-:W-:Y:S02]  /*0750*/  ISETP.GE.AND P0, PT, R4, RZ, PT ;  /* 0x000000ff0400720c */ /* 0x000fe40003f06270 */
[----:B------:R-:W-:-:S11]  /*0760*/  LOP3.LUT R4, RZ, R10, RZ, 0x33, !PT ;  /* 0x0000000aff047212 */ /* 0x000fd600078e33ff */
[----:B------:R-:W-:Y:S02]  /*0770*/  @!P0 IADD3 R9, -R9, RZ, RZ ;  /* 0x000000ff09098210 */ /* 0x000fe40007ffe1ff */
[----:B------:R-:W-:Y:S02]  /*0780*/  ISETP.NE.AND P0, PT, R10, RZ, PT ;  /* 0x000000ff0a00720c */ /* 0x000fe40003f05270 */
[----:B------:R-:W0:Y:S02]  /*0790*/  @P5 LDC.64 R10, c[0x0][0x288] ;  /* 0x0000a200ff0a5b82 */ /* 0x000e240000000a00 */
[C---:B------:R-:W-:Y:S02]  /*07a0*/  SEL R55, R4.reuse, R7, !P0 ;  /* 0x0000000704377207 */ /* 0x040fe40004000000 */
[----:B------:R-:W-:-:S03]  /*07b0*/  SEL R9, R4, R9, !P0 ;  /* 0x0000000904097207 */ /* 0x000fc60004000000 */
[----:B------:R-:W-:Y:S01]  /*07c0*/  IMAD R5, R55, 0x1c, RZ ;  /* 0x0000001c37057824 */ /* 0x000fe200078e02ff */
[----:B------:R-:W-:-:S04]  /*07d0*/  SHF.R.S32.HI R4, RZ, 0x1f, R9 ;  /* 0x0000001fff047819 */ /* 0x000fc80000011409 */
[----:B------:R-:W-:Y:S01]  /*07e0*/  IADD3 R6, P0, R57, R5, RZ ;  /* 0x0000000539067210 */ /* 0x000fe20007f1e0ff */
[----:B------:R-:W-:-:S03]  /*07f0*/  IMAD R4, R4, UR12, RZ ;  /* 0x0000000c04047c24 */ /* 0x000fc6000f8e02ff */
[----:B------:R-:W-:Y:S01]  /*0800*/  LEA.HI.X.SX32 R7, R5, R8, 0x1, P0 ;  /* 0x0000000805077211 */ /* 0x000fe200000f0eff */
[C---:B------:R-:W-:Y:S02]  /*0810*/  IMAD R15, R9.reuse, UR13, R4 ;  /* 0x0000000d090f7c24 */ /* 0x040fe4000f8e0204 */
[----:B------:R-:W-:Y:S02]  /*0820*/  @P6 IMAD R4, R14, R12, RZ ;  /* 0x0000000c0e046224 */ /* 0x000fe400078e02ff */
[----:B------:R-:W-:Y:S01]  /*0830*/  IMAD.WIDE.U32 R6, R9, UR12, R6 ;  /* 0x0000000c09067c25 */ /* 0x000fe2000f8e0006 */
[----:B------:R-:W-:-:S03]  /*0840*/  ULDC.64 UR12, c[0x0][0x290] ;  /* 0x0000a400000c7ab9 */ /* 0x000fc60000000a00 */
[----:B------:R-:W-:Y:S01]  /*0850*/  @P6 IMAD R17, R2, R13, R4 ;  /* 0x0000000d02116224 */ /* 0x000fe200078e0204 */
[----:B------:R-:W-:Y:S01]  /*0860*/  IADD3 R9, R7, R15, RZ ;  /* 0x0000000f07097210 */ /* 0x000fe20007ffe0ff */
[----:B0-----:R-:W-:Y:S01]  /*0870*/  @P5 IMAD R16, R16, R10, RZ ;  /* 0x0000000a10105224 */ /* 0x001fe200078e02ff */
[----:B------:R-:W-:-:S03]  /*0880*/  @P6 MOV R8, R6 ;  /* 0x0000000600086202 */ /* 0x000fc60000000f00 */
[----:B------:R-:W-:Y:S01]  /*0890*/  @P5 IMAD R19, R66, R11, R16 ;  /* 0x0000000b42135224 */ /* 0x000fe200078e0210 */
[----:B------:R-:W-:Y:S01]  /*08a0*/  @P4 MOV R16, R6 ;  /* 0x0000000600104202 */ /* 0x000fe20000000f00 */
[----:B------:R-:W-:Y:S02]  /*08b0*/  @P6 IMAD.WIDE.U32 R14, R2, R12, R8 ;  /* 0x0000000c020e6225 */ /* 0x000fe400078e0008 */
[----:B------:R-:W0:Y:S03]  /*08c0*/  @P4 LDC.64 R12, c[0x0][0x288] ;  /* 0x0000a200ff0c4b82 */ /* 0x000e260000000a00 */
[----:B------:R-:W-:Y:S02]  /*08d0*/  @P6 IADD3 R15, R15, R17, RZ ;  /* 0x000000110f0f6210 */ /* 0x000fe40007ffe0ff */
[C---:B------:R-:W-:Y:S02]  /*08e0*/  @P6 SHF.L.U32 R17, R14.reuse, 0x1, RZ ;  /* 0x000000010e116819 */ /* 0x040fe400000006ff */
[----:B------:R-:W-:-:S02]  /*08f0*/  @P6 SHF.L.U64.HI R4, R14, 0x1, R15 ;  /* 0x000000010e046819 */ /* 0x000fc4000001020f */
[----:B------:R-:W-:Y:S02]  /*0900*/  @P5 MOV R14, R6 ;  /* 0x00000006000e5202 */ /* 0x000fe40000000f00 */
[----:B------:R-:W-:Y:S02]  /*0910*/  @P5 MOV R15, R9 ;  /* 0x00000009000f5202 */ /* 0x000fe40000000f00 */
[----:B------:R-:W-:Y:S01]  /*0920*/  @P6 IADD3 R38, P0, R17, R38, RZ ;  /* 0x0000002611266210 */ /* 0x000fe20007f1e0ff */
[----:B------:R-:W-:-:S03]  /*0930*/  @P5 IMAD.WIDE.U32 R14, R66, R10, R14 ;  /* 0x0000000a420e5225 */ /* 0x000fc600078e000e */
[----:B------:R-:W-:Y:S01]  /*0940*/  @P6 IADD3.X R39, R4, R39, RZ, P0, !PT ;  /* 0x0000002704276210 */ /* 0x000fe200007fe4ff */
[----:B------:R-:W3:Y:S01]  /*0950*/  @P3 LDC.64 R10, c[0x0][0x288] ;  /* 0x0000a200ff0a3b82 */ /* 0x000ee20000000a00 */
[----:B----4-:R-:W-:Y:S02]  /*0960*/  @P6 IADD3 R36, P0, R17, R36, RZ ;  /* 0x0000002411246210 */ /* 0x010fe40007f1e0ff */
[----:B------:R-:W-:Y:S02]  /*0970*/  @P5 IADD3 R17, R15, R19, RZ ;  /* 0x000000130f115210 */ /* 0x000fe40007ffe0ff */
[----:B------:R-:W-:Y:S02]  /*0980*/  @P5 SHF.L.U32 R15, R14, 0x1, RZ ;  /* 0x000000010e0f5819 */ /* 0x000fe400000006ff */
[----:B------:R-:W-:Y:S02]  /*0990*/  @P6 IADD3.X R37, R4, R37, RZ, P0, !PT ;  /* 0x0000002504256210 */ /* 0x000fe400007fe4ff */
[----:B------:R-:W-:Y:S01]  /*09a0*/  @P5 SHF.L.U64.HI R4, R14, 0x1, R17 ;  /* 0x000000010e045819 */ /* 0x000fe20000010211 */
[----:B0-----:R-:W-:Y:S01]  /*09b0*/  @P4 IMAD R14, R18, R12, RZ ;  /* 0x0000000c120e4224 */ /* 0x001fe200078e02ff */
[----:B-1----:R-:W-:-:S02]  /*09c0*/  @P5 IADD3 R34, P0, R15, R34, RZ ;  /* 0x000000220f225210 */ /* 0x002fc40007f1e0ff */
[----:B------:R-:W-:Y:S01]  /*09d0*/  @P4 MOV R17, R9 ;  /* 0x0000000900114202 */ /* 0x000fe20000000f00 */
[----:B------:R-:W-:Y:S01]  /*09e0*/  @P4 IMAD R19, R65, R13, R14 ;  /* 0x0000000d41134224 */ /* 0x000fe200078e020e */
[----:B------:R-:W-:Y:S02]  /*09f0*/  @P5 IADD3.X R35, R4, R35, RZ, P0, !PT ;  /* 0x0000002304235210 */ /* 0x000fe400007fe4ff */
[----:B------:R-:W-:Y:S01]  /*0a00*/  @P5 IADD3 R32, P0, R15, R32, RZ ;  /* 0x000000200f205210 */ /* 0x000fe20007f1e0ff */
[----:B------:R-:W-:Y:S01]  /*0a10*/  @P4 IMAD.WIDE.U32 R12, R65, R12, R16 ;  /* 0x0000000c410c4225 */ /* 0x000fe200078e0010 */
[----:B------:R-:W-:Y:S01]  /*0a20*/  SHF.R.S32.HI R18, RZ, 0x1f, R64 ;  /* 0x0000001fff127819 */ /* 0x000fe20000011440 */
[----:B------:R-:W0:Y:S01]  /*0a30*/  @P2 LDC.64 R14, c[0x0][0x288] ;  /* 0x0000a200ff0e2b82 */ /* 0x000e220000000a00 */
[----:B------:R-:W-:Y:S02]  /*0a40*/  @P3 MOV R17, R9 ;  /* 0x0000000900113202 */ /* 0x000fe40000000f00 */
[----:B------:R-:W-:Y:S01]  /*0a50*/  @P4 IADD3 R13, R13, R19, RZ ;  /* 0x000000130d0d4210 */ /* 0x000fe20007ffe0ff */
[----:B---3--:R-:W-:Y:S01]  /*0a60*/  @P3 IMAD R16, R18, R10, RZ ;  /* 0x0000000a12103224 */ /* 0x008fe200078e02ff */
[----:B------:R-:W-:-:S02]  /*0a70*/  @P4 SHF.L.U32 R19, R12, 0x1, RZ ;  /* 0x000000010c134819 */ /* 0x000fc400000006ff */
[----:B------:R-:W-:Y:S01]  /*0a80*/  @P5 IADD3.X R33, R4, R33, RZ, P0, !PT ;  /* 0x0000002104215210 */ /* 0x000fe200007fe4ff */
[----:B------:R-:W-:Y:S01]  /*0a90*/  @P3 IMAD R21, R64, R11, R16 ;  /* 0x0000000b40153224 */ /* 0x000fe200078e0210 */
[----:B------:R-:W-:Y:S02]  /*0aa0*/  @P3 MOV R16, R6 ;  /* 0x0000000600103202 */ /* 0x000fe40000000f00 */
[----:B------:R-:W-:Y:S02]  /*0ab0*/  @P4 SHF.L.U64.HI R4, R12, 0x1, R13 ;  /* 0x000000010c044819 */ /* 0x000fe4000001020d */
[----:B------:R-:W1:Y:S01]  /*0ac0*/  @P1 LDC.64 R12, c[0x0][0x288] ;  /* 0x0000a200ff0c1b82 */ /* 0x000e620000000a00 */
[----:B------:R-:W-:Y:S01]  /*0ad0*/  @P4 IADD3 R30, P0, R19, R30, RZ ;  /* 0x0000001e131e4210 */ /* 0x000fe20007f1e0ff */
[----:B------:R-:W-:Y:S01]  /*0ae0*/  @P3 IMAD.WIDE.U32 R10, R64, R10, R16 ;  /* 0x0000000a400a3225 */ /* 0x000fe200078e0010 */
[----:B------:R-:W-:Y:S02]  /*0af0*/  SHF.R.S32.HI R18, RZ, 0x1f, R63 ;  /* 0x0000001fff127819 */ /* 0x000fe4000001143f */
[----:B------:R-:W-:-:S02]  /*0b00*/  @P4 IADD3.X R31, R4, R31, RZ, P0, !PT ;  /* 0x0000001f041f4210 */ /* 0x000fc400007fe4ff */
[----:B------:R-:W-:Y:S02]  /*0b10*/  @P4 IADD3 R28, P0, R19, R28, RZ ;  /* 0x0000001c131c4210 */ /* 0x000fe40007f1e0ff */
[----:B------:R-:W-:Y:S02]  /*0b20*/  @P3 IADD3 R11, R11, R21, RZ ;  /* 0x000000150b0b3210 */ /* 0x000fe40007ffe0ff */
[----:B------:R-:W-:Y:S01]  /*0b30*/  @P4 IADD3.X R29, R4, R29, RZ, P0, !PT ;  /* 0x0000001d041d4210 */ /* 0x000fe200007fe4ff */
[----:B0-----:R-:W-:Y:S01]  /*0b40*/  @P2 IMAD R4, R18, R14, RZ ;  /* 0x0000000e12042224 */ /* 0x001fe200078e02ff */
[C---:B------:R-:W-:Y:S01]  /*0b50*/  @P3 SHF.L.U32 R17, R10.reuse, 0x1, RZ ;  /* 0x000000010a113819 */ /* 0x040fe200000006ff */
[----:B------:R-:W0:Y:S01]  /*0b60*/  @P2 LDC.64 R20, c[0x0][0x228] ;  /* 0x00008a00ff142b82 */ /* 0x000e220000000a00 */
[----:B------:R-:W-:Y:S01]  /*0b70*/  @P3 SHF.L.U64.HI R16, R10, 0x1, R11 ;  /* 0x000000010a103819 */ /* 0x000fe2000001020b */
[----:B------:R-:W-:Y:S01]  /*0b80*/  @P2 IMAD R41, R63, R15, R4 ;  /* 0x0000000f3f292224 */ /* 0x000fe200078e0204 */
[----:B------:R-:W-:-:S02]  /*0b90*/  @P2 MOV R10, R6 ;  /* 0x00000006000a2202 */ /* 0x000fc40000000f00 */
[----:B------:R-:W-:Y:S02]  /*0ba0*/  @P2 MOV R11, R9 ;  /* 0x00000009000b2202 */ /* 0x000fe40000000f00 */
[----:B------:R-:W-:Y:S01]  /*0bb0*/  @P3 IADD3 R26, P0, R17, R26, RZ ;  /* 0x0000001a111a3210 */ /* 0x000fe20007f1e0ff */
[----:B------:R-:W3:Y:S01]  /*0bc0*/  @P1 LDC.64 R18, c[0x0][0x230] ;  /* 0x00008c00ff121b82 */ /* 0x000ee20000000a00 */
[----:B------:R-:W-:Y:S02]  /*0bd0*/  @P2 IMAD.WIDE.U32 R14, R63, R14, R10 ;  /* 0x0000000e3f0e2225 */ /* 0x000fe400078e000a */
[----:B------:R-:W-:Y:S02]  /*0be0*/  @P3 IADD3.X R27, R16, R27, RZ, P0, !PT ;  /* 0x0000001b101b3210 */ /* 0x000fe400007fe4ff */
[----:B------:R-:W-:Y:S01]  /*0bf0*/  @P3 IADD3 R24, P0, R17, R24, RZ ;  /* 0x0000001811183210 */ /* 0x000fe20007f1e0ff */
[----:B-1----:R-:W-:Y:S01]  /*0c00*/  @P1 IMAD R42, R40, R12, RZ ;  /* 0x0000000c282a1224 */ /* 0x002fe200078e02ff */
[----:B------:R-:W-:Y:S01]  /*0c10*/  @P2 IADD3 R15, R15, R41, RZ ;  /* 0x000000290f0f2210 */ /* 0x000fe20007ffe0ff */
[----:B------:R-:W1:Y:S01]  /*0c20*/  LDC R4, c[0x0][0x2ac] ;  /* 0x0000ab00ff047b82 */ /* 0x000e620000000800 */
[----:B------:R-:W-:Y:S01]  /*0c30*/  @P2 SHF.L.U32 R41, R14, 0x1, RZ ;  /* 0x000000010e292819 */ /* 0x000fe200000006ff */
[----:B------:R-:W-:Y:S01]  /*0c40*/  @P1 IMAD R13, R62, R13, R42 ;  /* 0x0000000d3e0d1224 */ /* 0x000fe200078e022a */
[----:B------:R-:W-:-:S02]  /*0c50*/  @P2 SHF.L.U64.HI R40, R14, 0x1, R15 ;  /* 0x000000010e282819 */ /* 0x000fc4000001020f */
[----:B------:R-:W-:Y:S02]  /*0c60*/  @P1 MOV R14, R6 ;  /* 0x00000006000e1202 */ /* 0x000fe40000000f00 */
[----:B------:R-:W-:Y:S01]  /*0c70*/  @P1 MOV R15, R9 ;  /* 0x00000009000f1202 */ /* 0x000fe20000000f00 */
[----:B------:R-:W4:Y:S01]  /*0c80*/  @P1 LDC.64 R10, c[0x0][0x228] ;  /* 0x00008a00ff0a1b82 */ /* 0x000f220000000a00 */
[----:B------:R-:W-:Y:S02]  /*0c90*/  SHF.R.U32.HI R17, RZ, 0x1, R0 ;  /* 0x00000001ff117819 */ /* 0x000fe40000011600 */
[----:B------:R-:W-:Y:S01]  /*0ca0*/  @P3 IADD3.X R25, R16, R25, RZ, P0, !PT ;  /* 0x0000001910193210 */ /* 0x000fe200007fe4ff */
[----:B------:R-:W-:Y:S01]  /*0cb0*/  @P1 IMAD.WIDE.U32 R14, R62, R12, R14 ;  /* 0x0000000c3e0e1225 */ /* 0x000fe200078e000e */
[----:B--2---:R-:W-:-:S03]  /*0cc0*/  @P2 IADD3 R22, P0, R41, R22, RZ ;  /* 0x0000001629162210 */ /* 0x004fc60007f1e0ff */
[----:B------:R-:W-:Y:S01]  /*0cd0*/  IMAD.WIDE.U32 R16, R17, -0x6db6db6d, RZ ;  /* 0x9249249311107825 */ /* 0x000fe200078e00ff */
[----:B------:R-:W-:Y:S02]  /*0ce0*/  @P2 IADD3.X R23, R40, R23, RZ, P0, !PT ;  /* 0x0000001728172210 */ /* 0x000fe400007fe4ff */
[----:B0-----:R-:W-:Y:S02]  /*0cf0*/  @P2 IADD3 R20, P0, R41, R20, RZ ;  /* 0x0000001429142210 */ /* 0x001fe40007f1e0ff */
[----:B------:R-:W-:Y:S02]  /*0d00*/  @P1 IADD3 R15, R15, R13, RZ ;  /* 0x0000000d0f0f1210 */ /* 0x000fe40007ffe0ff */
[----:B------:R-:W-:Y:S02]  /*0d10*/  SHF.R.U32.HI R17, RZ, 0x2, R17 ;  /* 0x00000002ff117819 */ /* 0x000fe40000011611 */
[----:B------:R-:W-:Y:S02]  /*0d20*/  @P1 SHF.L.U32 R13, R14, 0x1, RZ ;  /* 0x000000010e0d1819 */ /* 0x000fe400000006ff */
[----:B------:R-:W-:Y:S01]  /*0d30*/  @P2 IADD3.X R21, R40, R21, RZ, P0, !PT ;  /* 0x0000001528152210 */ /* 0x000fe200007fe4ff */
[----:B-1----:R-:W-:Y:S01]  /*0d40*/  IMAD R4, R4, UR16, R17 ;  /* 0x0000001004047c24 */ /* 0x002fe2000f8e0211 */
[----:B------:R-:W-:-:S02]  /*0d50*/  @P1 SHF.L.U64.HI R14, R14, 0x1, R15 ;  /* 0x000000010e0e1819 */ /* 0x000fc4000001020f */
[C---:B---3--:R-:W-:Y:S02]  /*0d60*/  @P1 IADD3 R18, P0, R13.reuse, R18, RZ ;  /* 0x000000120d121210 */ /* 0x048fe40007f1e0ff */
[----:B------:R-:W-:Y:S02]  /*0d70*/  IADD3 R4, R4, 0xc0, RZ ;  /* 0x000000c004047810 */ /* 0x000fe40007ffe0ff */
[----:B------:R-:W-:Y:S02]  /*0d80*/  @P1 IADD3.X R19, R14, R19, RZ, P0, !PT ;  /* 0x000000130e131210 */ /* 0x000fe400007fe4ff */
[----:B----4-:R-:W-:-:S04]  /*0d90*/  @P1 IADD3 R10, P0, R13, R10, RZ ;  /* 0x0000000a0d0a1210 */ /* 0x010fc80007f1e0ff */
[----:B------:R-:W-:Y:S02]  /*0da0*/  @P1 IADD3.X R11, R14, R11, RZ, P0, !PT ;  /* 0x0000000b0e0b1210 */ /* 0x000fe400007fe4ff */
[----:B------:R-:W-:Y:S02]  /*0db0*/  ISETP.GE.U32.AND P0, PT, R4, UR12, PT ;  /* 0x0000000c04007c0c */ /* 0x000fe4000bf06070 */
[----:B------:R-:W-:-:S04]  /*0dc0*/  SHF.R.S32.HI R4, RZ, 0x1f, R4 ;  /* 0x0000001fff047819 */ /* 0x000fc80000011404 */
[----:B------:R-:W-:-:S04]  /*0dd0*/  ISETP.GE.AND.EX P0, PT, R4, UR13, PT, P0 ;  /* 0x0000000d04007c0c */ /* 0x000fc8000bf06300 */
[----:B------:R-:W-:-:S13]  /*0de0*/  ISETP.LT.U32.AND P0, PT, R0, 0x1c0, !P0 ;  /* 0x000001c00000780c */ /* 0x000fda0004701070 */
[----:B------:R-:W0:Y:S01]  /*0df0*/  @P0 LDC.64 R14, c[0x0][0x288] ;  /* 0x0000a200ff0e0b82 */ /* 0x000e220000000a00 */
[----:B------:R-:W-:Y:S02]  /*0e00*/  @P0 MOV R16, R6 ;  /* 0x0000000600100202 */ /* 0x000fe40000000f00 */
[----:B------:R-:W-:-:S05]  /*0e10*/  @P0 MOV R17, R9 ;  /* 0x0000000900110202 */ /* 0x000fca0000000f00 */
[----:B------:R-:W1:Y:S01]  /*0e20*/  @P0 LDC.64 R12, c[0x0][0x230] ;  /* 0x00008c00ff0c0b82 */ /* 0x000e620000000a00 */
[-C--:B0-----:R-:W-:Y:S02]  /*0e30*/  @P0 IMAD R4, R43, R14.reuse, RZ ;  /* 0x0000000e2b040224 */ /* 0x081fe400078e02ff */
[----:B------:R-:W-:-:S04]  /*0e40*/  @P0 IMAD.WIDE.U32 R16, R61, R14, R16 ;  /* 0x0000000e3d100225 */ /* 0x000fc800078e0010 */
[----:B------:R-:W-:Y:S01]  /*0e50*/  @P0 IMAD R15, R61, R15, R4 ;  /* 0x0000000f3d0f0224 */ /* 0x000fe200078e0204 */
[----:B------:R-:W-:-:S04]  /*0e60*/  HFMA2.MMA R4, -RZ, RZ, 0, 0 ;  /* 0x00000000ff047435 */ /* 0x000fc800000001ff */
[----:B------:R-:W-:Y:S02]  /*0e70*/  @P0 IADD3 R15, R17, R15, RZ ;  /* 0x0000000f110f0210 */ /* 0x000fe40007ffe0ff */
[C---:B------:R-:W-:Y:S02]  /*0e80*/  @P0 SHF.L.U32 R17, R16.reuse, 0x1, RZ ;  /* 0x0000000110110819 */ /* 0x040fe400000006ff */
[----:B------:R-:W-:Y:S02]  /*0e90*/  @P0 SHF.L.U64.HI R16, R16, 0x1, R15 ;  /* 0x0000000110100819 */ /* 0x000fe4000001020f */
[----:B------:R-:W0:Y:S01]  /*0ea0*/  @P0 LDC.64 R14, c[0x0][0x228] ;  /* 0x00008a00ff0e0b82 */ /* 0x000e220000000a00 */
[----:B-1----:R-:W-:-:S04]  /*0eb0*/  @P0 IADD3 R12, P6, R17, R12, RZ ;  /* 0x0000000c110c0210 */ /* 0x002fc80007fde0ff */
[----:B------:R-:W-:Y:S02]  /*0ec0*/  @P0 IADD3.X R13, R16, R13, RZ, P6, !PT ;  /* 0x0000000d100d0210 */ /* 0x000fe400037fe4ff */
[----:B------:R-:W-:-:S03]  /*0ed0*/  SHF.R.S32.HI R59, RZ, 0x1f, R58 ;  /* 0x0000001fff3b7819 */ /* 0x000fc6000001143a */
[----:B------:R-:W5:Y:S01]  /*0ee0*/  @P0 LDG.E R4, desc[UR14][R12.64] ;  /* 0x0000000e0c040981 */ /* 0x000f62000c1e1900 */
[----:B0-----:R-:W-:-:S04]  /*0ef0*/  @P0 IADD3 R14, P6, R17, R14, RZ ;  /* 0x0000000e110e0210 */ /* 0x001fc80007fde0ff */
[----:B------:R-:W-:-:S05]  /*0f00*/  @P0 IADD3.X R15, R16, R15, RZ, P6, !PT ;  /* 0x0000000f100f0210 */ /* 0x000fca00037fe4ff */
[----:B------:R0:W5:Y:S01]  /*0f10*/  @P0 LDG.E R45, desc[UR14][R14.64] ;  /* 0x0000000e0e2d0981 */ /* 0x000162000c1e1900 */
[----:B------:R-:W-:-:S04]  /*0f20*/  ISETP.GE.U32.AND P0, PT, R58, UR12, PT ;  /* 0x0000000c3a007c0c */ /* 0x000fc8000bf06070 */
[----:B------:R-:W-:Y:S01]  /*0f30*/  ISETP.GE.AND.EX P0, PT, R59, UR13, PT, P0 ;  /* 0x0000000d3b007c0c */ /* 0x000fe2000bf06300 */
[----:B------:R-:W-:-:S03]  /*0f40*/  ULDC.64 UR12, c[0x0][0x248] ;  /* 0x00009200000c7ab9 */ /* 0x000fc60000000a00 */
[----:B------:R-:W-:-:S13]  /*0f50*/  ISETP.GT.U32.OR P0, PT, R0, 0x1bf, P0 ;  /* 0x000001bf0000780c */ /* 0x000fda0000704470 */
[----:B0-----:R-:W0:Y:S01]  /*0f60*/  @!P0 LDC.64 R14, c[0x0][0x288] ;  /* 0x0000a200ff0e8b82 */ /* 0x001e220000000a00 */
[----:B------:R-:W-:-:S07]  /*0f70*/  @!P0 MOV R17, R9 ;  /* 0x0000000900118202 */ /* 0x000fce0000000f00 */
[----:B------:R-:W1:Y:S01]  /*0f80*/  @!P0 LDC.64 R12, c[0x0][0x230] ;  /* 0x00008c00ff0c8b82 */ /* 0x000e620000000a00 */
[----:B0-----:R-:W-:-:S04]  /*0f90*/  @!P0 IMAD R16, R59, R14, RZ ;  /* 0x0000000e3b108224 */ /* 0x001fc800078e02ff */
[----:B------:R-:W-:Y:S01]  /*0fa0*/  @!P0 IMAD R41, R58, R15, R16 ;  /* 0x0000000f3a298224 */ /* 0x000fe200078e0210 */
[----:B------:R-:W-:-:S05]  /*0fb0*/  @!P0 MOV R16, R6 ;  /* 0x0000000600108202 */ /* 0x000fca0000000f00 */
[----:B------:R-:W-:-:S05]  /*0fc0*/  @!P0 IMAD.WIDE.U32 R16, R58, R14, R16 ;  /* 0x0000000e3a108225 */ /* 0x000fca00078e0010 */
[----:B------:R-:W-:Y:S02]  /*0fd0*/  @!P0 IADD3 R15, R17, R41, RZ ;  /* 0x00000029110f8210 */ /* 0x000fe40007ffe0ff */
[C---:B------:R-:W-:Y:S02]  /*0fe0*/  @!P0 SHF.L.U32 R17, R16.reuse, 0x1, RZ ;  /* 0x0000000110118819 */ /* 0x040fe400000006ff */
[----:B------:R-:W-:Y:S02]  /*0ff0*/  @!P0 SHF.L.U64.HI R16, R16, 0x1, R15 ;  /* 0x0000000110108819 */ /* 0x000fe4000001020f */
[----:B------:R-:W0:Y:S01]  /*1000*/  @!P0 LDC.64 R14, c[0x0][0x228] ;  /* 0x00008a00ff0e8b82 */ /* 0x000e220000000a00 */
[----:B-1----:R-:W-:Y:S01]  /*1010*/  @!P0 IADD3 R12, P6, R17, R12, RZ ;  /* 0x0000000c110c8210 */ /* 0x002fe20007fde0ff */
[----:B------:R-:W-:-:S03]  /*1020*/  UIMAD.WIDE UR12, UR6, 0x8, UR12 ;  /* 0x00000008060c78a5 */ /* 0x000fc6000f8e020c */
[C---:B------:R-:W-:Y:S02]  /*1030*/  @!P0 IADD3.X R13, R16.reuse, R13, RZ, P6, !PT ;  /* 0x0000000d100d8210 */ /* 0x040fe400037fe4ff */
[----:B0-----:R-:W-:Y:S02]  /*1040*/  @!P0 IADD3 R14, P6, R17, R14, RZ ;  /* 0x0000000e110e8210 */ /* 0x001fe40007fde0ff */
[----:B------:R-:W-:Y:S02]  /*1050*/  MOV R17, UR13 ;  /* 0x0000000d00117c02 */ /* 0x000fe40008000f00 */
[----:B------:R-:W-:Y:S02]  /*1060*/  @!P0 IADD3.X R15, R16, R15, RZ, P6, !PT ;  /* 0x0000000f100f8210 */ /* 0x000fe400037fe4ff */
[----:B------:R-:W-:Y:S02]  /*1070*/  MOV R16, UR12 ;  /* 0x0000000c00107c02 */ /* 0x000fe40008000f00 */
[----:B------:R-:W-:Y:S01]  /*1080*/  LOP3.LUT P6, RZ, R3, 0x2, RZ, 0xc0, !PT ;  /* 0x0000000203ff7812 */ /* 0x000fe200078cc0ff */
[----:B------:R-:W-:Y:S01]  /*1090*/  HFMA2.MMA R54, -RZ, RZ, 0, 0 ;  /* 0x00000000ff367435 */ /* 0x000fe200000001ff */
[----:B------:R-:W-:-:S02]  /*10a0*/  CS2R R52, SRZ ;  /* 0x0000000000347805 */ /* 0x000fc4000001ff00 */
[----:B------:R-:W-:Y:S01]  /*10b0*/  CS2R R42, SRZ ;  /* 0x00000000002a7805 */ /* 0x000fe2000001ff00 */
[----:B------:R-:W2:Y:S01]  /*10c0*/  LDG.E.64 R16, desc[UR14][R16.64] ;  /* 0x0000000e10107981 */ /* 0x000ea2000c1e1b00 */
[----:B------:R-:W-:Y:S02]  /*10d0*/  CS2R R50, SRZ ;  /* 0x0000000000327805 */ /* 0x000fe4000001ff00 */
[----:B------:R-:W-:Y:S02]  /*10e0*/  CS2R R48, SRZ ;  /* 0x0000000000307805 */ /* 0x000fe4000001ff00 */
[----:B------:R-:W-:Y:S02]  /*10f0*/  CS2R R40, SRZ ;  /* 0x0000000000287805 */ /* 0x000fe4000001ff00 */
[----:B------:R-:W-:Y:S01]  /*1100*/  CS2R R46, SRZ ;  /* 0x00000000002e7805 */ /* 0x000fe2000001ff00 */
[----:B------:R-:W5:Y:S04]  /*1110*/  @P5 LDG.E R43, desc[UR14][R34.64] ;  /* 0x0000000e222b5981 */ /* 0x000f68000c1e1900 */
[----:B------:R-:W3:Y:S04]  /*1120*/  @P6 LDG.E R54, desc[UR14][R38.64] ;  /* 0x0000000e26366981 */ /* 0x000ee8000c1e1900 */
[----:B------:R-:W5:Y:S04]  /*1130*/  @P6 LDG.E R53, desc[UR14][R36.64] ;  /* 0x0000000e24356981 */ /* 0x000f68000c1e1900 */
        /* <DEDUP_REMOVED lines=8> */
[----:B------:R0:W5:Y:S04]  /*11c0*/  @!P0 LDG.E R40, desc[UR14][R12.64] ;  /* 0x0000000e0c288981 */ /* 0x000168000c1e1900 */
[----:B------:R-:W5:Y:S01]  /*11d0*/  @!P0 LDG.E R44, desc[UR14][R14.64] ;  /* 0x0000000e0e2c8981 */ /* 0x000f62000c1e1900 */
[----:B------:R-:W-:Y:S01]  /*11e0*/  UMOV UR19, 0x3f800000 ;  /* 0x3f80000000137882 */ /* 0x000fe20000000000 */
[----:B------:R-:W-:Y:S02]  /*11f0*/  BSSY B0, `(.L_x_78) ;  /* 0x000001d000007945 */ /* 0x000fe40003800000 */
[----:B------:R1:W5:Y:S01]  /*1200*/  @P1 LDG.E R46, desc[UR14][R10.64] ;  /* 0x0000000e0a2e1981 */ /* 0x000362000c1e1900 */
[----:B0-----:R-:W-:-:S02]  /*1210*/  CS2R R12, SRZ ;  /* 0x00000000000c7805 */ /* 0x001fc4000001ff00 */
[----:B-1----:R-:W-:Y:S02]  /*1220*/  CS2R R10, SRZ ;  /* 0x00000000000a7805 */ /* 0x002fe4000001ff00 */
[----:B--2---:R-:W-:-:S13]  /*1230*/  R2UR UR18, R16 ;  /* 0x00000000101272ca */ /* 0x004fda00000e0000 */
[----:B------:R-:W-:-:S05]  /*1240*/  MOV R16, UR18 ;  /* 0x0000001200107c02 */ /* 0x000fca0008000f00 */
[----:B------:R-:W-:-:S05]  /*1250*/  FFMA.FTZ R17, -R16, UR18, R17 ;  /* 0x0000001210117c23 */ /* 0x000fca0008010111 */
[----:B------:R-:W-:-:S13]  /*1260*/  FSETP.GTU.FTZ.AND P0, PT, R17, RZ, PT ;  /* 0x000000ff1100720b */ /* 0x000fda0003f1c000 */
[----:B------:R-:W-:Y:S01]  /*1270*/  VOTEU.ANY UP0, P0 ;  /* 0x00000000003f7886 */ /* 0x000fe20000000100 */
[----:B------:R-:W-:-:S04]  /*1280*/  PLOP3.LUT P0, PT, PT, PT, UP0, 0x80, 0x0 ;  /* 0x000000000000781c */ /* 0x000fc80003f0f008 */
[----:B------:R-:W-:-:S09]  /*1290*/  @UP0 ULDC UR11, c[0x0][0x250] ;  /* 0x00009400000b0ab9 */ /* 0x000fd20000000800 */
[----:B------:R-:W-:Y:S01]  /*12a0*/  @P0 FADD.FTZ R16, R17, UR11 ;  /* 0x0000000b11100e21 */ /* 0x000fe20008010000 */
[----:B------:R-:W-:-:S13]  /*12b0*/  PLOP3.LUT P0, PT, PT, PT, UP0, 0x80, 0x0 ;  /* 0x000000000000781c */ /* 0x000fda0003f0f008 */
[----:B------:R-:W0:Y:S01]  /*12c0*/  @P0 MUFU.RSQ R16, R16 ;  /* 0x0000001000100308 */ /* 0x000e220000001400 */
[----:B------:R-:W-:-:S13]  /*12d0*/  PLOP3.LUT P0, PT, PT, PT, UP0, 0x80, 0x0 ;  /* 0x000000000000781c */ /* 0x000fda0003f0f008 */
[----:B0-----:R-:W-:Y:S02]  /*12e0*/  @P0 R2UR UR19, R16 ;  /* 0x00000000101302ca */ /* 0x001fe400000e0000 */
[----:B------:R-:W-:Y:S02]  /*12f0*/  ISETP.GT.U32.AND P0, PT, R0, 0x1bf, PT ;  /* 0x000001bf0000780c */ /* 0x000fe40003f04070 */
[----:B---3--:R-:W-:-:S11]  /*1300*/  PRMT R17, R54, 0x7632, R17 ;  /* 0x0000763236117816 */ /* 0x008fd60000000011 */
[----:B------:R-:W-:Y:S05]  /*1310*/  @P0 BRA `(.L_x_79) ;  /* 0x0000000000280947 */ /* 0x000fea0003800000 */
[----:B------:R-:W-:Y:S02]  /*1320*/  ISETP.NE.AND P0, PT, RZ, UR17, PT ;  /* 0x00000011ff007c0c */ /* 0x000fe4000bf05270 */
[----:B------:R-:W-:-:S04]  /*1330*/  IADD3 R5, R57, R5, RZ ;  /* 0x0000000539057210 */ /* 0x000fc80007ffe0ff */
[----:B------:R-:W-:-:S07]  /*1340*/  SHF.R.S32.HI R16, RZ, 0x1f, R5 ;  /* 0x0000001fff107819 */ /* 0x000fce0000011405 */
[----:B------:R-:W0:Y:S02]  /*1350*/  @P0 LDC.64 R10, c[0x0][0x240] ;  /* 0x00009000ff0a0b82 */ /* 0x000e240000000a00 */
[----:B0-----:R-:W-:-:S04]  /*1360*/  @P0 LEA R14, P6, R5, R10, 0x2 ;  /* 0x0000000a050e0211 */ /* 0x001fc800078c10ff */
[C---:B------:R-:W-:Y:S02]  /*1370*/  @P0 LEA.HI.X R15, R5.reuse, R11, R16, 0x2, P6 ;  /* 0x0000000b050f0211 */ /* 0x040fe400030f1410 */
[----:B------:R-:W0:Y:S03]  /*1380*/  LDC.64 R10, c[0x0][0x238] ;  /* 0x00008e00ff0a7b82 */ /* 0x000e260000000a00 */
[----:B------:R1:W5:Y:S01]  /*1390*/  @P0 LDG.E.64 R12, desc[UR14][R14.64] ;  /* 0x0000000e0e0c0981 */ /* 0x000362000c1e1b00 */
[----:B0-----:R-:W-:-:S06]  /*13a0*/  IMAD.WIDE R10, R5, 0x4, R10 ;  /* 0x00000004050a7825 */ /* 0x001fcc00078e020a */
[----:B-1----:R-:W5:Y:S02]  /*13b0*/  LDG.E.64 R10, desc[UR14][R10.64] ;  /* 0x0000000e0a0a7981 */ /* 0x002f64000c1e1b00 */
.L_x_79:
[----:B------:R-:W-:Y:S05]  /*13c0*/  BSYNC B0 ;  /* 0x0000000000007941 */ /* 0x000fea0003800000 */
.L_x_78:
[----:B------:R-:W-:Y:S02]  /*13d0*/  ISETP.NE.AND P0, PT, RZ, UR17, PT ;  /* 0x00000011ff007c0c */ /* 0x000fe4000bf05270 */
[----:B------:R-:W-:Y:S02]  /*13e0*/  SHF.L.U32 R5, R54, 0x10, RZ ;  /* 0x0000001036057819 */ /* 0x000fe400000006ff */
[----:B------:R-:W-:Y:S02]  /*13f0*/  SHF.L.U32 R17, R17, 0x10, RZ ;  /* 0x0000001011117819 */ /* 0x000fe400000006ff */
[----:B-----5:R-:W-:Y:S01]  /*1400*/  PRMT R15, R53, 0x7632, R15 ;  /* 0x00007632350f7816 */ /* 0x020fe2000000000f */
[----:B------:R-:W-:Y:S01]  /*1410*/  FADD.FTZ R5, R5, -UR18 ;  /* 0x8000001205057e21 */ /* 0x000fe20008010000 */
[----:B------:R-:W-:Y:S01]  /*1420*/  LOP3.LUT R3, R3, 0xfffffffb, RZ, 0xc0, !PT ;  /* 0xfffffffb03037812 */ /* 0x000fe200078ec0ff */
[----:B------:R-:W-:Y:S01]  /*1430*/  FADD.FTZ R14, R17, -UR18 ;  /* 0x80000012110e7e21 */ /* 0x000fe20008010000 */
[----:B------:R-:W-:Y:S01]  /*1440*/  SHF.L.U32 R16, R53, 0x10, RZ ;  /* 0x0000001035107819 */ /* 0x000fe200000006ff */
[----:B------:R-:W-:Y:S01]  /*1450*/  FMUL.FTZ R5, R5, UR19 ;  /* 0x0000001305057c20 */ /* 0x000fe20008410000 */
[----:B------:R-:W-:Y:S01]  /*1460*/  SHF.L.U32 R15, R15, 0x10, RZ ;  /* 0x000000100f0f7819 */ /* 0x000fe200000006ff */
[----:B------:R-:W-:Y:S01]  /*1470*/  FMUL.FTZ R14, R14, UR19 ;  /* 0x000000130e0e7c20 */ /* 0x000fe20008410000 */
[----:B------:R-:W-:Y:S01]  /*1480*/  @P0 LOP3.LUT R3, R3, 0x4, RZ, 0xfc, !PT ;  /* 0x0000000403030812 */ /* 0x000fe200078efcff */
        /* <DEDUP_REMOVED lines=19> */
.L_x_80:
[C---:B------:R-:W-:Y:S01]  /*15c0*/  PRMT R20, R43.reuse, 0x7632, R20 ;  /* 0x000076322b147816 */ /* 0x040fe20000000014 */
[----:B------:R-:W-:Y:S01]  /*15d0*/  FMUL.FTZ R18, R16, R10 ;  /* 0x0000000a10127220 */ /* 0x000fe20000410000 */
[----:B------:R-:W-:Y:S01]  /*15e0*/  SHF.L.U32 R21, R43, 0x10, RZ ;  /* 0x000000102b157819 */ /* 0x000fe200000006ff */
[----:B------:R-:W-:Y:S01]  /*15f0*/  FMUL.FTZ R19, R15, R11 ;  /* 0x0000000b0f137220 */ /* 0x000fe20000410000 */
[----:B------:R-:W-:Y:S01]  /*1600*/  SHF.L.U32 R20, R20, 0x10, RZ ;  /* 0x0000001014147819 */ /* 0x000fe200000006ff */
[----:B------:R-:W-:Y:S01]  /*1610*/  FFMA.FTZ R17, R5, R18, RZ ;  /* 0x0000001205117223 */ /* 0x000fe200000100ff */
[----:B------:R-:W-:Y:S01]  /*1620*/  FADD.FTZ R18, RZ, R18 ;  /* 0x00000012ff127221 */ /* 0x000fe20000010000 */
[----:B------:R-:W-:Y:S01]  /*1630*/  PRMT R22, R52, 0x7632, R22 ;  /* 0x0000763234167816 */ /* 0x000fe20000000016 */
[----:B------:R-:W-:Y:S01]  /*1640*/  FADD.FTZ R21, R21, -UR18 ;  /* 0x8000001215157e21 */ /* 0x000fe20008010000 */
[----:B------:R-:W-:Y:S01]  /*1650*/  FADD.FTZ R23, R20, -UR18 ;  /* 0x8000001214177e21 */ /* 0x000fe20008010000 */
[----:B------:R-:W-:Y:S01]  /*1660*/  FFMA.FTZ R17, R14, R19, R17 ;  /* 0x000000130e117223 */ /* 0x000fe20000010011 */
[----:B------:R-:W-:Y:S01]  /*1670*/  FADD.FTZ R18, R19, R18 ;  /* 0x0000001213127221 */ /* 0x000fe20000010000 */
[----:B------:R-:W-:Y:S01]  /*1680*/  SHF.L.U32 R20, R22, 0x10, RZ ;  /* 0x0000001016147819 */ /* 0x000fe200000006ff */
[----:B------:R-:W-:Y:S01]  /*1690*/  FMUL.FTZ R21, R21, UR19 ;  /* 0x0000001315157c20 */ /* 0x000fe20008410000 */
[----:B------:R-:W-:Y:S01]  /*16a0*/  SHF.L.U32 R19, R52, 0x10, RZ ;  /* 0x0000001034137819 */ /* 0x000fe200000006ff */
[----:B------:R-:W-:Y:S01]  /*16b0*/  FFMA.FTZ R24, R5, R16, RZ ;  /* 0x0000001005187223 */ /* 0x000fe200000100ff */
        /* <DEDUP_REMOVED lines=20> */
.L_x_81:
[----:B------:R-:W-:Y:S01]  /*1800*/  FADD.FTZ R16, RZ, R16 ;  /* 0x00000010ff107221 */ /* 0x000fe20000010000 */
[----:B------:R-:W-:Y:S01]  /*1810*/  FFMA.FTZ R23, R14, R15, RZ ;  /* 0x0000000f0e177223 */ /* 0x000fe200000100ff */
[----:B------:R-:W-:Y:S01]  /*1820*/  FMUL.FTZ R14, R19, R10 ;  /* 0x0000000a130e7220 */ /* 0x000fe20000410000 */
[C---:B------:R-:W-:Y:S01]  /*1830*/  FFMA.FTZ R24, R21.reuse, R19, R24 ;  /* 0x0000001315187223 */ /* 0x040fe20000010018 */
[----:B------:R-:W-:Y:S01]  /*1840*/  FADD.FTZ R19, R16, R19 ;  /* 0x0000001310137221 */ /* 0x000fe20000010000 */
[----:B------:R-:W-:Y:S01]  /*1850*/  PRMT R16, R42, 0x7632, R16 ;  /* 0x000076322a107816 */ /* 0x000fe20000000010 */
[----:B------:R-:W-:Y:S01]  /*1860*/  FADD.FTZ R5, RZ, R15 ;  /* 0x0000000fff057221 */ /* 0x000fe20000010000 */
[----:B------:R-:W-:Y:S01]  /*1870*/  FFMA.FTZ R17, R21, R14, R17 ;  /* 0x0000000e15117223 */ /* 0x000fe20000010011 */
[----:B------:R-:W-:Y:S01]  /*1880*/  FADD.FTZ R18, R18, R14 ;  /* 0x0000000e12127221 */ /* 0x000fe20000010000 */
[----:B------:R-:W-:Y:S01]  /*1890*/  FMUL.FTZ R15, R20, R11 ;  /* 0x0000000b140f7220 */ /* 0x000fe20000410000 */
[----:B------:R-:W-:Y:S01]  /*18a0*/  SHF.L.U32 R14, R42, 0x10, RZ ;  /* 0x000000102a0e7819 */ /* 0x000fe200000006ff */
[----:B------:R-:W-:Y:S01]  /*18b0*/  FFMA.FTZ R38, R22, R20, R23 ;  /* 0x0000001416267223 */ /* 0x000fe20000010017 */
[----:B------:R-:W-:Y:S01]  /*18c0*/  SHF.L.U32 R16, R16, 0x10, RZ ;  /* 0x0000001010107819 */ /* 0x000fe200000006ff */
[--C-:B------:R-:W-:Y:S01]  /*18d0*/  FFMA.FTZ R22, R22, R15, R17.reuse ;  /* 0x0000000f16167223 */ /* 0x100fe20000010011 */
[----:B------:R-:W-:Y:S01]  /*18e0*/  FADD.FTZ R15, R15, R18 ;  /* 0x000000120f0f7221 */ /* 0x000fe20000010000 */
[----:B------:R-:W-:Y:S01]  /*18f0*/  FADD.FTZ R14, R14, -UR18 ;  /* 0x800000120e0e7e21 */ /* 0x000fe20008010000 */
[----:B------:R-:W-:Y:S01]  /*1900*/  PRMT R17, R50, 0x7632, R17 ;  /* 0x0000763232117816 */ /* 0x000fe20000000011 */
[----:B------:R-:W-:Y:S01]  /*1910*/  FADD.FTZ R18, R16, -UR18 ;  /* 0x8000001210127e21 */ /* 0x000fe20008010000 */
[--C-:B------:R-:W-:Y:S01]  /*1920*/  FADD.FTZ R5, R5, R20.reuse ;  /* 0x0000001405057221 */ /* 0x100fe20000010000 */
[----:B------:R-:W-:Y:S01]  /*1930*/  FMUL.FTZ R23, R14, UR19 ;  /* 0x000000130e177c20 */ /* 0x000fe20008410000 */
[----:B------:R-:W-:Y:S01]  /*1940*/  SHF.L.U32 R21, R50, 0x10, RZ ;  /* 0x0000001032157819 */ /* 0x000fe200000006ff */
[----:B------:R-:W-:Y:S01]  /*1950*/  FMUL.FTZ R14, R18, UR19 ;  /* 0x00000013120e7c20 */ /* 0x000fe20008410000 */
[----:B------:R-:W-:-:S02]  /*1960*/  PRMT R20, R51, 0x7632, R20 ;  /* 0x0000763233147816 */ /* 0x000fc40000000014 */
        /* <DEDUP_REMOVED lines=20> */
.L_x_82:
[--C-:B------:R-:W-:Y:S01]  /*1ab0*/  FADD.FTZ R17, R19, R21.reuse ;  /* 0x0000001513117221 */ /* 0x100fe20000010000 */
[----:B------:R-:W-:Y:S01]  /*1ac0*/  FMUL.FTZ R25, R21, R10 ;  /* 0x0000000a15197220 */ /* 0x000fe20000410000 */
[----:B------:R-:W-:Y:S01]  /*1ad0*/  SHF.L.U32 R19, R51, 0x10, RZ ;  /* 0x0000001033137819 */ /* 0x000fe200000006ff */
[C---:B------:R-:W-:Y:S01]  /*1ae0*/  FFMA.FTZ R18, R23.reuse, R21, R24 ;  /* 0x0000001517127223 */ /* 0x040fe20000010018 */
[----:B------:R-:W-:Y:S01]  /*1af0*/  SHF.L.U32 R20, R20, 0x10, RZ ;  /* 0x0000001014147819 */ /* 0x000fe200000006ff */
[----:B------:R-:W-:Y:S01]  /*1b00*/  FFMA.FTZ R23, R23, R25, R22 ;  /* 0x0000001917177223 */ /* 0x000fe20000010016 */
[----:B------:R-:W-:Y:S01]  /*1b10*/  PRMT R21, R49, 0x7632, R21 ;  /* 0x0000763231157816 */ /* 0x000fe20000000015 */
[----:B------:R-:W-:Y:S01]  /*1b20*/  FADD.FTZ R15, R15, R25 ;  /* 0x000000190f0f7221 */ /* 0x000fe20000010000 */
[----:B------:R-:W-:Y:S01]  /*1b30*/  FADD.FTZ R22, R19, -UR18 ;  /* 0x8000001213167e21 */ /* 0x000fe20008010000 */
[----:B------:R-:W-:Y:S01]  /*1b40*/  FADD.FTZ R25, R20, -UR18 ;  /* 0x8000001214197e21 */ /* 0x000fe20008010000 */
[----:B------:R-:W-:Y:S01]  /*1b50*/  SHF.L.U32 R20, R21, 0x10, RZ ;  /* 0x0000001015147819 */ /* 0x000fe200000006ff */
[----:B------:R-:W-:Y:S01]  /*1b60*/  FMUL.FTZ R24, R16, R11 ;  /* 0x0000000b10187220 */ /* 0x000fe20000410000 */
        /* <DEDUP_REMOVED lines=22> */
.L_x_83:
[--C-:B------:R-:W-:Y:S01]  /*1cd0*/  FFMA.FTZ R28, R14, R24, R23.reuse ;  /* 0x000000180e1c7223 */ /* 0x100fe20000010017 */
[----:B------:R-:W-:Y:S01]  /*1ce0*/  PRMT R23, R41, 0x7632, R23 ;  /* 0x0000763229177816 */ /* 0x000fe20000000017 */
[----:B------:R-:W-:Y:S01]  /*1cf0*/  FADD.FTZ R27, R24, R15 ;  /* 0x0000000f181b7221 */ /* 0x000fe20000010000 */
[----:B------:R-:W-:Y:S01]  /*1d00*/  FMUL.FTZ R26, R19, R10 ;  /* 0x0000000a131a7220 */ /* 0x000fe20000410000 */
[----:B------:R-:W-:Y:S02]  /*1d10*/  SHF.L.U32 R24, R41, 0x10, RZ ;  /* 0x0000001029187819 */ /* 0x000fe400000006ff */
        /* <DEDUP_REMOVED lines=10> */
[----:B------:R-:W-:Y:S01]  /*1dc0*/  FMUL.FTZ R29, R20, R11 ;  /* 0x0000000b141d7220 */ /* 0x000fe20000410000 */
[----:B------:R-:W-:Y:S01]  /*1dd0*/  FMUL.FTZ R26, R30, UR19 ;  /* 0x000000131e1a7c20 */ /* 0x000fe20008410000 */
[----:B------:R-:W-:Y:S06]  /*1de0*/  @!P0 BRA `(.L_x_84) ;  /* 0x0000000000488947 */ /* 0x000fec0003800000 */
[----:B------:R-:W-:Y:S01]  /*1df0*/  FFMA.FTZ R30, R25, R10, R12 ;  /* 0x0000000a191e7223 */ /* 0x000fe2000001000c */
[----:B------:R-:W-:-:S03]  /*1e00*/  FFMA.FTZ R31, R26, R11, R13 ;  /* 0x0000000b1a1f7223 */ /* 0x000fc6000001000d */
[----:B------:R-:W-:Y:S01]  /*1e10*/  FMUL.FTZ R36, R30, -1.4426950216293334961 ;  /* 0xbfb8aa3b1e247820 */ /* 0x000fe20000410000 */
[----:B------:R-:W-:-:S04]  /*1e20*/  FMUL.FTZ R37, R31, -1.4426950216293334961 ;  /* 0xbfb8aa3b1f257820 */ /* 0x000fc80000410000 */
        /* <DEDUP_REMOVED lines=14> */
.L_x_84:
[----:B------:R-:W-:Y:S01]  /*1f10*/  FADD.FTZ R31, R29, R27 ;  /* 0x0000001b1d1f7221 */ /* 0x000fe20000010000 */
[----:B------:R-:W-:Y:S01]  /*1f20*/  FFMA.FTZ R32, R22, R29, R15 ;  /* 0x0000001d16207223 */ /* 0x000fe2000001000f */
[----:B------:R-:W-:Y:S01]  /*1f30*/  FMUL.FTZ R30, R23, R10 ;  /* 0x0000000a171e7220 */ /* 0x000fe20000410000 */
[----:B------:R-:W-:Y:S02]  /*1f40*/  SHF.L.U32 R27, R48, 0x10, RZ ;  /* 0x00000010301b7819 */ /* 0x000fe400000006ff */
[----:B------:R-:W-:Y:S01]  /*1f50*/  SHF.L.U32 R28, R28, 0x10, RZ ;  /* 0x000000101c1c7819 */ /* 0x000fe200000006ff */
[----:B------:R-:W-:Y:S01]  /*1f60*/  FFMA.FTZ R15, R25, R30, R32 ;  /* 0x0000001e190f7223 */ /* 0x000fe20000010020 */
[----:B------:R-:W-:Y:S01]  /*1f70*/  FADD.FTZ R31, R31, R30 ;  /* 0x0000001e1f1f7221 */ /* 0x000fe20000010000 */
[----:B------:R-:W-:Y:S01]  /*1f80*/  PRMT R29, R46, 0x7632, R29 ;  /* 0x000076322e1d7816 */ /* 0x000fe2000000001d */
[----:B------:R-:W-:Y:S01]  /*1f90*/  FADD.FTZ R30, R27, -UR18 ;  /* 0x800000121b1e7e21 */ /* 0x000fe20008010000 */
[----:B------:R-:W-:Y:S01]  /*1fa0*/  FADD.FTZ R33, R28, -UR18 ;  /* 0x800000121c217e21 */ /* 0x000fe20008010000 */
[----:B------:R-:W-:Y:S01]  /*1fb0*/  SHF.L.U32 R27, R46, 0x10, RZ ;  /* 0x000000102e1b7819 */ /* 0x000fe200000006ff */
[----:B------:R-:W-:Y:S01]  /*1fc0*/  FMUL.FTZ R32, R24, R11 ;  /* 0x0000000b18207220 */ /* 0x000fe20000410000 */
        /* <DEDUP_REMOVED lines=22> */
.L_x_85:
[----:B------:R-:W-:Y:S01]  /*2130*/  PRMT R37, R4, 0x7632, R37 ;  /* 0x0000763204257816 */ /* 0x000fe20000000025 */
[----:B------:R-:W-:Y:S01]  /*2140*/  FFMA.FTZ R15, R26, R32, R15 ;  /* 0x000000201a0f7223 */ /* 0x000fe2000001000f */
[----:B------:R-:W-:Y:S01]  /*2150*/  FMUL.FTZ R34, R27, R10 ;  /* 0x0000000a1b227220 */ /* 0x000fe20000410000 */
[----:B------:R-:W-:Y:S01]  /*2160*/  FADD.FTZ R31, R32, R31 ;  /* 0x0000001f201f7221 */ /* 0x000fe20000010000 */
[----:B------:R-:W-:Y:S01]  /*2170*/  SHF.L.U32 R36, R4, 0x10, RZ ;  /* 0x0000001004247819 */ /* 0x000fe200000006ff */
[----:B------:R-:W-:Y:S01]  /*2180*/  FMUL.FTZ R33, R28, R11 ;  /* 0x0000000b1c217220 */ /* 0x000fe20000410000 */
[----:B------:R-:W-:Y:S01]  /*2190*/  SHF.L.U32 R37, R37, 0x10, RZ ;  /* 0x0000001025257819 */ /* 0x000fe200000006ff */
[----:B------:R-:W-:Y:S01]  /*21a0*/  FFMA.FTZ R15, R29, R34, R15 ;  /* 0x000000221d0f7223 */ /* 0x000fe2000001000f */
[----:B------:R-:W-:Y:S01]  /*21b0*/  FADD.FTZ R31, R31, R34 ;  /* 0x000000221f1f7221 */ /* 0x000fe20000010000 */
        /* <DEDUP_REMOVED lines=28> */
.L_x_86:
[----:B------:R-:W-:Y:S01]  /*2380*/  FMUL.FTZ R34, R31, R10 ;  /* 0x0000000a1f227220 */ /* 0x000fe20000410000 */
[----:B------:R-:W-:Y:S01]  /*2390*/  FFMA.FTZ R38, R14, R16, R38 ;  /* 0x000000100e267223 */ /* 0x000fe20000010026 */
[----:B------:R-:W-:Y:S02]  /*23a0*/  SHF.L.U32 R39, R40, 0x10, RZ ;  /* 0x0000001028277819 */ /* 0x000fe400000006ff */
[----:B------:R-:W-:Y:S01]  /*23b0*/  FFMA.FTZ R15, R36, R34, R15 ;  /* 0x00000022240f7223 */ /* 0x000fe2000001000f */
[----:B------:R-:W-:Y:S01]  /*23c0*/  FADD.FTZ R33, R33, R34 ;  /* 0x0000002221217221 */ /* 0x000fe20000010000 */
[----:B------:R-:W-:Y:S01]  /*23d0*/  FMUL.FTZ R34, R32, R11 ;  /* 0x0000000b20227220 */ /* 0x000fe20000410000 */
[----:B------:R-:W-:Y:S01]  /*23e0*/  FADD.FTZ R39, R39, -UR18 ;  /* 0x8000001227277e21 */ /* 0x000fe20008010000 */
[----:B------:R-:W-:Y:S02]  /*23f0*/  PRMT R35, R44, 0x7632, R35 ;  /* 0x000076322c237816 */ /* 0x000fe40000000023 */
[----:B------:R-:W-:Y:S01]  /*2400*/  FFMA.FTZ R14, R37, R34, R15 ;  /* 0x00000022250e7223 */ /* 0x000fe2000001000f */
[--C-:B------:R-:W-:Y:S01]  /*2410*/  FADD.FTZ R15, R34, R33.reuse ;  /* 0x00000021220f7221 */ /* 0x100fe20000010000 */
[----:B------:R-:W-:Y:S01]  /*2420*/  PRMT R33, R40, 0x7632, R33 ;  /* 0x0000763228217816 */ /* 0x000fe20000000021 */
[----:B------:R-:W-:Y:S01]  /*2430*/  FMUL.FTZ R39, R39, UR19 ;  /* 0x0000001327277c20 */ /* 0x000fe20008410000 */
[----:B------:R-:W-:-:S02]  /*2440*/  SHF.L.U32 R35, R35, 0x10, RZ ;  /* 0x0000001023237819 */ /* 0x000fc400000006ff */
[----:B------:R-:W-:Y:S02]  /*2450*/  SHF.L.U32 R33, R33, 0x10, RZ ;  /* 0x0000001021217819 */ /* 0x000fe400000006ff */
[----:B------:R-:W-:-:S03]  /*2460*/  SHF.L.U32 R34, R44, 0x10, RZ ;  /* 0x000000102c227819 */ /* 0x000fc600000006ff */
[----:B------:R-:W-:-:S04]  /*2470*/  FADD.FTZ R33, R33, -UR18 ;  /* 0x8000001221217e21 */ /* 0x000fc80008010000 */
[----:B------:R-:W-:Y:S01]  /*2480*/  FMUL.FTZ R33, R33, UR19 ;  /* 0x0000001321217c20 */ /* 0x000fe20008410000 */
[----:B------:R-:W-:Y:S06]  /*2490*/  @!P0 BRA `(.L_x_87) ;  /* 0x0000000000488947 */ /* 0x000fec0003800000 */
[----:B------:R-:W-:-:S04]  /*24a0*/  FFMA.FTZ R56, R39, R10, R12 ;  /* 0x0000000a27387223 */ /* 0x000fc8000001000c */
[----:B------:R-:W-:-:S06]  /*24b0*/  FMUL.FTZ R68, R56, -1.4426950216293334961 ;  /* 0xbfb8aa3b38447820 */ /* 0x000fcc0000410000 */
[----:B------:R-:W0:Y:S02]  /*24c0*/  MUFU.EX2 R68, R68 ;  /* 0x0000004400447308 */ /* 0x000e240000000800 */
[----:B0-----:R-:W-:-:S06]  /*24d0*/  FADD.FTZ R68, R68, 1 ;  /* 0x3f80000044447421 */ /* 0x001fcc0000010000 */
[----:B------:R-:W0:Y:S02]  /*24e0*/  MUFU.RCP R68, R68 ;  /* 0x0000004400447308 */ /* 0x000e240000001000 */
[----:B0-----:R-:W-:Y:S01]  /*24f0*/  FMUL.FTZ R34, R34, R68 ;  /* 0x0000004422227220 */ /* 0x001fe20000410000 */
[----:B------:R-:W-:-:S04]  /*2500*/  FADD.FTZ R68, -R68, 1 ;  /* 0x3f80000044447421 */ /* 0x000fc80000010100 */
[----:B------:R-:W-:Y:S01]  /*2510*/  FFMA.FTZ R68, R56, R68, 1 ;  /* 0x3f80000038447423 */ /* 0x000fe20000010044 */
[----:B------:R-:W-:-:S03]  /*2520*/  FFMA.FTZ R56, R33, R11, R13 ;  /* 0x0000000b21387223 */ /* 0x000fc6000001000d */
[----:B------:R-:W-:Y:S01]  /*2530*/  FMUL.FTZ R34, R34, R68 ;  /* 0x0000004422227220 */ /* 0x000fe20000410000 */
[----:B------:R-:W-:-:S06]  /*2540*/  FMUL.FTZ R68, R56, -1.4426950216293334961 ;  /* 0xbfb8aa3b38447820 */ /* 0x000fcc0000410000 */
[----:B------:R-:W0:Y:S02]  /*2550*/  MUFU.EX2 R68, R68 ;  /* 0x0000004400447308 */ /* 0x000e240000000800 */
[----:B0-----:R-:W-:-:S06]  /*2560*/  FADD.FTZ R68, R68, 1 ;  /* 0x3f80000044447421 */ /* 0x001fcc0000010000 */
[----:B------:R-:W0:Y:S02]  /*2570*/  MUFU.RCP R68, R68 ;  /* 0x0000004400447308 */ /* 0x000e240000001000 */
[----:B0-----:R-:W-:Y:S01]  /*2580*/  FMUL.FTZ R35, R35, R68 ;  /* 0x0000004423237220 */ /* 0x001fe20000410000 */
[----:B------:R-:W-:-:S04]  /*2590*/  FADD.FTZ R68, -R68, 1 ;  /* 0x3f80000044447421 */ /* 0x000fc80000010100 */
[----:B------:R-:W-:-:S04]  /*25a0*/  FFMA.FTZ R68, R56, R68, 1 ;  /* 0x3f80000038447423 */ /* 0x000fc80000010044 */
[----:B------:R-:W-:-:S07]  /*25b0*/  FMUL.FTZ R35, R35, R68 ;  /* 0x0000004423237220 */ /* 0x000fce0000410000 */
.L_x_87:
[----:B------:R-:W-:Y:S01]  /*25c0*/  FMUL.FTZ R56, R34, R10 ;  /* 0x0000000a22387220 */ /* 0x000fe20000410000 */
[----:B------:R-:W-:Y:S01]  /*25d0*/  ISETP.GT.AND P0, PT, R67, 0x1e, PT ;  /* 0x0000001e4300780c */ /* 0x000fe20003f04270 */
[----:B------:R-:W0:Y:S01]  /*25e0*/  S2UR UR13, SR_CgaCtaId ;  /* 0x00000000000d79c3 */ /* 0x000e220000008800 */
[----:B------:R-:W-:Y:S01]  /*25f0*/  FADD.FTZ R5, R5, R16 ;  /* 0x0000001005057221 */ /* 0x000fe20000010000 */
[----:B------:R-:W-:Y:S01]  /*2600*/  FFMA.FTZ R14, R39, R56, R14 ;  /* 0x00000038270e7223 */ /* 0x000fe2000001000e */
[----:B------:R-:W-:Y:S01]  /*2610*/  FADD.FTZ R15, R15, R56 ;  /* 0x000000380f0f7221 */ /* 0x000fe20000010000 */
[----:B------:R-:W-:Y:S01]  /*2620*/  FMUL.FTZ R56, R35, R11 ;  /* 0x0000000b23387220 */ /* 0x000fe20000410000 */
[----:B------:R-:W-:Y:S01]  /*2630*/  FFMA.FTZ R18, R21, R19, R18 ;  /* 0x0000001315127223 */ /* 0x000fe20000010012 */
[----:B------:R-:W-:Y:S01]  /*2640*/  FADD.FTZ R17, R17, R19 ;  /* 0x0000001311117221 */ /* 0x000fe20000010000 */
[----:B------:R-:W-:Y:S01]  /*2650*/  FFMA.FTZ R19, R22, R20, R38 ;  /* 0x0000001416137223 */ /* 0x000fe20000010026 */
[----:B------:R-:W-:Y:S01]  /*2660*/  FFMA.FTZ R14, R33, R56, R14 ;  /* 0x00000038210e7223 */ /* 0x000fe2000001000e */
[----:B------:R-:W-:Y:S01]  /*2670*/  FADD.FTZ R15, R56, R15 ;  /* 0x0000000f380f7221 */ /* 0x000fe20000010000 */
[----:B------:R-:W-:Y:S01]  /*2680*/  FADD.FTZ R5, R5, R20 ;  /* 0x0000001405057221 */ /* 0x000fe20000010000 */
[----:B------:R-:W-:Y:S01]  /*2690*/  FFMA.FTZ R18, R25, R23, R18 ;  /* 0x0000001719127223 */ /* 0x000fe20000010012 */
[----:B------:R-:W-:Y:S01]  /*26a0*/  FADD.FTZ R16, R17, R23 ;  /* 0x0000001711107221 */ /* 0x000fe20000010000 */
[----:B------:R-:W1:Y:S01]  /*26b0*/  SHFL.DOWN PT, R56, R14, 0x1, 0x1f ;  /* 0x08201f000e387f89 */ /* 0x000e6200000e0000 */
[----:B------:R-:W-:Y:S01]  /*26c0*/  FFMA.FTZ R19, R26, R24, R19 ;  /* 0x000000181a137223 */ /* 0x000fe20000010013 */
[----:B------:R-:W-:Y:S01]  /*26d0*/  FADD.FTZ R5, R5, R24 ;  /* 0x0000001805057221 */ /* 0x000fe20000010000 */
[----:B------:R-:W-:Y:S01]  /*26e0*/  UMOV UR12, 0x400 ;  /* 0x00000400000c7882 */ /* 0x000fe20000000000 */
[----:B------:R-:W2:Y:S01]  /*26f0*/  SHFL.DOWN PT, R68, R15, 0x1, 0x1f ;  /* 0x08201f000f447f89 */ /* 0x000ea200000e0000 */
[----:B------:R-:W-:Y:S01]  /*2700*/  FFMA.FTZ R29, R29, R27, R18 ;  /* 0x0000001b1d1d7223 */ /* 0x000fe20000010012 */
[----:B------:R-:W-:Y:S01]  /*2710*/  UIADD3 UR11, UR12, 0x90, URZ ;  /* 0x000000900c0b7890 */ /* 0x000fe2000fffe03f */
[----:B------:R-:W-:Y:S01]  /*2720*/  FADD.FTZ R16, R16, R27 ;  /* 0x0000001b10107221 */ /* 0x000fe20000010000 */
[----:B------:R-:W-:Y:S01]  /*2730*/  FFMA.FTZ R30, R30, R28, R19 ;  /* 0x0000001c1e1e7223 */ /* 0x000fe20000010013 */
[----:B------:R-:W-:Y:S01]  /*2740*/  FADD.FTZ R5, R5, R28 ;  /* 0x0000001c05057221 */ /* 0x000fe20000010000 */
[----:B------:R-:W-:Y:S01]  /*2750*/  FFMA.FTZ R36, R36, R31, R29 ;  /* 0x0000001f24247223 */ /* 0x000fe2000001001d */
[----:B0-----:R-:W-:Y:S01]  /*2760*/  ULEA UR11, UR13, UR11, 0x18 ;  /* 0x0000000b0d0b7291 */ /* 0x001fe2000f8ec03f */
[----:B------:R-:W-:Y:S01]  /*2770*/  FADD.FTZ R31, R16, R31 ;  /* 0x0000001f101f7221 */ /* 0x000fe20000010000 */
[----:B------:R-:W-:Y:S01]  /*2780*/  FFMA.FTZ R30, R37, R32, R30 ;  /* 0x00000020251e7223 */ /* 0x000fe2000001001e */
[----:B------:R-:W-:Y:S01]  /*2790*/  FADD.FTZ R16, R5, R32 ;  /* 0x0000002005107221 */ /* 0x000fe20000010000 */
[----:B------:R-:W-:Y:S01]  /*27a0*/  FFMA.FTZ R32, R39, R34, R36 ;  /* 0x0000002227207223 */ /* 0x000fe20000010024 */
[----:B------:R-:W-:Y:S01]  /*27b0*/  FADD.FTZ R34, R31, R34 ;  /* 0x000000221f227221 */ /* 0x000fe20000010000 */
[----:B------:R-:W-:Y:S01]  /*27c0*/  FFMA.FTZ R33, R33, R35, R30 ;  /* 0x0000002321217223 */ /* 0x000fe2000001001e */
[----:B------:R-:W-:Y:S01]  /*27d0*/  FADD.FTZ R35, R16, R35 ;  /* 0x0000002310237221 */ /* 0x000fe20000010000 */
[----:B------:R-:W-:Y:S01]  /*27e0*/  LEA R5, R0, UR11, 0x4 ;  /* 0x0000000b00057c11 */ /* 0x000fe2000f8e20ff */
[----:B------:R-:W-:Y:S01]  /*27f0*/  BSSY B0, `(.L_x_88) ;  /* 0x000003f000007945 */ /* 0x000fe20003800000 */
[----:B-1----:R-:W-:-:S03]  /*2800*/  @!P0 FADD.FTZ R14, R14, R56 ;  /* 0x000000380e0e8221 */ /* 0x002fc60000010000 */
[----:B------:R-:W-:Y:S01]  /*2810*/  STS.128 [R5], R32 ;  /* 0x0000002005007388 */ /* 0x000fe20000000c00 */
[----:B--2---:R-:W-:-:S03]  /*2820*/  @!P0 FADD.FTZ R15, R15, R68 ;  /* 0x000000440f0f8221 */ /* 0x004fc60000010000 */
        /* <DEDUP_REMOVED lines=20> */
[----:B------:R-:W-:-:S13]  /*2970*/  ISETP.NE.AND P0, PT, R67, RZ, PT ;  /* 0x000000ff4300720c */ /* 0x000fda0003f05270 */
[----:B------:R0:W-:Y:S01]  /*2980*/  @!P0 STS.64 [R60+0x10], R14 ;  /* 0x0000100e3c008388 */ /* 0x0001e20000000a00 */
[----:B------:R-:W-:Y:S01]  /*2990*/  BAR.SYNC.DEFER_BLOCKING 0x0 ;  /* 0x0000000000007b1d */ /* 0x000fe20000010000 */
[----:B------:R-:W-:-:S13]  /*29a0*/  ISETP.NE.AND P0, PT, R0, RZ, PT ;  /* 0x000000ff0000720c */ /* 0x000fda0003f05270 */
[----:B0-----:R-:W-:Y:S05]  /*29b0*/  @P0 BRA `(.L_x_89) ;  /* 0x0000000000880947 */ /* 0x001fea0003800000 */
[----:B------:R-:W-:-:S09]  /*29c0*/  ULEA UR11, UR13, UR12, 0x18 ;  /* 0x0000000c0d0b7291 */ /* 0x000fd2000f8ec03f */
[----:B------:R-:W0:Y:S04]  /*29d0*/  LDS.64 R36, [UR11+0x18] ;  /* 0x0000180bff247984 */ /* 0x000e280008000a00 */
[----:B------:R-:W1:Y:S04]  /*29e0*/  LDS.128 R16, [UR11+0x20] ;  /* 0x0000200bff107984 */ /* 0x000e680008000c00 */
[----:B------:R-:W2:Y:S04]  /*29f0*/  LDS.128 R20, [UR11+0x30] ;  /* 0x0000300bff147984 */ /* 0x000ea80008000c00 */
[----:B------:R-:W3:Y:S04]  /*2a00*/  LDS.128 R28, [UR11+0x40] ;  /* 0x0000400bff1c7984 */ /* 0x000ee80008000c00 */
[----:B------:R-:W4:Y:S01]  /*2a10*/  LDS.128 R24, [UR11+0x50] ;  /* 0x0000500bff187984 */ /* 0x000f220008000c00 */
[----:B0-----:R-:W-:Y:S01]  /*2a20*/  FADD.FTZ R14, R14, R36 ;  /* 0x000000240e0e7221 */ /* 0x001fe20000010000 */
[----:B------:R-:W-:-:S02]  /*2a30*/  FADD.FTZ R15, R15, R37 ;  /* 0x000000250f0f7221 */ /* 0x000fc40000010000 */
[----:B------:R-:W0:Y:S01]  /*2a40*/  LDS.128 R36, [UR11+0x60] ;  /* 0x0000600bff247984 */ /* 0x000e220008000c00 */
[----:B-1----:R-:W-:Y:S01]  /*2a50*/  FADD.FTZ R14, R14, R16 ;  /* 0x000000100e0e7221 */ /* 0x002fe20000010000 */
[----:B------:R-:W-:-:S03]  /*2a60*/  FADD.FTZ R15, R15, R17 ;  /* 0x000000110f0f7221 */ /* 0x000fc60000010000 */
[----:B------:R-:W-:Y:S01]  /*2a70*/  FADD.FTZ R14, R14, R18 ;  /* 0x000000120e0e7221 */ /* 0x000fe20000010000 */
[----:B------:R-:W-:Y:S02]  /*2a80*/  FADD.FTZ R15, R15, R19 ;  /* 0x000000130f0f7221 */ /* 0x000fe40000010000 */
[----:B------:R-:W1:Y:S01]  /*2a90*/  LDS.128 R16, [UR11+0x70] ;  /* 0x0000700bff107984 */ /* 0x000e620008000c00 */
[----:B--2---:R-:W-:Y:S01]  /*2aa0*/  FADD.FTZ R14, R14, R20 ;  /* 0x000000140e0e7221 */ /* 0x004fe20000010000 */
[----:B------:R-:W-:-:S03]  /*2ab0*/  FADD.FTZ R15, R15, R21 ;  /* 0x000000150f0f7221 */ /* 0x000fc60000010000 */
[----:B------:R-:W-:Y:S01]  /*2ac0*/  FADD.FTZ R14, R14, R22 ;  /* 0x000000160e0e7221 */ /* 0x000fe20000010000 */
[----:B------:R-:W-:-:S03]  /*2ad0*/  FADD.FTZ R20, R15, R23 ;  /* 0x000000170f147221 */ /* 0x000fc60000010000 */
[----:B---3--:R-:W-:Y:S01]  /*2ae0*/  FADD.FTZ R15, R14, R28 ;  /* 0x0000001c0e0f7221 */ /* 0x008fe20000010000 */
[----:B------:R-:W-:-:S03]  /*2af0*/  FADD.FTZ R20, R20, R29 ;  /* 0x0000001d14147221 */ /* 0x000fc60000010000 */
[----:B------:R-:W-:Y:S01]  /*2b00*/  FADD.FTZ R15, R15, R30 ;  /* 0x0000001e0f0f7221 */ /* 0x000fe20000010000 */
[----:B------:R-:W-:-:S03]  /*2b10*/  FADD.FTZ R20, R20, R31 ;  /* 0x0000001f14147221 */ /* 0x000fc60000010000 */
        /* <DEDUP_REMOVED lines=11> */
[----:B------:R-:W-:-:S07]  /*2bd0*/  FADD.FTZ R15, R20, R19 ;  /* 0x00000013140f7221 */ /* 0x000fce0000010000 */
.L_x_89:
[----:B------:R-:W-:Y:S05]  /*2be0*/  BSYNC B0 ;  /* 0x0000000000007941 */ /* 0x000fea0003800000 */
.L_x_88:
[----:B------:R-:W-:Y:S01]  /*2bf0*/  BAR.SYNC.DEFER_BLOCKING 0x0 ;  /* 0x0000000000007b1d */ /* 0x000fe20000010000 */
[----:B------:R-:W-:Y:S02]  /*2c00*/  ISETP.GT.U32.AND P6, PT, R0, 0xd, PT ;  /* 0x0000000d0000780c */ /* 0x000fe40003fc4070 */
[----:B------:R-:W-:-:S03]  /*2c10*/  LOP3.LUT R3, R3, 0xfffffffe, RZ, 0xc0, !PT ;  /* 0xfffffffe03037812 */ /* 0x000fc600078ec0ff */
[----:B------:R-:W-:Y:S08]  /*2c20*/  BSSY B0, `(.L_x_90) ;  /* 0x000009e000007945 */ /* 0x000ff00003800000 */
[----:B------:R-:W-:Y:S01]  /*2c30*/  @P6 LOP3.LUT R3, R3, 0x1, RZ, 0xfc, !PT ;  /* 0x0000000103036812 */ /* 0x000fe200078efcff */
[----:B------:R-:W-:Y:S06]  /*2c40*/  @P6 BRA `(.L_x_91) ;  /* 0x00000008006c6947 */ /* 0x000fec0003800000 */
[----:B------:R-:W0:Y:S04]  /*2c50*/  LDS.128 R36, [R5+0xe0] ;  /* 0x0000e00005247984 */ /* 0x000e280000000c00 */
[----:B------:R-:W1:Y:S04]  /*2c60*/  LDS.128 R28, [R5+0x1c0] ;  /* 0x0001c000051c7984 */ /* 0x000e680000000c00 */
[----:B------:R-:W2:Y:S04]  /*2c70*/  LDS.128 R24, [R5+0x2a0] ;  /* 0x0002a00005187984 */ /* 0x000ea80000000c00 */
[----:B------:R-:W3:Y:S04]  /*2c80*/  LDS.128 R20, [R5+0x380] ;  /* 0x0003800005147984 */ /* 0x000ee80000000c00 */
[----:B------:R-:W4:Y:S01]  /*2c90*/  LDS.128 R16, [R5+0x460] ;  /* 0x0004600005107984 */ /* 0x000f220000000c00 */
[----:B0-----:R-:W-:Y:S01]  /*2ca0*/  FADD.FTZ R36, R32, R36 ;  /* 0x0000002420247221 */ /* 0x001fe20000010000 */
[----:B------:R-:W-:Y:S01]  /*2cb0*/  FADD.FTZ R37, R33, R37 ;  /* 0x0000002521257221 */ /* 0x000fe20000010000 */
[----:B------:R-:W-:Y:S01]  /*2cc0*/  FADD.FTZ R38, R34, R38 ;  /* 0x0000002622267221 */ /* 0x000fe20000010000 */
[----:B------:R-:W-:Y:S01]  /*2cd0*/  FADD.FTZ R39, R35, R39 ;  /* 0x0000002723277221 */ /* 0x000fe20000010000 */
[----:B-1----:R-:W-:Y:S01]  /*2ce0*/  FADD.FTZ R28, R36, R28 ;  /* 0x0000001c241c7221 */ /* 0x002fe20000010000 */
[----:B------:R-:W0:Y:S01]  /*2cf0*/  LDS.128 R32, [R5+0x540] ;  /* 0x0005400005207984 */ /* 0x000e220000000c00 */
[----:B------:R-:W-:Y:S01]  /*2d00*/  FADD.FTZ R29, R37, R29 ;  /* 0x0000001d251d7221 */ /* 0x000fe20000010000 */
[----:B------:R-:W-:Y:S01]  /*2d10*/  FADD.FTZ R30, R38, R30 ;  /* 0x0000001e261e7221 */ /* 0x000fe20000010000 */
[----:B------:R-:W-:Y:S01]  /*2d20*/  FADD.FTZ R39, R39, R31 ;  /* 0x0000001f27277221 */ /* 0x000fe20000010000 */
[----:B--2---:R-:W-:Y:S01]  /*2d30*/  FADD.FTZ R24, R28, R24 ;  /* 0x000000181c187221 */ /* 0x004fe20000010000 */
[----:B------:R-:W-:Y:S01]  /*2d40*/  FADD.FTZ R25, R29, R25 ;  /* 0x000000191d197221 */ /* 0x000fe20000010000 */
[----:B------:R-:W-:Y:S01]  /*2d50*/  FADD.FTZ R56, R30, R26 ;  /* 0x0000001a1e387221 */ /* 0x000fe20000010000 */
[----:B------:R-:W-:Y:S01]  /*2d60*/  FADD.FTZ R68, R39, R27 ;  /* 0x0000001b27447221 */ /* 0x000fe20000010000 */
[----:B------:R-:W1:Y:S01]  /*2d70*/  LDS.128 R28, [R5+0x620] ;  /* 0x00062000051c7984 */ /* 0x000e620000000c00 */
[----:B---3--:R-:W-:Y:S01]  /*2d80*/  FADD.FTZ R20, R24, R20 ;  /* 0x0000001418147221 */ /* 0x008fe20000010000 */
[----:B------:R-:W-:Y:S01]  /*2d90*/  FADD.FTZ R36, R25, R21 ;  /* 0x0000001519247221 */ /* 0x000fe20000010000 */
[----:B------:R-:W-:Y:S01]  /*2da0*/  FADD.FTZ R56, R56, R22 ;  /* 0x0000001638387221 */ /* 0x000fe20000010000 */
[----:B------:R-:W2:Y:S01]  /*2db0*/  LDS.128 R24, [R5+0x700] ;  /* 0x0007000005187984 */ /* 0x000ea20000000c00 */
[----:B------:R-:W-:Y:S01]  /*2dc0*/  FADD.FTZ R68, R68, R23 ;  /* 0x0000001744447221 */ /* 0x000fe20000010000 */
[----:B----4-:R-:W-:Y:S01]  /*2dd0*/  FADD.FTZ R16, R20, R16 ;  /* 0x0000001014107221 */ /* 0x010fe20000010000 */
[----:B------:R-:W-:Y:S01]  /*2de0*/  FADD.FTZ R17, R36, R17 ;  /* 0x0000001124117221 */ /* 0x000fe20000010000 */
[----:B------:R-:W3:Y:S01]  /*2df0*/  LDS.128 R20, [R5+0x7e0] ;  /* 0x0007e00005147984 */ /* 0x000ee20000000c00 */
[----:B------:R-:W-:Y:S01]  /*2e00*/  FADD.FTZ R18, R56, R18 ;  /* 0x0000001238127221 */ /* 0x000fe20000010000 */
[----:B------:R-:W-:-:S02]  /*2e10*/  FADD.FTZ R19, R68, R19 ;  /* 0x0000001344137221 */ /* 0x000fc40000010000 */
[----:B------:R-:W4:Y:S01]  /*2e20*/  LDS.128 R36, [R5+0x8c0] ;  /* 0x0008c00005247984 */ /* 0x000f220000000c00 */
        /* <DEDUP_REMOVED lines=18> */
[----:B------:R-:W-:Y:S01]  /*2f50*/  FADD.FTZ R68, R27, R23 ;  /* 0x000000171b447221 */ /* 0x000fe20000010000 */
[----:B----4-:R-:W-:Y:S01]  /*2f60*/  FADD.FTZ R36, R20, R36 ;  /* 0x0000002414247221 */ /* 0x010fe20000010000 */
[----:B------:R-:W3:Y:S01]  /*2f70*/  LDS.128 R24, [R5+0xc40] ;  /* 0x000c400005187984 */ /* 0x000ee20000000c00 */
[----:B------:R-:W-:Y:S01]  /*2f80*/  FADD.FTZ R37, R21, R37 ;  /* 0x0000002515257221 */ /* 0x000fe20000010000 */
[----:B------:R-:W-:Y:S01]  /*2f90*/  FADD.FTZ R56, R22, R38 ;  /* 0x0000002616387221 */ /* 0x000fe20000010000 */
[----:B------:R-:W-:Y:S01]  /*2fa0*/  FADD.FTZ R68, R68, R39 ;  /* 0x0000002744447221 */ /* 0x000fe20000010000 */
[----:B------:R-:W4:Y:S01]  /*2fb0*/  LDS.128 R20, [R5+0xd20] ;  /* 0x000d200005147984 */ /* 0x000f220000000c00 */
[----:B0-----:R-:W-:Y:S01]  /*2fc0*/  FADD.FTZ R16, R36, R16 ;  /* 0x0000001024107221 */ /* 0x001fe20000010000 */
[----:B------:R-:W-:Y:S01]  /*2fd0*/  FADD.FTZ R17, R37, R17 ;  /* 0x0000001125117221 */ /* 0x000fe20000010000 */
[----:B------:R-:W-:Y:S01]  /*2fe0*/  FADD.FTZ R18, R56, R18 ;  /* 0x0000001238127221 */ /* 0x000fe20000010000 */
[----:B------:R-:W0:Y:S01]  /*2ff0*/  LDS.128 R36, [R5+0xe00] ;  /* 0x000e000005247984 */ /* 0x000e220000000c00 */
[----:B------:R-:W-:Y:S01]  /*3000*/  FADD.FTZ R19, R68, R19 ;  /* 0x0000001344137221 */ /* 0x000fe20000010000 */
[----:B-1----:R-:W-:Y:S01]  /*3010*/  FADD.FTZ R16, R16, R32 ;  /* 0x0000002010107221 */ /* 0x002fe20000010000 */
[----:B------:R-:W-:Y:S01]  /*3020*/  FADD.FTZ R17, R17, R33 ;  /* 0x0000002111117221 */ /* 0x000fe20000010000 */
[----:B------:R-:W-:Y:S01]  /*3030*/  FADD.FTZ R18, R18, R34 ;  /* 0x0000002212127221 */ /* 0x000fe20000010000 */
[----:B------:R-:W-:Y:S01]  /*3040*/  FADD.FTZ R19, R19, R35 ;  /* 0x0000002313137221 */ /* 0x000fe20000010000 */
[----:B--2---:R-:W-:Y:S01]  /*3050*/  FADD.FTZ R16, R16, R28 ;  /* 0x0000001c10107221 */ /* 0x004fe20000010000 */
[----:B------:R-:W-:Y:S01]  /*3060*/  FADD.FTZ R17, R17, R29 ;  /* 0x0000001d11117221 */ /* 0x000fe20000010000 */
[----:B------:R-:W-:Y:S01]  /*3070*/  FADD.FTZ R18, R18, R30 ;  /* 0x0000001e12127221 */ /* 0x000fe20000010000 */
[----:B------:R-:W-:Y:S01]  /*3080*/  FADD.FTZ R68, R19, R31 ;  /* 0x0000001f13447221 */ /* 0x000fe20000010000 */
[----:B------:R-:W-:Y:S01]  /*3090*/  LDS.128 R32, [R5+0x1180] ;  /* 0x0011800005207984 */ /* 0x000fe20000000c00 */
[----:B---3--:R-:W-:Y:S01]  /*30a0*/  FADD.FTZ R24, R16, R24 ;  /* 0x0000001810187221 */ /* 0x008fe20000010000 */
[----:B------:R-:W-:Y:S01]  /*30b0*/  FADD.FTZ R25, R17, R25 ;  /* 0x0000001911197221 */ /* 0x000fe20000010000 */
[----:B------:R-:W-:Y:S01]  /*30c0*/  FADD.FTZ R56, R18, R26 ;  /* 0x0000001a12387221 */ /* 0x000fe20000010000 */
[----:B------:R-:W1:Y:S01]  /*30d0*/  LDS.128 R28, [R5+0xee0] ;  /* 0x000ee000051c7984 */ /* 0x000e620000000c00 */
[----:B------:R-:W-:Y:S01]  /*30e0*/  FADD.FTZ R68, R68, R27 ;  /* 0x0000001b44447221 */ /* 0x000fe20000010000 */
[----:B----4-:R-:W-:Y:S01]  /*30f0*/  FADD.FTZ R20, R24, R20 ;  /* 0x0000001418147221 */ /* 0x010fe20000010000 */
[----:B------:R-:W-:Y:S01]  /*3100*/  FADD.FTZ R21, R25, R21 ;  /* 0x0000001519157221 */ /* 0x000fe20000010000 */
[----:B------:R-:W2:Y:S01]  /*3110*/  LDS.128 R16, [R5+0xfc0] ;  /* 0x000fc00005107984 */ /* 0x000ea20000000c00 */
[----:B------:R-:W-:Y:S01]  /*3120*/  FADD.FTZ R56, R56, R22 ;  /* 0x0000001638387221 */ /* 0x000fe20000010000 */
[----:B------:R-:W-:-:S02]  /*3130*/  FADD.FTZ R68, R68, R23 ;  /* 0x0000001744447221 */ /* 0x000fc40000010000 */
[----:B------:R-:W3:Y:S01]  /*3140*/  LDS.128 R24, [R5+0x10a0] ;  /* 0x0010a00005187984 */ /* 0x000ee20000000c00 */
        /* <DEDUP_REMOVED lines=13> */
[----:B---3--:R-:W-:Y:S01]  /*3220*/  FADD.FTZ R24, R16, R24 ;  /* 0x0000001810187221 */ /* 0x008fe20000010000 */
[----:B------:R-:W1:Y:S01]  /*3230*/  LDS.128 R28, [R5+0x1340] ;  /* 0x00134000051c7984 */ /* 0x000e620000000c00 */
[----:B------:R-:W-:Y:S01]  /*3240*/  FADD.FTZ R25, R17, R25 ;  /* 0x0000001911197221 */ /* 0x000fe20000010000 */
[----:B------:R-:W-:Y:S01]  /*3250*/  FADD.FTZ R56, R18, R26 ;  /* 0x0000001a12387221 */ /* 0x000fe20000010000 */
[----:B------:R-:W-:Y:S01]  /*3260*/  FADD.FTZ R68, R68, R27 ;  /* 0x0000001b44447221 */ /* 0x000fe20000010000 */
[----:B------:R-:W2:Y:S01]  /*3270*/  LDS.128 R16, [R5+0x1420] ;  /* 0x0014200005107984 */ /* 0x000ea20000000c00 */
[----:B------:R-:W-:Y:S01]  /*3280*/  FADD.FTZ R32, R24, R32 ;  /* 0x0000002018207221 */ /* 0x000fe20000010000 */
[----:B------:R-:W-:Y:S01]  /*3290*/  FADD.FTZ R36, R25, R33 ;  /* 0x0000002119247221 */ /* 0x000fe20000010000 */
[----:B------:R-:W-:Y:S01]  /*32a0*/  FADD.FTZ R56, R56, R34 ;  /* 0x0000002238387221 */ /* 0x000fe20000010000 */
[----:B------:R-:W3:Y:S01]  /*32b0*/  LDS.128 R24, [R5+0x1500] ;  /* 0x0015000005187984 */ /* 0x000ee20000000c00 */
[----:B------:R-:W-:Y:S01]  /*32c0*/  FADD.FTZ R68, R68, R35 ;  /* 0x0000002344447221 */ /* 0x000fe20000010000 */
[----:B0-----:R-:W-:Y:S01]  /*32d0*/  FADD.FTZ R20, R32, R20 ;  /* 0x0000001420147221 */ /* 0x001fe20000010000 */
[----:B------:R-:W-:Y:S01]  /*32e0*/  FADD.FTZ R21, R36, R21 ;  /* 0x0000001524157221 */ /* 0x000fe20000010000 */
[----:B------:R-:W0:Y:S01]  /*32f0*/  LDS.128 R32, [R5+0x15e0] ;  /* 0x0015e00005207984 */ /* 0x000e220000000c00 */
[----:B------:R-:W-:Y:S01]  /*3300*/  FADD.FTZ R22, R56, R22 ;  /* 0x0000001638167221 */ /* 0x000fe20000010000 */
[----:B------:R-:W-:-:S02]  /*3310*/  FADD.FTZ R23, R68, R23 ;  /* 0x0000001744177221 */ /* 0x000fc40000010000 */
[----:B------:R-:W4:Y:S01]  /*3320*/  LDS.128 R36, [R5+0x16c0] ;  /* 0x0016c00005247984 */ /* 0x000f220000000c00 */
        /* <DEDUP_REMOVED lines=13> */
[----:B------:R-:W-:Y:S04]  /*3400*/  LDS.128 R28, [R5+0x1a40] ;  /* 0x001a4000051c7984 */ /* 0x000fe80000000c00 */
[----:B------:R-:W2:Y:S01]  /*3410*/  LDS.128 R24, [R5+0x1880] ;  /* 0x0018800005187984 */ /* 0x000ea20000000c00 */
[----:B0-----:R-:W-:Y:S01]  /*3420*/  FADD.FTZ R32, R20, R32 ;  /* 0x0000002014207221 */ /* 0x001fe20000010000 */
[----:B------:R-:W-:Y:S01]  /*3430*/  FADD.FTZ R56, R56, R33 ;  /* 0x0000002138387221 */ /* 0x000fe20000010000 */
[----:B------:R-:W-:Y:S01]  /*3440*/  FADD.FTZ R68, R68, R34 ;  /* 0x0000002244447221 */ /* 0x000fe20000010000 */
[----:B------:R-:W0:Y:S01]  /*3450*/  LDS.128 R20, [R5+0x1960] ;  /* 0x0019600005147984 */ /* 0x000e220000000c00 */
[----:B------:R-:W-:Y:S01]  /*3460*/  FADD.FTZ R69, R69, R35 ;  /* 0x0000002345457221 */ /* 0x000fe20000010000 */
[----:B----4-:R-:W-:Y:S01]  /*3470*/  FADD.FTZ R36, R32, R36 ;  /* 0x0000002420247221 */ /* 0x010fe20000010000 */
[----:B------:R-:W-:Y:S01]  /*3480*/  FADD.FTZ R37, R56, R37 ;  /* 0x0000002538257221 */ /* 0x000fe20000010000 */
[----:B------:R-:W3:Y:S01]  /*3490*/  LDS.128 R32, [R5+0x1b20] ;  /* 0x001b200005207984 */ /* 0x000ee20000000c00 */
[----:B------:R-:W-:Y:S01]  /*34a0*/  FADD.FTZ R38, R68, R38 ;  /* 0x0000002644267221 */ /* 0x000fe20000010000 */
[----:B------:R-:W-:Y:S01]  /*34b0*/  FADD.FTZ R39, R69, R39 ;  /* 0x0000002745277221 */ /* 0x000fe20000010000 */
[----:B-1----:R-:W-:Y:S01]  /*34c0*/  FADD.FTZ R17, R37, R17 ;  /* 0x0000001125117221 */ /* 0x002fe20000010000 */
[----:B------:R-:W-:Y:S01]  /*34d0*/  FADD.FTZ R16, R36, R16 ;  /* 0x0000001024107221 */ /* 0x000fe20000010000 */
[----:B------:R-:W-:Y:S01]  /*34e0*/  FADD.FTZ R37, R38, R18 ;  /* 0x0000001226257221 */ /* 0x000fe20000010000 */
[----:B------:R-:W-:-:S02]  /*34f0*/  FADD.FTZ R18, R39, R19 ;  /* 0x0000001327127221 */ /* 0x000fc40000010000 */
[----:B--2---:R-:W-:Y:S01]  /*3500*/  FADD.FTZ R19, R16, R24 ;  /* 0x0000001810137221 */ /* 0x004fe20000010000 */
[----:B------:R-:W-:Y:S01]  /*3510*/  FADD.FTZ R16, R17, R25 ;  /* 0x0000001911107221 */ /* 0x000fe20000010000 */
[----:B------:R-:W-:Y:S01]  /*3520*/  FADD.FTZ R37, R37, R26 ;  /* 0x0000001a25257221 */ /* 0x000fe20000010000 */
[----:B------:R-:W-:Y:S01]  /*3530*/  FADD.FTZ R18, R18, R27 ;  /* 0x0000001b12127221 */ /* 0x000fe20000010000 */
[----:B0-----:R-:W-:Y:S01]  /*3540*/  FADD.FTZ R19, R19, R20 ;  /* 0x0000001413137221 */ /* 0x001fe20000010000 */
[----:B------:R-:W-:Y:S01]  /*3550*/  FADD.FTZ R16, R16, R21 ;  /* 0x0000001510107221 */ /* 0x000fe20000010000 */
[----:B------:R-:W-:Y:S01]  /*3560*/  FADD.FTZ R37, R37, R22 ;  /* 0x0000001625257221 */ /* 0x000fe20000010000 */
[----:B------:R-:W-:Y:S01]  /*3570*/  FADD.FTZ R18, R18, R23 ;  /* 0x0000001712127221 */ /* 0x000fe20000010000 */
[----:B------:R-:W-:Y:S01]  /*3580*/  FADD.FTZ R19, R19, R28 ;  /* 0x0000001c13137221 */ /* 0x000fe20000010000 */
[----:B------:R-:W-:Y:S01]  /*3590*/  FADD.FTZ R16, R16, R29 ;  /* 0x0000001d10107221 */ /* 0x000fe20000010000 */
[----:B------:R-:W-:Y:S01]  /*35a0*/  FADD.FTZ R37, R37, R30 ;  /* 0x0000001e25257221 */ /* 0x000fe20000010000 */
[----:B------:R-:W-:Y:S01]  /*35b0*/  FADD.FTZ R18, R18, R31 ;  /* 0x0000001f12127221 */ /* 0x000fe20000010000 */
[----:B---3--:R-:W-:Y:S01]  /*35c0*/  FADD.FTZ R32, R19, R32 ;  /* 0x0000002013207221 */ /* 0x008fe20000010000 */
[----:B------:R-:W-:Y:S01]  /*35d0*/  FADD.FTZ R33, R16, R33 ;  /* 0x0000002110217221 */ /* 0x000fe20000010000 */
[----:B------:R-:W-:Y:S01]  /*35e0*/  FADD.FTZ R34, R37, R34 ;  /* 0x0000002225227221 */ /* 0x000fe20000010000 */
[----:B------:R-:W-:-:S07]  /*35f0*/  FADD.FTZ R35, R18, R35 ;  /* 0x0000002312237221 */ /* 0x000fce0000010000 */
.L_x_91:
[----:B------:R-:W-:Y:S05]  /*3600*/  BSYNC B0 ;  /* 0x0000000000007941 */ /* 0x000fea0003800000 */
.L_x_90:
[----:B------:R-:W0:Y:S01]  /*3610*/  LDC.64 R16, c[0x0][0x268] ;  /* 0x00009a00ff107b82 */ /* 0x000e220000000a00 */
[----:B------:R-:W-:Y:S01]  /*3620*/  IMAD R55, R55, 0xe, R0 ;  /* 0x0000000e37377824 */ /* 0x000fe200078e0200 */
[----:B------:R-:W-:Y:S01]  /*3630*/  BSSY B0, `(.L_x_92) ;  /* 0x0000012000007945 */ /* 0x000fe20003800000 */
[----:B------:R-:W-:-:S05]  /*3640*/  PRMT R56, R54, 0x7632, R56 ;  /* 0x0000763236387816 */ /* 0x000fca0000000038 */
[----:B------:R-:W1:Y:S01]  /*3650*/  LDC R5, c[0x0][0xc] ;  /* 0x00000300ff057b82 */ /* 0x000e620000000800 */
[----:B0-----:R-:W-:Y:S01]  /*3660*/  IMAD.WIDE R16, R55, 0x4, R16 ;  /* 0x0000000437107825 */ /* 0x001fe200078e0210 */
[----:B------:R-:W-:Y:S06]  /*3670*/  @P6 BRA `(.L_x_93) ;  /* 0x0000000000346947 */ /* 0x000fec0003800000 */
[----:B------:R-:W0:Y:S01]  /*3680*/  LDC.64 R22, c[0x0][0x288] ;  /* 0x0000a200ff167b82 */ /* 0x000e220000000a00 */
[----:B------:R-:W-:Y:S01]  /*3690*/  MOV R19, UR7 ;  /* 0x0000000700137c02 */ /* 0x000fe20008000f00 */
[----:B------:R2:W-:Y:S01]  /*36a0*/  REDG.E.ADD.F32.FTZ.RN.STRONG.GPU desc[UR14][R16.64], R32 ;  /* 0x00000020100079a6 */ /* 0x0005e2000c10f38e */
[----:B------:R-:W-:Y:S02]  /*36b0*/  MOV R21, UR9 ;  /* 0x0000000900157c02 */ /* 0x000fe40008000f00 */
[----:B------:R-:W-:-:S04]  /*36c0*/  LEA R18, P6, R19, R16, 0x2 ;  /* 0x0000001013127211 */ /* 0x000fc800078c10ff */
[----:B------:R-:W-:Y:S02]  /*36d0*/  IADD3.X R19, R17, UR8, RZ, P6, !PT ;  /* 0x0000000811137c10 */ /* 0x000fe4000b7fe4ff */
[----:B------:R-:W-:-:S03]  /*36e0*/  LEA R20, P6, R21, R16, 0x2 ;  /* 0x0000001015147211 */ /* 0x000fc600078c10ff */
[----:B------:R2:W-:Y:S01]  /*36f0*/  REDG.E.ADD.F32.FTZ.RN.STRONG.GPU desc[UR14][R18.64], R33 ;  /* 0x00000021120079a6 */ /* 0x0005e2000c10f38e */
[----:B------:R-:W-:Y:S02]  /*3700*/  IADD3.X R21, R17, UR10, RZ, P6, !PT ;  /* 0x0000000a11157c10 */ /* 0x000fe4000b7fe4ff */
[----:B0-----:R-:W-:-:S04]  /*3710*/  LEA R24, P6, R22, R16, 0x2 ;  /* 0x0000001016187211 */ /* 0x001fc800078c10ff */
[----:B------:R-:W-:-:S05]  /*3720*/  LEA.HI.X R25, R22, R17, R23, 0x2, P6 ;  /* 0x0000001116197211 */ /* 0x000fca00030f1417 */
[----:B------:R2:W-:Y:S04]  /*3730*/  REDG.E.ADD.F32.FTZ.RN.STRONG.GPU desc[UR14][R24.64], R34 ;  /* 0x00000022180079a6 */ /* 0x0005e8000c10f38e */
[----:B------:R2:W-:Y:S02]  /*3740*/  REDG.E.ADD.F32.FTZ.RN.STRONG.GPU desc[UR14][R20.64], R35 ;  /* 0x00000023140079a6 */ /* 0x0005e4000c10f38e */
.L_x_93:
[----:B------:R-:W-:Y:S05]  /*3750*/  BSYNC B0 ;  /* 0x0000000000007941 */ /* 0x000fea0003800000 */
.L_x_92:
[----:B-1----:R-:W-:Y:S02]  /*3760*/  ISETP.GE.U32.AND P6, PT, R5, 0x2, PT ;  /* 0x000000020500780c */ /* 0x002fe40003fc6070 */
[----:B------:R-:W-:Y:S02]  /*3770*/  PRMT R39, R53, 0x7632, R39 ;  /* 0x0000763235277816 */ /* 0x000fe40000000027 */
[----:B------:R-:W-:Y:S02]  /*3780*/  PRMT R38, R43, 0x7632, R38 ;  /* 0x000076322b267816 */ /* 0x000fe40000000026 */
[----:B------:R-:W-:Y:S02]  /*3790*/  PRMT R55, R52, 0x7632, R55 ;  /* 0x0000763234377816 */ /* 0x000fe40000000037 */
[----:B------:R-:W-:Y:S02]  /*37a0*/  PRMT R37, R42, 0x7632, R37 ;  /* 0x000076322a257816 */ /* 0x000fe40000000025 */
[----:B------:R-:W-:-:S02]  /*37b0*/  PRMT R36, R50, 0x7632, R36 ;  /* 0x0000763232247816 */ /* 0x000fc40000000024 */
[----:B--2---:R-:W-:Y:S02]  /*37c0*/  PRMT R35, R51, 0x7632, R35 ;  /* 0x0000763233237816 */ /* 0x004fe40000000023 */
[----:B------:R-:W-:Y:S02]  /*37d0*/  PRMT R34, R49, 0x7632, R34 ;  /* 0x0000763231227816 */ /* 0x000fe40000000022 */
[----:B------:R-:W-:Y:S02]  /*37e0*/  PRMT R33, R41, 0x7632, R33 ;  /* 0x0000763229217816 */ /* 0x000fe40000000021 */
[----:B------:R-:W-:Y:S02]  /*37f0*/  PRMT R32, R47, 0x7632, R32 ;  /* 0x000076322f207816 */ /* 0x000fe40000000020 */
[----:B------:R-:W-:Y:S02]  /*3800*/  PRMT R31, R48, 0x7632, R31 ;  /* 0x00007632301f7816 */ /* 0x000fe4000000001f */
[----:B------:R-:W-:-:S02]  /*3810*/  PRMT R30, R46, 0x7632, R30 ;  /* 0x000076322e1e7816 */ /* 0x000fc4000000001e */
[----:B------:R-:W-:Y:S02]  /*3820*/  PRMT R23, R4, 0x7632, R23 ;  /* 0x0000763204177816 */ /* 0x000fe40000000017 */
[----:B------:R-:W-:Y:S02]  /*3830*/  PRMT R16, R45, 0x7632, R16 ;  /* 0x000076322d107816 */ /* 0x000fe40000000010 */
[----:B------:R-:W-:Y:S02]  /*3840*/  PRMT R17, R40, 0x7632, R17 ;  /* 0x0000763228117816 */ /* 0x000fe40000000011 */
[----:B------:R-:W-:Y:S01]  /*3850*/  PRMT R18, R44, 0x7632, R18 ;  /* 0x000076322c127816 */ /* 0x000fe20000000012 */
[----:B------:R-:W-:Y:S06]  /*3860*/  @!P6 BRA `(.L_x_94) ;  /* 0x0000001000b4e947 */ /* 0x000fec0003800000 */
[----:B------:R-:W0:Y:S01]  /*3870*/  LDC R19, c[0x0][0x10] ;  /* 0x00000400ff137b82 */ /* 0x000e220000000800 */
        /* <DEDUP_REMOVED lines=15> */
[----:B------:R-:W-:Y:S02]  /*3970*/  UPOPC UR13, UR12 ;  /* 0x0000000c000d72bf */ /* 0x000fe40008000000 */
[----:B------:R-:W-:Y:S01]  /*3980*/  UFLO.U32 UR12, UR12 ;  /* 0x0000000c000c72bd */ /* 0x000fe200080e0000 */
[----:B------:R-:W-:Y:S01]  /*3990*/  IMAD.WIDE.U32 R28, R28, 0x8, R24 ;  /* 0x000000081c1c7825 */ /* 0x000fe200078e0018 */
[----:B------:R-:W-:Y:S02]  /*39a0*/  UMOV UR11, 0x1 ;  /* 0x00000001000b7882 */ /* 0x000fe40000000000 */
[----:B------:R-:W-:-:S02]  /*39b0*/  USEL UR11, UR11, 0xffffffff, !UP0 ;  /* 0xffffffff0b0b7887 */ /* 0x000fc4000c000000 */
[----:B------:R-:W-:Y:S02]  /*39c0*/  STG.E.64 desc[UR14][R28.64], R14 ;  /* 0x0000000e1c007986 */ /* 0x000fe4000c101b0e */
[----:B------:R-:W-:-:S06]  /*39d0*/  UIMAD UR11, UR11, UR13, URZ ;  /* 0x0000000d0b0b72a4 */ /* 0x000fcc000f8e023f */
[----:B------:R-:W-:Y:S02]  /*39e0*/  MOV R21, UR11 ;  /* 0x0000000b00157c02 */ /* 0x000fe40008000f00 */
[----:B0-----:R-:W-:-:S13]  /*39f0*/  ISETP.EQ.U32.AND P6, PT, R67, UR12, PT ;  /* 0x0000000c43007c0c */ /* 0x001fda000bfc2070 */
[----:B------:R-:W-:Y:S06]  /*3a00*/  @P6 MEMBAR.ALL.GPU ;  /* 0x0000000000006992 */ /* 0x000fec000000a000 */
[----:B------:R-:W-:-:S00]  /*3a10*/  @P6 ERRBAR ;  /* 0x00000000000069ab */ /* 0x000fc00000000000 */
[----:B------:R-:W-:Y:S06]  /*3a20*/  @P6 CGAERRBAR ;  /* 0x00000000000065ab */ /* 0x000fec0000000000 */
[----:B------:R0:W-:Y:S01]  /*3a30*/  @P6 REDG.E.ADD.S32.STRONG.GPU desc[UR14][R26.64], R21 ;  /* 0x000000151a00698e */ /* 0x0001e2000c10e38e */
[----:B------:R-:W-:-:S04]  /*3a40*/  PLOP3.LUT P6, PT, PT, PT, UP0, 0x40, 0x0 ;  /* 0x000000000000781c */ /* 0x000fc80003fce808 */
[----:B0-----:R-:W-:-:S04]  /*3a50*/  SEL R21, R5, RZ, P6 ;  /* 0x000000ff05157207 */ /* 0x001fc80003000000 */
[----:B------:R-:W-:-:S13]  /*3a60*/  ISETP.NE.AND P6, PT, R21, -0x1, PT ;  /* 0xffffffff1500780c */ /* 0x000fda0003fc5270 */
[----:B------:R-:W-:Y:S05]  /*3a70*/  @!P6 BRA `(.L_x_95) ;  /* 0x000000000014e947 */ /* 0x000fea0003800000 */
.L_x_96:
[----:B------:R-:W2:Y:S04]  /*3a80*/  LDG.E.STRONG.GPU R22, desc[UR14][R26.64] ;  /* 0x0000000e1a167981 */ /* 0x000ea8000c1ef900 */
[----:B--2---:R-:W-:Y:S01]  /*3a90*/  CCTL.IVALL ;  /* 0x00000000ff00798f */ /* 0x004fe20002000000 */
[----:B------:R-:W-:Y:S05]  /*3aa0*/  YIELD ;  /* 0x0000000000007946 */ /* 0x000fea0003800000 */
[----:B------:R-:W-:-:S13]  /*3ab0*/  ISETP.NE.AND P6, PT, R22, R21, PT ;  /* 0x000000151600720c */ /* 0x000fda0003fc5270 */
[----:B------:R-:W-:Y:S05]  /*3ac0*/  @P6 BRA `(.L_x_96) ;  /* 0xfffffffc00ec6947 */ /* 0x000fea000383ffff */
.L_x_95:
        /* <DEDUP_REMOVED lines=13> */
[----:B------:R-:W-:Y:S02]  /*3ba0*/  P2R R26, PR, RZ, 0x1 ;  /* 0x00000001ff1a7803 */ /* 0x000fe40000000000 */
[----:B------:R-:W-:Y:S02]  /*3bb0*/  ISETP.GT.AND P6, PT, R22, 0xc, PT ;  /* 0x0000000c1600780c */ /* 0x000fe40003fc4270 */
[----:B------:R-:W-:Y:S02]  /*3bc0*/  PLOP3.LUT P0, PT, PT, PT, PT, 0x80, 0x0 ;  /* 0x000000000000781c */ /* 0x000fe40003f0f070 */
[----:B------:R-:W-:-:S11]  /*3bd0*/  LOP3.LUT R3, R3, 0xfffffffe, RZ, 0xc0, !PT ;  /* 0xfffffffe03037812 */ /* 0x000fd600078ec0ff */
[----:B------:R-:W-:Y:S02]  /*3be0*/  @P0 LOP3.LUT R3, R3, 0x1, RZ, 0xfc, !PT ;  /* 0x0000000103030812 */ /* 0x000fe400078efcff */
[----:B------:R-:W-:Y:S01]  /*3bf0*/  ISETP.NE.AND P0, PT, R26, RZ, PT ;  /* 0x000000ff1a00720c */ /* 0x000fe20003f05270 */
[----:B------:R-:W-:-:S12]  /*3c00*/  @!P6 BRA `(.L_x_99) ;  /* 0x0000000400d8e947 */ /* 0x000fd80003800000 */
[----:B------:R-:W-:Y:S02]  /*3c10*/  PLOP3.LUT P6, PT, PT, PT, PT, 0x8, 0x0 ;  /* 0x000000000000781c */ /* 0x000fe40003fce170 */
[----:B------:R-:W-:-:S11]  /*3c20*/  LOP3.LUT R3, R3, 0xfffffffe, RZ, 0xc0, !PT ;  /* 0xfffffffe03037812 */ /* 0x000fd600078ec0ff */
[----:B------:R-:W-:-:S07]  /*3c30*/  @P6 LOP3.LUT R3, R3, 0x1, RZ, 0xfc, !PT ;  /* 0x0000000103036812 */ /* 0x000fce00078efcff */
.L_x_100:
[----:B------:R-:W-:-:S13]  /*3c40*/  ISETP.EQ.OR P6, PT, R21, UR16, P0 ;  /* 0x0000001015007c0c */ /* 0x000fda00087c2670 */
[----:B------:R-:W-:-:S04]  /*3c50*/  @!P6 IMAD R26, R19, R21, R20 ;  /* 0x00000015131ae224 */ /* 0x000fc800078e0214 */
[----:B------:R-:W-:-:S06]  /*3c60*/  @!P6 IMAD.WIDE.U32 R26, R26, 0x8, R24 ;  /* 0x000000081a1ae825 */ /* 0x000fcc00078e0018 */
[----:B------:R-:W2:Y:S02]  /*3c70*/  @!P6 LDG.E.64 R26, desc[UR14][R26.64] ;  /* 0x0000000e1a1ae981 */ /* 0x000ea4000c1e1b00 */
[----:B--2---:R-:W-:Y:S01]  /*3c80*/  @!P6 FADD.FTZ R14, R14, R26 ;  /* 0x0000001a0e0ee221 */ /* 0x004fe20000010000 */
[----:B------:R-:W-:Y:S01]  /*3c90*/  IADD3 R26, R21, 0x1, RZ ;  /* 0x00000001151a7810 */ /* 0x000fe20007ffe0ff */
[----:B------:R-:W-:-:S03]  /*3ca0*/  @!P6 FADD.FTZ R15, R15, R27 ;  /* 0x0000001b0f0fe221 */ /* 0x000fc60000010000 */
        /* <DEDUP_REMOVED lines=103> */
[----:B------:R-:W-:Y:S01]  /*4320*/  IADD3 R21, R21, 0x10, RZ ;  /* 0x0000001015157810 */ /* 0x000fe20007ffe0ff */
[----:B--2---:R-:W-:Y:S01]  /*4330*/  @!P6 FADD.FTZ R14, R14, R26 ;  /* 0x0000001a0e0ee221 */ /* 0x004fe20000010000 */
[----:B------:R-:W-:Y:S01]  /*4340*/  @!P6 FADD.FTZ R15, R15, R27 ;  /* 0x0000001b0f0fe221 */ /* 0x000fe20000010000 */
[----:B------:R-:W-:-:S13]  /*4350*/  ISETP.GT.AND P6, PT, R22, 0xc, PT ;  /* 0x0000000c1600780c */ /* 0x000fda0003fc4270 */
[----:B------:R-:W-:Y:S05]  /*4360*/  @P6 BRA `(.L_x_100) ;  /* 0xfffffff800346947 */ /* 0x000fea000383ffff */
.L_x_99:
[----:B------:R-:W-:-:S13]  /*4370*/  ISETP.GT.AND P6, PT, R22, 0x4, PT ;  /* 0x000000041600780c */ /* 0x000fda0003fc4270 */
[----:B------:R-:W-:Y:S05]  /*4380*/  @!P6 BRA `(.L_x_101) ;  /* 0x0000000000f4e947 */ /* 0x000fea0003800000 */
        /* <DEDUP_REMOVED lines=25> */
[----:B------:R-:W-:Y:S01]  /*4520*/  IADD3 R21, R21, 0x4, RZ ;  /* 0x0000000415157810 */ /* 0x000fe20007ffe0ff */
[----:B--2---:R-:W-:Y:S01]  /*4530*/  @!P6 FADD.FTZ R14, R14, R26 ;  /* 0x0000001a0e0ee221 */ /* 0x004fe20000010000 */
[----:B------:R-:W-:Y:S02]  /*4540*/  @!P6 FADD.FTZ R15, R15, R27 ;  /* 0x0000001b0f0fe221 */ /* 0x000fe40000010000 */
        /* <DEDUP_REMOVED lines=26> */
[----:B------:R-:W-:Y:S02]  /*46f0*/  LOP3.LUT R3, R3, 0xfffffffe, RZ, 0xc0, !PT ;  /* 0xfffffffe03037812 */ /* 0x000fe400078ec0ff */
[----:B------:R-:W-:Y:S02]  /*4700*/  IADD3 R22, R22, -0x4, RZ ;  /* 0xfffffffc16167810 */ /* 0x000fe40007ffe0ff */
[----:B------:R-:W-:Y:S01]  /*4710*/  IADD3 R21, R21, 0x4, RZ ;  /* 0x0000000415157810 */ /* 0x000fe20007ffe0ff */
[----:B--2---:R-:W-:Y:S01]  /*4720*/  @!P6 FADD.FTZ R14, R14, R26 ;  /* 0x0000001a0e0ee221 */ /* 0x004fe20000010000 */
[----:B------:R-:W-:Y:S01]  /*4730*/  @!P6 FADD.FTZ R15, R15, R27 ;  /* 0x0000001b0f0fe221 */ /* 0x000fe20000010000 */
[----:B------:R-:W-:-:S13]  /*4740*/  PLOP3.LUT P6, PT, PT, PT, PT, 0x8, 0x0 ;  /* 0x000000000000781c */ /* 0x000fda0003fce170 */
[----:B------:R-:W-:-:S07]  /*4750*/  @P6 LOP3.LUT R3, R3, 0x1, RZ, 0xfc, !PT ;  /* 0x0000000103036812 */ /* 0x000fce00078efcff */
.L_x_101:
[----:B------:R-:W-:-:S04]  /*4760*/  LOP3.LUT P6, RZ, R3, 0x1, RZ, 0xc0, !PT ;  /* 0x0000000103ff7812 */ /* 0x000fc800078cc0ff */
[----:B------:R-:W-:-:S13]  /*4770*/  ISETP.NE.OR P6, PT, R22, RZ, P6 ;  /* 0x000000ff1600720c */ /* 0x000fda00037c5670 */
[----:B------:R-:W-:Y:S05]  /*4780*/  @!P6 BRA `(.L_x_97) ;  /* 0x00000000007ce947 */ /* 0x000fea0003800000 */
.L_x_98:
        /* <DEDUP_REMOVED lines=29> */
[----:B------:R-:W-:-:S13]  /*4960*/  ISETP.NE.AND P6, PT, R22, RZ, PT ;  /* 0x000000ff1600720c */ /* 0x000fda0003fc5270 */
[----:B------:R-:W-:Y:S05]  /*4970*/  @P6 BRA `(.L_x_98) ;  /* 0xfffffffc00846947 */ /* 0x000fea000383ffff */
.L_x_97:
[----:B------:R-:W-:-:S13]  /*4980*/  LOP3.LUT P6, R5, R5, 0x3, RZ, 0xc0, !PT ;  /* 0x0000000305057812 */ /* 0x000fda00078cc0ff */
[----:B------:R-:W-:Y:S05]  /*4990*/  @!P6 BRA `(.L_x_94) ;  /* 0x000000000068e947 */ /* 0x000fea0003800000 */
[----:B------:R-:W-:Y:S01]  /*49a0*/  ISETP.EQ.OR P6, PT, R21, UR16, P0 ;  /* 0x0000001015007c0c */ /* 0x000fe200087c2670 */
[----:B------:R-:W-:-:S12]  /*49b0*/  BSSY B0, `(.L_x_102) ;  /* 0x0000007000007945 */ /* 0x000fd80003800000 */
[----:B------:R-:W-:Y:S05]  /*49c0*/  @P6 BRA `(.L_x_103) ;  /* 0x0000000000146947 */ /* 0x000fea0003800000 */
[----:B------:R-:W-:-:S04]  /*49d0*/  IMAD R26, R19, R21, R20 ;  /* 0x00000015131a7224 */ /* 0x000fc800078e0214 */
[----:B------:R-:W-:-:S06]  /*49e0*/  IMAD.WIDE.U32 R26, R26, 0x8, R24 ;  /* 0x000000081a1a7825 */ /* 0x000fcc00078e0018 */
[----:B------:R-:W2:Y:S02]  /*49f0*/  LDG.E.64 R26, desc[UR14][R26.64] ;  /* 0x0000000e1a1a7981 */ /* 0x000ea4000c1e1b00 */
[----:B--2---:R-:W-:Y:S01]  /*4a00*/  FADD.FTZ R14, R14, R26 ;  /* 0x0000001a0e0e7221 */ /* 0x004fe20000010000 */
[----:B------:R-:W-:-:S07]  /*4a10*/  FADD.FTZ R15, R15, R27 ;  /* 0x0000001b0f0f7221 */ /* 0x000fce0000010000 */
.L_x_103:
[----:B------:R-:W-:Y:S05]  /*4a20*/  BSYNC B0 ;  /* 0x0000000000007941 */ /* 0x000fea0003800000 */
.L_x_102:
[----:B------:R-:W-:-:S13]  /*4a30*/  ISETP.NE.AND P6, PT, R5, 0x1, PT ;  /* 0x000000010500780c */ /* 0x000fda0003fc5270 */
[----:B------:R-:W-:Y:S05]  /*4a40*/  @!P6 BRA `(.L_x_94) ;  /* 0x00000000003ce947 */ /* 0x000fea0003800000 */
[----:B------:R-:W-:-:S04]  /*4a50*/  IADD3 R22, R21, 0x1, RZ ;  /* 0x0000000115167810 */ /* 0x000fc80007ffe0ff */
[----:B------:R-:W-:-:S13]  /*4a60*/  ISETP.EQ.OR P6, PT, R22, UR16, P0 ;  /* 0x0000001016007c0c */ /* 0x000fda00087c2670 */
[----:B------:R-:W-:-:S04]  /*4a70*/  @!P6 IMAD R26, R22, R19, R20 ;  /* 0x00000013161ae224 */ /* 0x000fc800078e0214 */
[----:B------:R-:W-:-:S06]  /*4a80*/  @!P6 IMAD.WIDE.U32 R26, R26, 0x8, R24 ;  /* 0x000000081a1ae825 */ /* 0x000fcc00078e0018 */
[----:B------:R-:W2:Y:S01]  /*4a90*/  @!P6 LDG.E.64 R26, desc[UR14][R26.64] ;  /* 0x0000000e1a1ae981 */ /* 0x000ea2000c1e1b00 */
[----:B------:R-:W-:Y:S01]  /*4aa0*/  IADD3 R21, R21, 0x2, RZ ;  /* 0x0000000215157810 */ /* 0x000fe20007ffe0ff */
[----:B--2---:R-:W-:Y:S01]  /*4ab0*/  @!P6 FADD.FTZ R14, R14, R26 ;  /* 0x0000001a0e0ee221 */ /* 0x004fe20000010000 */
[----:B------:R-:W-:Y:S02]  /*4ac0*/  @!P6 FADD.FTZ R15, R15, R27 ;  /* 0x0000001b0f0fe221 */ /* 0x000fe40000010000 */
[----:B------:R-:W-:-:S04]  /*4ad0*/  ISETP.EQ.OR P6, PT, R21, UR16, P0 ;  /* 0x0000001015007c0c */ /* 0x000fc800087c2670 */
[----:B------:R-:W-:-:S13]  /*4ae0*/  ISETP.EQ.OR P6, PT, R5, 0x2, P6 ;  /* 0x000000020500780c */ /* 0x000fda00037c2670 */
[----:B------:R-:W-:-:S04]  /*4af0*/  @!P6 IMAD R19, R21, R19, R20 ;  /* 0x000000131513e224 */ /* 0x000fc800078e0214 */
[----:B------:R-:W-:-:S06]  /*4b00*/  @!P6 IMAD.WIDE.U32 R24, R19, 0x8, R24 ;  /* 0x000000081318e825 */ /* 0x000fcc00078e0018 */
[----:B------:R-:W2:Y:S02]  /*4b10*/  @!P6 LDG.E.64 R24, desc[UR14][R24.64] ;  /* 0x0000000e1818e981 */ /* 0x000ea4000c1e1b00 */
[----:B--2---:R-:W-:Y:S01]  /*4b20*/  @!P6 FADD.FTZ R14, R14, R24 ;  /* 0x000000180e0ee221 */ /* 0x004fe20000010000 */
[----:B------:R-:W-:-:S07]  /*4b30*/  @!P6 FADD.FTZ R15, R15, R25 ;  /* 0x000000190f0fe221 */ /* 0x000fce0000010000 */
.L_x_94:
[----:B------:R-:W0:Y:S01]  /*4b40*/  S2UR UR12, SR_CgaCtaId ;  /* 0x00000000000c79c3 */ /* 0x000e220000008800 */
[----:B------:R-:W-:Y:S01]  /*4b50*/  UMOV UR11, 0x400 ;  /* 0x00000400000b7882 */ /* 0x000fe20000000000 */
[----:B------:R-:W-:Y:S02]  /*4b60*/  ISETP.NE.AND P6, PT, RZ, UR17, PT ;  /* 0x00000011ff007c0c */ /* 0x000fe4000bfc5270 */
[----:B------:R-:W-:Y:S02]  /*4b70*/  SHF.R.U32.HI R20, RZ, 0x1, R0 ;  /* 0x00000001ff147819 */ /* 0x000fe40000011600 */
[----:B------:R-:W-:Y:S02]  /*4b80*/  SHF.L.U32 R54, R54, 0x10, RZ ;  /* 0x0000001036367819 */ /* 0x000fe400000006ff */
[----:B------:R-:W1:Y:S01]  /*4b90*/  LDC R24, c[0x0][0x2ac] ;  /* 0x0000ab00ff187b82 */ /* 0x000e620000000800 */
[----:B------:R-:W-:Y:S01]  /*4ba0*/  SHF.L.U32 R56, R56, 0x10, RZ ;  /* 0x0000001038387819 */ /* 0x000fe200000006ff */
[----:B------:R-:W-:-:S04]  /*4bb0*/  IMAD.WIDE.U32 R20, R20, -0x6db6db6d, RZ ;  /* 0x9249249314147825 */ /* 0x000fc800078e00ff */
[----:B------:R-:W-:Y:S01]  /*4bc0*/  FADD.FTZ R25, R54, -UR18 ;  /* 0x8000001236197e21 */ /* 0x000fe20008010000 */
[----:B------:R-:W-:Y:S01]  /*4bd0*/  SHF.L.U32 R53, R53, 0x10, RZ ;  /* 0x0000001035357819 */ /* 0x000fe200000006ff */
[----:B------:R-:W-:Y:S01]  /*4be0*/  FADD.FTZ R26, R56, -UR18 ;  /* 0x80000012381a7e21 */ /* 0x000fe20008010000 */
[----:B------:R-:W-:Y:S01]  /*4bf0*/  SHF.R.U32.HI R5, RZ, 0x2, R21 ;  /* 0x00000002ff057819 */ /* 0x000fe20000011615 */
[----:B------:R-:W-:Y:S01]  /*4c00*/  FMUL.FTZ R25, R25, UR19 ;  /* 0x0000001319197c20 */ /* 0x000fe20008410000 */
[----:B------:R-:W-:Y:S01]  /*4c10*/  SHF.L.U32 R39, R39, 0x10, RZ ;  /* 0x0000001027277819 */ /* 0x000fe200000006ff */
[----:B------:R-:W-:Y:S01]  /*4c20*/  FMUL.FTZ R26, R26, UR19 ;  /* 0x000000131a1a7c20 */ /* 0x000fe20008410000 */
[----:B------:R-:W-:Y:S02]  /*4c30*/  SHF.L.U32 R43, R43, 0x10, RZ ;  /* 0x000000102b2b7819 */ /* 0x000fe400000006ff */
[----:B------:R-:W-:Y:S01]  /*4c40*/  SHF.L.U32 R38, R38, 0x10, RZ ;  /* 0x0000001026267819 */ /* 0x000fe200000006ff */
[----:B0-----:R-:W-:-:S09]  /*4c50*/  ULEA UR11, UR12, UR11, 0x18 ;  /* 0x0000000b0c0b7291 */ /* 0x001fd2000f8ec03f */
[----:B------:R-:W-:Y:S01]  /*4c60*/  @!P0 STS.64 [UR11+0x88], R14 ;  /* 0x0000880eff008988 */ /* 0x000fe20008000a0b */
[----:B------:R-:W-:Y:S06]  /*4c70*/  BAR.SYNC.DEFER_BLOCKING 0x0 ;  /* 0x0000000000007b1d */ /* 0x000fec0000010000 */
[----:B------:R-:W0:Y:S01]  /*4c80*/  LDS.64 R14, [UR11+0x88] ;  /* 0x0000880bff0e7984 */ /* 0x000e220008000a00 */
[----:B------:R-:W-:Y:S02]  /*4c90*/  ULDC UR11, c[0x0][0x2bc] ;  /* 0x0000af00000b7ab9 */ /* 0x000fe40000000800 */
[----:B0-----:R-:W-:Y:S01]  /*4ca0*/  FMUL.FTZ R19, R14, UR11 ;  /* 0x0000000b0e137c20 */ /* 0x001fe20008410000 */
[----:B------:R-:W-:Y:S01]  /*4cb0*/  FMUL.FTZ R22, R15, UR11 ;  /* 0x0000000b0f167c20 */ /* 0x000fe20008410000 */
[----:B-1----:R-:W-:Y:S06]  /*4cc0*/  @!P6 BRA `(.L_x_104) ;  /* 0x000000000048e947 */ /* 0x002fec0003800000 */
[----:B------:R-:W-:Y:S01]  /*4cd0*/  FFMA.FTZ R15, R26, R11, R13 ;  /* 0x0000000b1a0f7223 */ /* 0x000fe2000001000d */
[----:B------:R-:W-:-:S03]  /*4ce0*/  FFMA.FTZ R20, R25, R10, R12 ;  /* 0x0000000a19147223 */ /* 0x000fc6000001000c */
[----:B------:R-:W-:Y:S01]  /*4cf0*/  FMUL.FTZ R54, R15, -1.4426950216293334961 ;  /* 0xbfb8aa3b0f367820 */ /* 0x000fe20000410000 */
[----:B------:R-:W-:-:S03]  /*4d00*/  FMUL.FTZ R28, R20, -1.4426950216293334961 ;  /* 0xbfb8aa3b141c7820 */ /* 0x000fc60000410000 */
[----:B------:R-:W0:Y:S08]  /*4d10*/  MUFU.EX2 R21, R54 ;  /* 0x0000003600157308 */ /* 0x000e300000000800 */
[----:B------:R-:W1:Y:S01]  /*4d20*/  MUFU.EX2 R14, R28 ;  /* 0x0000001c000e7308 */ /* 0x000e620000000800 */
[----:B0-----:R-:W-:-:S07]  /*4d30*/  FADD.FTZ R21, R21, 1 ;  /* 0x3f80000015157421 */ /* 0x001fce0000010000 */
[----:B------:R-:W0:Y:S01]  /*4d40*/  MUFU.RCP R21, R21 ;  /* 0x0000001500157308 */ /* 0x000e220000001000 */
[----:B-1----:R-:W-:-:S07]  /*4d50*/  FADD.FTZ R29, R14, 1 ;  /* 0x3f8000000e1d7421 */ /* 0x002fce0000010000 */
[----:B------:R-:W1:Y:S01]  /*4d60*/  MUFU.RCP R14, R29 ;  /* 0x0000001d000e7308 */ /* 0x000e620000001000 */
[----:B0-----:R-:W-:Y:S01]  /*4d70*/  FMUL.FTZ R39, R39, R21 ;  /* 0x0000001527277220 */ /* 0x001fe20000410000 */
[----:B-1----:R-:W-:Y:S01]  /*4d80*/  FMUL.FTZ R53, R53, R14 ;  /* 0x0000000e35357220 */ /* 0x002fe20000410000 */
[----:B------:R-:W-:Y:S01]  /*4d90*/  FADD.FTZ R27, -R14, 1 ;  /* 0x3f8000000e1b7421 */ /* 0x000fe20000010100 */
[----:B------:R-:W-:-:S03]  /*4da0*/  FADD.FTZ R14, -R21, 1 ;  /* 0x3f800000150e7421 */ /* 0x000fc60000010100 */
[----:B------:R-:W-:Y:S01]  /*4db0*/  FFMA.FTZ R20, R20, R27, 1 ;  /* 0x3f80000014147423 */ /* 0x000fe2000001001b */
[----:B------:R-:W-:-:S03]  /*4dc0*/  FFMA.FTZ R14, R15, R14, 1 ;  /* 0x3f8000000f0e7423 */ /* 0x000fc6000001000e */
[----:B------:R-:W-:Y:S01]  /*4dd0*/  FMUL.FTZ R53, R53, R20 ;  /* 0x0000001435357220 */ /* 0x000fe20000410000 */
[----:B------:R-:W-:-:S07]  /*4de0*/  FMUL.FTZ R39, R39, R14 ;  /* 0x0000000e27277220 */ /* 0x000fce0000410000 */
.L_x_104:
[----:B------:R-:W-:Y:S01]  /*4df0*/  LOP3.LUT P0, RZ, R3, 0x2, RZ, 0xc0, !PT ;  /* 0x0000000203ff7812 */ /* 0x000fe2000780c0ff */
[----:B------:R-:W-:-:S12]  /*4e00*/  BSSY B0, `(.L_x_105) ;  /* 0x0000015000007945 */ /* 0x000fd80003800000 */
[----:B------:R-:W-:Y:S05]  /*4e10*/  @!P0 BRA `(.L_x_106) ;  /* 0x00000000004c8947 */ /* 0x000fea0003800000 */
[----:B------:R-:W-:Y:S01]  /*4e20*/  SHF.R.S32.HI R14, RZ, 0x1f, R2 ;  /* 0x0000001fff0e7819 */ /* 0x000fe20000011402 */
[----:B------:R-:W-:Y:S01]  /*4e30*/  ULDC.64 UR12, c[0x0][0x288] ;  /* 0x0000a200000c7ab9 */ /* 0x000fe20000000a00 */
[----:B------:R-:W-:Y:S01]  /*4e40*/  MOV R15, R9 ;  /* 0x00000009000f7202 */ /* 0x000fe20000000f00 */
[----:B------:R-:W-:Y:S02]  /*4e50*/  FFMA.FTZ R26, R19, R26, R22 ;  /* 0x0000001a131a7223 */ /* 0x000fe40000010016 */
[----:B------:R-:W-:Y:S01]  /*4e60*/  IMAD R20, R14, UR12, RZ ;  /* 0x0000000c0e147c24 */ /* 0x000fe2000f8e02ff */
[----:B------:R-:W-:Y:S01]  /*4e70*/  MOV R14, R6 ;  /* 0x00000006000e7202 */ /* 0x000fe20000000f00 */
[----:B------:R-:W-:Y:S02]  /*4e80*/  FFMA.FTZ R26, R39, R11, -R26 ;  /* 0x0000000b271a7223 */ /* 0x000fe4000001081a */
[C---:B------:R-:W-:Y:S02]  /*4e90*/  IMAD R21, R2.reuse, UR13, R20 ;  /* 0x0000000d02157c24 */ /* 0x040fe4000f8e0214 */
[----:B------:R-:W-:Y:S01]  /*4ea0*/  IMAD.WIDE.U32 R14, R2, UR12, R14 ;  /* 0x0000000c020e7c25 */ /* 0x000fe2000f8e000e */
[----:B------:R-:W-:-:S04]  /*4eb0*/  ULDC.64 UR12, c[0x0][0x210] ;  /* 0x00008400000c7ab9 */ /* 0x000fc80000000a00 */
[----:B------:R-:W-:Y:S02]  /*4ec0*/  IADD3 R15, R15, R21, RZ ;  /* 0x000000150f0f7210 */ /* 0x000fe40007ffe0ff */
[----:B------:R-:W-:-:S04]  /*4ed0*/  LEA R20, P0, R14, UR12, 0x1 ;  /* 0x0000000c0e147c11 */ /* 0x000fc8000f8008ff */
[----:B------:R-:W-:Y:S01]  /*4ee0*/  LEA.HI.X R21, R14, UR13, R15, 0x1, P0 ;  /* 0x0000000d0e157c11 */ /* 0x000fe200080f0c0f */
[----:B------:R-:W-:-:S04]  /*4ef0*/  FFMA.FTZ R14, R19, R25, R22 ;  /* 0x00000019130e7223 */ /* 0x000fc80000010016 */
[----:B------:R-:W-:-:S04]  /*4f00*/  FFMA.FTZ R14, R53, R10, -R14 ;  /* 0x0000000a350e7223 */ /* 0x000fc8000001080e */
[----:B------:R-:W-:Y:S01]  /*4f10*/  FMUL.FTZ R15, R14, UR19 ;  /* 0x000000130e0f7c20 */ /* 0x000fe20008410000 */
[----:B------:R-:W-:-:S05]  /*4f20*/  FMUL.FTZ R14, R26, UR19 ;  /* 0x000000131a0e7c20 */ /* 0x000fca0008410000 */
[----:B------:R-:W-:-:S05]  /*4f30*/  F2FP.BF16.F32.PACK_AB R15, R14, R15 ;  /* 0x0000000f0e0f723e */ /* 0x000fca00000010ff */
[----:B------:R0:W-:Y:S02]  /*4f40*/  STG.E desc[UR14][R20.64], R15 ;  /* 0x0000000f14007986 */ /* 0x0001e4000c10190e */
.L_x_106:
[----:B------:R-:W-:Y:S05]  /*4f50*/  BSYNC B0 ;  /* 0x0000000000007941 */ /* 0x000fea0003800000 */
.L_x_105:
[----:B------:R-:W-:Y:S01]  /*4f60*/  ISETP.NE.AND P6, PT, RZ, UR17, PT ;  /* 0x00000011ff007c0c */ /* 0x000fe2000bfc5270 */
[----:B------:R-:W-:Y:S01]  /*4f70*/  FADD.FTZ R27, R43, -UR18 ;  /* 0x800000122b1b7e21 */ /* 0x000fe20008010000 */
[----:B------:R-:W-:Y:S01]  /*4f80*/  FADD.FTZ R28, R38, -UR18 ;  /* 0x80000012261c7e21 */ /* 0x000fe20008010000 */
[----:B------:R-:W-:Y:S02]  /*4f90*/  SHF.L.U32 R25, R52, 0x10, RZ ;  /* 0x0000001034197819 */ /* 0x000fe400000006ff */
[----:B------:R-:W-:Y:S01]  /*4fa0*/  SHF.L.U32 R26, R55, 0x10, RZ ;  /* 0x00000010371a7819 */ /* 0x000fe200000006ff */
[----:B------:R-:W-:Y:S01]  /*4fb0*/  FMUL.FTZ R27, R27, UR19 ;  /* 0x000000131b1b7c20 */ /* 0x000fe20008410000 */
[----:B------:R-:W-:Y:S01]  /*4fc0*/  SHF.L.U32 R42, R42, 0x10, RZ ;  /* 0x000000102a2a7819 */ /* 0x000fe200000006ff */
[----:B------:R-:W-:Y:S01]  /*4fd0*/  FMUL.FTZ R28, R28, UR19 ;  /* 0x000000131c1c7c20 */ /* 0x000fe20008410000 */
[----:B------:R-:W-:-:S04]  /*4fe0*/  SHF.L.U32 R37, R37, 0x10, RZ ;  /* 0x0000001025257819 */ /* 0x000fc800000006ff */
[----:B------:R-:W-:Y:S05]  /*4ff0*/  @!P6 BRA `(.L_x_107) ;  /* 0x000000000048e947 */ /* 0x000fea0003800000 */
[----:B------:R-:W-:Y:S01]  /*5000*/  FFMA.FTZ R14, R28, R11, R13 ;  /* 0x0000000b1c0e7223 */ /* 0x000fe2000001000d */
[----:B0-----:R-:W-:-:S03]  /*5010*/  FFMA.FTZ R15, R27, R10, R12 ;  /* 0x0000000a1b0f7223 */ /* 0x001fc6000001000c */
        /* <DEDUP_REMOVED lines=16> */
.L_x_107:
[----:B------:R-:W-:Y:S04]  /*5120*/  BSSY B0, `(.L_x_108) ;  /* 0x0000015000007945 */ /* 0x000fe80003800000 */
[----:B------:R-:W-:Y:S05]  /*5130*/  @!P5 BRA `(.L_x_109) ;  /* 0x00000000004cd947 */ /* 0x000fea0003800000 */
[----:B------:R-:W-:Y:S01]  /*5140*/  SHF.R.S32.HI R14, RZ, 0x1f, R66 ;  /* 0x0000001fff0e7819 */ /* 0x000fe20000011442 */
[----:B------:R-:W-:Y:S01]  /*5150*/  ULDC.64 UR12, c[0x0][0x288] ;  /* 0x0000a200000c7ab9 */ /* 0x000fe20000000a00 */
[----:B0-----:R-:W-:-:S03]  /*5160*/  MOV R15, R9 ;  /* 0x00000009000f7202 */ /* 0x001fc60000000f00 */
[----:B------:R-:W-:Y:S01]  /*5170*/  IMAD R21, R14, UR12, RZ ;  /* 0x0000000c0e157c24 */ /* 0x000fe2000f8e02ff */
[----:B------:R-:W-:-:S03]  /*5180*/  MOV R14, R6 ;  /* 0x00000006000e7202 */ /* 0x000fc60000000f00 */
[C---:B------:R-:W-:Y:S02]  /*5190*/  IMAD R21, R66.reuse, UR13, R21 ;  /* 0x0000000d42157c24 */ /* 0x040fe4000f8e0215 */
[----:B------:R-:W-:Y:S01]  /*51a0*/  IMAD.WIDE.U32 R14, R66, UR12, R14 ;  /* 0x0000000c420e7c25 */ /* 0x000fe2000f8e000e */
[----:B------:R-:W-:-:S04]  /*51b0*/  ULDC.64 UR12, c[0x0][0x210] ;  /* 0x00008400000c7ab9 */ /* 0x000fc80000000a00 */
[----:B------:R-:W-:Y:S01]  /*51c0*/  IADD3 R21, R15, R21, RZ ;  /* 0x000000150f157210 */ /* 0x000fe20007ffe0ff */
[----:B------:R-:W-:Y:S01]  /*51d0*/  FFMA.FTZ R15, R19, R28, R22 ;  /* 0x0000001c130f7223 */ /* 0x000fe20000010016 */
[----:B------:R-:W-:-:S03]  /*51e0*/  LEA R20, P0, R14, UR12, 0x1 ;  /* 0x0000000c0e147c11 */ /* 0x000fc6000f8008ff */
[----:B------:R-:W-:Y:S01]  /*51f0*/  FFMA.FTZ R26, R26, R11, -R15 ;  /* 0x0000000b1a1a7223 */ /* 0x000fe2000001080f */
[----:B------:R-:W-:Y:S01]  /*5200*/  LEA.HI.X R21, R14, UR13, R21, 0x1, P0 ;  /* 0x0000000d0e157c11 */ /* 0x000fe200080f0c15 */
[----:B------:R-:W-:-:S04]  /*5210*/  FFMA.FTZ R14, R19, R27, R22 ;  /* 0x0000001b130e7223 */ /* 0x000fc80000010016 */
[----:B------:R-:W-:-:S04]  /*5220*/  FFMA.FTZ R14, R25, R10, -R14 ;  /* 0x0000000a190e7223 */ /* 0x000fc8000001080e */
[----:B------:R-:W-:Y:S01]  /*5230*/  FMUL.FTZ R15, R14, UR19 ;  /* 0x000000130e0f7c20 */ /* 0x000fe20008410000 */
[----:B------:R-:W-:-:S05]  /*5240*/  FMUL.FTZ R14, R26, UR19 ;  /* 0x000000131a0e7c20 */ /* 0x000fca0008410000 */
[----:B------:R-:W-:-:S05]  /*5250*/  F2FP.BF16.F32.PACK_AB R15, R14, R15 ;  /* 0x0000000f0e0f723e */ /* 0x000fca00000010ff */
[----:B------:R1:W-:Y:S02]  /*5260*/  STG.E desc[UR14][R20.64], R15 ;  /* 0x0000000f14007986 */ /* 0x0003e4000c10190e */
.L_x_109:
[----:B------:R-:W-:Y:S05]  /*5270*/  BSYNC B0 ;  /* 0x0000000000007941 */ /* 0x000fea0003800000 */
.L_x_108:
[----:B------:R-:W-:Y:S01]  /*5280*/  FADD.FTZ R27, R42, -UR18 ;  /* 0x800000122a1b7e21 */ /* 0x000fe20008010000 */
[----:B------:R-:W-:Y:S01]  /*5290*/  FADD.FTZ R26, R37, -UR18 ;  /* 0x80000012251a7e21 */ /* 0x000fe20008010000 */
[----:B------:R-:W-:Y:S02]  /*52a0*/  SHF.L.U32 R25, R50, 0x10, RZ ;  /* 0x0000001032197819 */ /* 0x000fe400000006ff */
[----:B------:R-:W-:Y:S01]  /*52b0*/  SHF.L.U32 R36, R36, 0x10, RZ ;  /* 0x0000001024247819 */ /* 0x000fe200000006ff */
[----:B------:R-:W-:Y:S01]  /*52c0*/  FMUL.FTZ R27, R27, UR19 ;  /* 0x000000131b1b7c20 */ /* 0x000fe20008410000 */
[----:B------:R-:W-:Y:S01]  /*52d0*/  SHF.L.U32 R51, R51, 0x10, RZ ;  /* 0x0000001033337819 */ /* 0x000fe200000006ff */
[----:B------:R-:W-:Y:S01]  /*52e0*/  FMUL.FTZ R26, R26, UR19 ;  /* 0x000000131a1a7c20 */ /* 0x000fe20008410000 */
[----:B------:R-:W-:Y:S01]  /*52f0*/  SHF.L.U32 R35, R35, 0x10, RZ ;  /* 0x0000001023237819 */ /* 0x000fe200000006ff */
[----:B------:R-:W-:Y:S06]  /*5300*/  @!P6 BRA `(.L_x_110) ;  /* 0x000000000048e947 */ /* 0x000fec0003800000 */
[----:B------:R-:W-:Y:S01]  /*5310*/  FFMA.FTZ R14, R26, R11, R13 ;  /* 0x0000000b1a0e7223 */ /* 0x000fe2000001000d */
[----:B01----:R-:W-:-:S03]  /*5320*/  FFMA.FTZ R15, R27, R10, R12 ;  /* 0x0000000a1b0f7223 */ /* 0x003fc6000001000c */
        /* <DEDUP_REMOVED lines=16> */
.L_x_110:
[----:B------:R-:W-:Y:S04]  /*5430*/  BSSY B0, `(.L_x_111) ;  /* 0x0000015000007945 */ /* 0x000fe80003800000 */
[----:B------:R-:W-:Y:S05]  /*5440*/  @!P4 BRA `(.L_x_112) ;  /* 0x00000000004cc947 */ /* 0x000fea0003800000 */
[----:B------:R-:W-:Y:S01]  /*5450*/  SHF.R.S32.HI R14, RZ, 0x1f, R65 ;  /* 0x0000001fff0e7819 */ /* 0x000fe20000011441 */
[----:B------:R-:W-:Y:S01]  /*5460*/  ULDC.64 UR12, c[0x0][0x288] ;  /* 0x0000a200000c7ab9 */ /* 0x000fe20000000a00 */
[----:B01----:R-:W-:-:S03]  /*5470*/  MOV R15, R9 ;  /* 0x00000009000f7202 */ /* 0x003fc60000000f00 */
        /* <DEDUP_REMOVED lines=16> */
.L_x_112:
[----:B------:R-:W-:Y:S05]  /*5580*/  BSYNC B0 ;  /* 0x0000000000007941 */ /* 0x000fea0003800000 */
.L_x_111:
        /* <DEDUP_REMOVED lines=9> */
[----:B012---:R-:W-:Y:S01]  /*5620*/  FFMA.FTZ R15, R26, R11, R13 ;  /* 0x0000000b1a0f7223 */ /* 0x007fe2000001000d */
        /* <DEDUP_REMOVED lines=17> */
.L_x_113:
[----:B------:R-:W-:Y:S04]  /*5740*/  BSSY B0, `(.L_x_114) ;  /* 0x0000015000007945 */ /* 0x000fe80003800000 */
[----:B------:R-:W-:Y:S05]  /*5750*/  @!P3 BRA `(.L_x_115) ;  /* 0x00000000004cb947 */ /* 0x000fea0003800000 */
[----:B------:R-:W-:Y:S01]  /*5760*/  SHF.R.S32.HI R14, RZ, 0x1f, R64 ;  /* 0x0000001fff0e7819 */ /* 0x000fe20000011440 */
[----:B------:R-:W-:Y:S01]  /*5770*/  ULDC.64 UR12, c[0x0][0x288] ;  /* 0x0000a200000c7ab9 */ /* 0x000fe20000000a00 */
[----:B012---:R-:W-:-:S03]  /*5780*/  MOV R15, R9 ;  /* 0x00000009000f7202 */ /* 0x007fc60000000f00 */
        /* <DEDUP_REMOVED lines=16> */
.L_x_115:
[----:B------:R-:W-:Y:S05]  /*5890*/  BSYNC B0 ;  /* 0x0000000000007941 */ /* 0x000fea0003800000 */
.L_x_114:
        /* <DEDUP_REMOVED lines=9> */
[----:B0123--:R-:W-:Y:S01]  /*5930*/  FFMA.FTZ R15, R26, R11, R13 ;  /* 0x0000000b1a0f7223 */ /* 0x00ffe2000001000d */
        /* <DEDUP_REMOVED lines=17> */
.L_x_116:
[----:B------:R-:W-:Y:S04]  /*5a50*/  BSSY B0, `(.L_x_117) ;  /* 0x0000015000007945 */ /* 0x000fe80003800000 */
[----:B------:R-:W-:Y:S05]  /*5a60*/  @!P2 BRA `(.L_x_118) ;  /* 0x00000000004ca947 */ /* 0x000fea0003800000 */
[----:B------:R-:W-:Y:S01]  /*5a70*/  SHF.R.S32.HI R14, RZ, 0x1f, R63 ;  /* 0x0000001fff0e7819 */ /* 0x000fe2000001143f */
[----:B------:R-:W-:Y:S01]  /*5a80*/  ULDC.64 UR12, c[0x0][0x288] ;  /* 0x0000a200000c7ab9 */ /* 0x000fe20000000a00 */
[----:B0123--:R-:W-:-:S03]  /*5a90*/  MOV R15, R9 ;  /* 0x00000009000f7202 */ /* 0x00ffc60000000f00 */
        /* <DEDUP_REMOVED lines=16> */
.L_x_118:
[----:B------:R-:W-:Y:S05]  /*5ba0*/  BSYNC B0 ;  /* 0x0000000000007941 */ /* 0x000fea0003800000 */
.L_x_117:
[----:B------:R-:W-:Y:S01]  /*5bb0*/  FADD.FTZ R25, R48, -UR18 ;  /* 0x8000001230197e21 */ /* 0x000fe20008010000 */
[----:B------:R-:W-:Y:S01]  /*5bc0*/  FADD.FTZ R26, R31, -UR18 ;  /* 0x800000121f1a7e21 */ /* 0x000fe20008010000 */
[----:B------:R-:W-:Y:S01]  /*5bd0*/  IMAD R24, R24, UR16, R5 ;  /* 0x0000001018187c24 */ /* 0x000fe2000f8e0205 */
[----:B01234-:R-:W-:Y:S01]  /*5be0*/  SHF.L.U32 R21, R46, 0x10, RZ ;  /* 0x000000102e157819 */ /* 0x01ffe200000006ff */
[----:B------:R-:W-:Y:S01]  /*5bf0*/  FMUL.FTZ R25, R25, UR19 ;  /* 0x0000001319197c20 */ /* 0x000fe20008410000 */
[----:B------:R-:W-:Y:S01]  /*5c00*/  SHF.L.U32 R30, R30, 0x10, RZ ;  /* 0x000000101e1e7819 */ /* 0x000fe200000006ff */
[----:B------:R-:W-:Y:S01]  /*5c10*/  FMUL.FTZ R26, R26, UR19 ;  /* 0x000000131a1a7c20 */ /* 0x000fe20008410000 */
        /* <DEDUP_REMOVED lines=20> */
.L_x_119:
[----:B------:R-:W-:Y:S04]  /*5d60*/  BSSY B0, `(.L_x_120) ;  /* 0x0000015000007945 */ /* 0x000fe80003800000 */
[----:B------:R-:W-:Y:S05]  /*5d70*/  @!P1 BRA `(.L_x_121) ;  /* 0x00000000004c9947 */ /* 0x000fea0003800000 */
[----:B------:R-:W-:Y:S01]  /*5d80*/  SHF.R.S32.HI R4, RZ, 0x1f, R62 ;  /* 0x0000001fff047819 */ /* 0x000fe2000001143e */
[----:B------:R-:W-:Y:S01]  /*5d90*/  ULDC.64 UR12, c[0x0][0x288] ;  /* 0x0000a200000c7ab9 */ /* 0x000fe20000000a00 */
[----:B------:R-:W-:-:S03]  /*5da0*/  MOV R5, R9 ;  /* 0x0000000900057202 */ /* 0x000fc60000000f00 */
        /* <DEDUP_REMOVED lines=16> */
.L_x_121:
[----:B------:R-:W-:Y:S05]  /*5eb0*/  BSYNC B0 ;  /* 0x0000000000007941 */ /* 0x000fea0003800000 */
.L_x_120:
[----:B------:R-:W-:Y:S01]  /*5ec0*/  SHF.L.U32 R23, R23, 0x10, RZ ;  /* 0x0000001017177819 */ /* 0x000fe200000006ff */
[----:B------:R-:W-:Y:S01]  /*5ed0*/  FADD.FTZ R20, R20, -UR18 ;  /* 0x8000001214147e21 */ /* 0x000fe20008010000 */
[----:B------:R-:W-:Y:S01]  /*5ee0*/  IADD3 R28, R24, 0xc0, RZ ;  /* 0x000000c0181c7810 */ /* 0x000fe20007ffe0ff */
[----:B------:R-:W-:Y:S01]  /*5ef0*/  ULDC.64 UR12, c[0x0][0x290] ;  /* 0x0000a400000c7ab9 */ /* 0x000fe20000000a00 */
[----:B------:R-:W-:Y:S01]  /*5f00*/  SHF.L.U32 R45, R45, 0x10, RZ ;  /* 0x000000102d2d7819 */ /* 0x000fe200000006ff */
[----:B------:R-:W-:Y:S01]  /*5f10*/  FADD.FTZ R23, R23, -UR18 ;  /* 0x8000001217177e21 */ /* 0x000fe20008010000 */
[----:B------:R-:W-:Y:S01]  /*5f20*/  SHF.L.U32 R16, R16, 0x10, RZ ;  /* 0x0000001010107819 */ /* 0x000fe200000006ff */
[----:B------:R-:W-:Y:S01]  /*5f30*/  FMUL.FTZ R27, R20, UR19 ;  /* 0x00000013141b7c20 */ /* 0x000fe20008410000 */
[----:B------:R-:W-:Y:S01]  /*5f40*/  SHF.R.S32.HI R29, RZ, 0x1f, R28 ;  /* 0x0000001fff1d7819 */ /* 0x000fe2000001141c */
        /* <DEDUP_REMOVED lines=20> */
.L_x_122:
[----:B------:R-:W-:Y:S01]  /*6090*/  ISETP.GE.U32.AND P0, PT, R28, UR12, PT ;  /* 0x0000000c1c007c0c */ /* 0x000fe2000bf06070 */
[----:B------:R-:W-:Y:S03]  /*60a0*/  BSSY B0, `(.L_x_123) ;  /* 0x0000017000007945 */ /* 0x000fe60003800000 */
[----:B------:R-:W-:-:S04]  /*60b0*/  ISETP.GE.AND.EX P0, PT, R29, UR13, PT, P0 ;  /* 0x0000000d1d007c0c */ /* 0x000fc8000bf06300 */
[----:B------:R-:W-:-:S13]  /*60c0*/  ISETP.LT.U32.AND P0, PT, R0, 0x1c0, !P0 ;  /* 0x000001c00000780c */ /* 0x000fda0004701070 */
        /* <DEDUP_REMOVED lines=20> */
.L_x_124:
[----:B------:R-:W-:Y:S05]  /*6210*/  BSYNC B0 ;  /* 0x0000000000007941 */ /* 0x000fea0003800000 */
.L_x_123:
[----:B------:R-:W-:Y:S02]  /*6220*/  SHF.L.U32 R40, R40, 0x10, RZ ;  /* 0x0000001028287819 */ /* 0x000fe400000006ff */
[----:B------:R-:W-:Y:S02]  /*6230*/  SHF.L.U32 R17, R17, 0x10, RZ ;  /* 0x0000001011117819 */ /* 0x000fe400000006ff */
[----:B------:R-:W-:Y:S01]  /*6240*/  ISETP.GE.U32.AND P0, PT, R58, UR12, PT ;  /* 0x0000000c3a007c0c */ /* 0x000fe2000bf06070 */
[----:B------:R-:W-:Y:S01]  /*6250*/  FADD.FTZ R40, R40, -UR18 ;  /* 0x8000001228287e21 */ /* 0x000fe20008010000 */
[----:B01----:R-:W-:Y:S01]  /*6260*/  SHF.L.U32 R5, R44, 0x10, RZ ;  /* 0x000000102c057819 */ /* 0x003fe200000006ff */
[----:B------:R-:W-:Y:S01]  /*6270*/  FADD.FTZ R17, R17, -UR18 ;  /* 0x8000001211117e21 */ /* 0x000fe20008010000 */
[----:B------:R-:W-:Y:S01]  /*6280*/  ISETP.GE.AND.EX P0, PT, R59, UR13, PT, P0 ;  /* 0x0000000d3b007c0c */ /* 0x000fe2000bf06300 */
[----:B------:R-:W-:Y:S01]  /*6290*/  FMUL.FTZ R23, R40, UR19 ;  /* 0x0000001328177c20 */ /* 0x000fe20008410000 */
[----:B------:R-:W-:Y:S01]  /*62a0*/  SHF.L.U32 R18, R18, 0x10, RZ ;  /* 0x0000001012127819 */ /* 0x000fe200000006ff */
[----:B------:R-:W-:Y:S01]  /*62b0*/  FMUL.FTZ R24, R17, UR19 ;  /* 0x0000001311187c20 */ /* 0x000fe20008410000 */
[----:B------:R-:W-:Y:S01]  /*62c0*/  ISETP.GT.U32.OR P0, PT, R0, 0x1bf, P0 ;  /* 0x000001bf0000780c */ /* 0x000fe20000704470 */
[----:B------:R-:W-:-:S12]  /*62d0*/  @!P6 BRA `(.L_x_125) ;  /* 0x000000000048e947 */ /* 0x000fd80003800000 */
        /* <DEDUP_REMOVED lines=18> */
.L_x_125:
[----:B------:R-:W-:Y:S04]  /*6400*/  BSSY B0, `(.L_x_126) ;  /* 0x0000013000007945 */ /* 0x000fe80003800000 */
        /* <DEDUP_REMOVED lines=13> */
[C---:B------:R-:W-:Y:S02]  /*64e0*/  LEA R4, P0, R6.reuse, UR12, 0x1 ;  /* 0x0000000c06047c11 */ /* 0x040fe4000f8008ff */
[----:B------:R-:W-:Y:S02]  /*64f0*/  IADD3 R59, R7, R59, RZ ;  /* 0x0000003b073b7210 */ /* 0x000fe40007ffe0ff */
[----:B------:R-:W-:Y:S02]  /*6500*/  F2FP.BF16.F32.PACK_AB R7, R19, R8 ;  /* 0x000000081307723e */ /* 0x000fe400000010ff */
[----:B------:R-:W-:-:S05]  /*6510*/  LEA.HI.X R5, R6, UR13, R59, 0x1, P0 ;  /* 0x0000000d06057c11 */ /* 0x000fca00080f0c3b */
[----:B------:R0:W-:Y:S02]  /*6520*/  STG.E desc[UR14][R4.64], R7 ;  /* 0x0000000704007986 */ /* 0x0001e4000c10190e */
.L_x_127:
[----:B------:R-:W-:Y:S05]  /*6530*/  BSYNC B0 ;  /* 0x0000000000007941 */ /* 0x000fea0003800000 */
.L_x_126:
[----:B------:R-:W-:Y:S01]  /*6540*/  ULDC UR11, c[0x0][0x10] ;  /* 0x00000400000b7ab9 */ /* 0x000fe20000000800 */
[----:B------:R-:W-:Y:S02]  /*6550*/  UIADD3 UR4, UR4, 0x1, URZ ;  /* 0x0000000104047890 */ /* 0x000fe4000fffe03f */
[----:B------:R-:W-:-:S04]  /*6560*/  UIADD3 UR6, UR11, UR6, URZ ;  /* 0x000000060b067290 */ /* 0x000fc8000fffe03f */
[----:B------:R-:W-:-:S06]  /*6570*/  UISETP.GE.AND UP0, UPT, UR6, UR5, UPT ;  /* 0x000000050600728c */ /* 0x000fcc000bf06270 */
[----:B------:R-:W-:-:S13]  /*6580*/  PLOP3.LUT P0, PT, PT, PT, UP0, 0x80, 0x0 ;  /* 0x000000000000781c */ /* 0x000fda0003f0f008 */
[----:B------:R-:W-:Y:S05]  /*6590*/  @!P0 BRA `(.L_x_128) ;  /* 0xffffff9c00b88947 */ /* 0x000fea000383ffff */
.L_x_77:
[----:B------:R-:W1:Y:S01]  /*65a0*/  LDC R6, c[0x0][0xc] ;  /* 0x00000300ff067b82 */ /* 0x000e620000000800 */
[----:B------:R-:W-:Y:S01]  /*65b0*/  ISETP.NE.AND P1, PT, R0, RZ, PT ;  /* 0x000000ff0000720c */ /* 0x000fe20003f25270 */
[----:B------:R-:W-:Y:S06]  /*65c0*/  BSSY B0, `(.L_x_129) ;  /* 0x0000011000007945 */ /* 0x000fec0003800000 */
[----:B0-----:R-:W0:Y:S08]  /*65d0*/  LDC R7, c[0x0][0x10] ;  /* 0x00000400ff077b82 */ /* 0x001e300000000800 */
[----:B------:R-:W2:Y:S01]  /*65e0*/  LDC.64 R2, c[0x0][0x258] ;  /* 0x00009600ff027b82 */ /* 0x000ea20000000a00 */
[----:B-1----:R-:W-:-:S02]  /*65f0*/  ISETP.NE.AND P0, PT, R6, 0x1, PT ;  /* 0x000000010600780c */ /* 0x002fc40003f05270 */
[----:B0-----:R-:W-:-:S04]  /*6600*/  SHF.L.U32 R4, R7, 0x1, RZ ;  /* 0x0000000107047819 */ /* 0x001fc800000006ff */
[----:B------:R-:W-:-:S05]  /*6610*/  SEL R5, R4, RZ, P0 ;  /* 0x000000ff04057207 */ /* 0x000fca0000000000 */
[----:B--2---:R-:W-:Y:S01]  /*6620*/  IMAD.WIDE.U32 R2, R5, 0x4, R2 ;  /* 0x0000000405027825 */ /* 0x004fe200078e0002 */
        /* <DEDUP_REMOVED lines=10> */
.L_x_130:
[----:B------:R-:W-:Y:S05]  /*66d0*/  BSYNC B0 ;  /* 0x0000000000007941 */ /* 0x000fea0003800000 */
.L_x_129:
        /* <DEDUP_REMOVED lines=11> */
.L_x_132:
[----:B------:R-:W2:Y:S04]  /*6790*/  LDG.E.STRONG.GPU R5, desc[UR14][R2.64] ;  /* 0x0000000e02057981 */ /* 0x000ea8000c1ef900 */
[----:B--2---:R-:W-:Y:S01]  /*67a0*/  CCTL.IVALL ;  /* 0x00000000ff00798f */ /* 0x004fe20002000000 */
[----:B------:R-:W-:Y:S05]  /*67b0*/  YIELD ;  /* 0x0000000000007946 */ /* 0x000fea0003800000 */
[----:B------:R-:W-:-:S13]  /*67c0*/  ISETP.NE.AND P0, PT, R5, R4, PT ;  /* 0x000000040500720c */ /* 0x000fda0003f05270 */
[----:B------:R-:W-:Y:S05]  /*67d0*/  @P0 BRA `(.L_x_132) ;  /* 0xfffffffc00ec0947 */ /* 0x000fea000383ffff */
.L_x_131:
        /* <DEDUP_REMOVED lines=14> */
[----:B------:R-:W-:Y:S01]  /*68c0*/  MOV R7, R4 ;  /* 0x0000000400077202 */ /* 0x000fe20000000f00 */
[----:B------:R-:W-:Y:S01]  /*68d0*/  ULDC.64 UR4, c[0x0][0x268] ;  /* 0x00009a0000047ab9 */ /* 0x000fe20000000a00 */
[----:B------:R-:W-:Y:S02]  /*68e0*/  IADD3 R5, R3, R5, RZ ;  /* 0x0000000503057210 */ /* 0x000fe40007ffe0ff */
[----:B------:R-:W-:Y:S02]  /*68f0*/  SHF.L.U64.HI R23, R22, 0x2, R23 ;  /* 0x0000000216177819 */ /* 0x000fe40000010217 */
[----:B------:R-:W-:Y:S01]  /*6900*/  LEA.HI R2, P0, R5, R2, RZ, 0x1 ;  /* 0x0000000205027211 */ /* 0x000fe200078108ff */
[----:B------:R-:W1:Y:S01]  /*6910*/  LDC.64 R16, c[0x0][0x220] ;  /* 0x00008800ff107b82 */ /* 0x000e620000000a00 */
[----:B------:R-:W-:-:S02]  /*6920*/  SHF.L.U64.HI R31, R25, 0x2, R24 ;  /* 0x00000002191f7819 */ /* 0x000fc40000010218 */
[----:B------:R-:W-:-:S04]  /*6930*/  IADD3.X R5, RZ, R5, RZ, P0, !PT ;  /* 0x00000005ff057210 */ /* 0x000fc800007fe4ff */
[--C-:B------:R-:W-:Y:S02]  /*6940*/  SHF.R.S64 R27, R2, 0x1, R5.reuse ;  /* 0x00000001021b7819 */ /* 0x100fe40000001005 */
[----:B------:R-:W-:-:S04]  /*6950*/  SHF.R.S32.HI R2, RZ, 0x1, R5 ;  /* 0x00000001ff027819 */ /* 0x000fc80000011405 */
[----:B------:R-:W-:-:S07]  /*6960*/  SHF.L.U64.HI R29, R27, 0x2, R2 ;  /* 0x000000021b1d7819 */ /* 0x000fce0000010202 */
.L_x_133:
[----:B------:R-:W-:-:S04]  /*6970*/  LEA R6, P0, R0, UR4, 0x2 ;  /* 0x0000000400067c11 */ /* 0x000fc8000f8010ff */
[----:B------:R-:W-:Y:S02]  /*6980*/  LEA.HI.X R7, R0, UR5, R7, 0x2, P0 ;  /* 0x0000000500077c11 */ /* 0x000fe400080f1407 */
[-C--:B------:R-:W-:Y:S02]  /*6990*/  LEA R8, P0, R25, R6.reuse, 0x2 ;  /* 0x0000000619087211 */ /* 0x080fe400078010ff */
[-C--:B------:R-:W-:Y:S01]  /*69a0*/  LEA R12, P1, R22, R6.reuse, 0x2 ;  /* 0x00000006160c7211 */ /* 0x080fe200078210ff */
[----:B--2---:R2:W3:Y:S01]  /*69b0*/  LDG.E R18, desc[UR14][R6.64] ;  /* 0x0000000e06127981 */ /* 0x0044e2000c1e1900 */
[----:B------:R-:W-:Y:S02]  /*69c0*/  LEA R10, P2, R27, R6, 0x2 ;  /* 0x000000061b0a7211 */ /* 0x000fe400078410ff */
        /* <DEDUP_REMOVED lines=8> */
[----:B0-----:R-:W-:-:S04]  /*6a50*/  IMAD.WIDE R2, R5, 0x4, R14 ;  /* 0x0000000405027825 */ /* 0x001fc800078e020e */
[----:B-1----:R-:W-:Y:S01]  /*6a60*/  IMAD.WIDE R4, R5, 0x4, R16 ;  /* 0x0000000405047825 */ /* 0x002fe200078e0210 */
[----:B------:R-:W-:Y:S02]  /*6a70*/  ISETP.GT.U32.AND P0, PT, R25, R0, PT ;  /* 0x000000001900720c */ /* 0x000fe40003f04070 */
[----:B--2---:R-:W-:-:S04]  /*6a80*/  SHF.R.S32.HI R7, RZ, 0x1f, R0 ;  /* 0x0000001fff077819 */ /* 0x004fc80000011400 */
[----:B------:R-:W-:Y:S01]  /*6a90*/  ISETP.GT.AND.EX P0, PT, R24, R7, PT, P0 ;  /* 0x000000071800720c */ /* 0x000fe20003f04300 */
[----:B---3--:R2:W-:Y:S04]  /*6aa0*/  STG.E.64 desc[UR14][R2.64], R18 ;  /* 0x0000001202007986 */ /* 0x0085e8000c101b0e */
[----:B----4-:R2:W-:Y:S08]  /*6ab0*/  STG.E.64 desc[UR14][R4.64], R20 ;  /* 0x0000001404007986 */ /* 0x0105f0000c101b0e */
[----:B------:R-:W-:Y:S05]  /*6ac0*/  @P0 BRA `(.L_x_133) ;  /* 0xfffffffc00a80947 */ /* 0x000fea000383ffff */
[----:B------:R-:W-:Y:S05]  /*6ad0*/  EXIT ;  /* 0x000000000000794d */ /* 0x000fea0003800000 */
.L_x_134:
        /* <DEDUP_REMOVED lines=10> */
.L_x_3253:


//--------------------- .text._Z35group_norm_nhwc_bwd_one_pass_kernelI11Bf16IOFp32WLi512ELi28ELi448EEv26Group_norm_nhwc_bwd_params --------------------------
	.section	.text._Z35group_norm_nhwc_bwd_one_pass_kernelI11Bf16IOFp32WLi512ELi28ELi448EEv26Group_norm_nhwc_bwd_params,"ax",@progbits
	.align	128
        .global         _Z35group_norm_nhwc_bwd_one_pass_kernelI11Bf16IOFp32WLi512ELi28ELi448EEv26Group_norm_nhwc_bwd_params
        .type           _Z35group_norm_nhwc_bwd_one_pass_kernelI11Bf16IOFp32WLi512ELi28ELi448EEv26Group_norm_nhwc_bwd_params,@function
        .size           _Z35group_norm_nhwc_bwd_one_pass_kernelI11Bf16IOFp32WLi512ELi28ELi448EEv26Group_norm_nhwc_bwd_params,(.L_x_3254 - _Z35group_norm_nhwc_bwd_one_pass_kernelI11Bf16IOFp32WLi512ELi28ELi448EEv26Group_norm_nhwc_bwd_params)
        .other          _Z35group_norm_nhwc_bwd_one_pass_kernelI11Bf16IOFp32WLi512ELi28ELi448EEv26Group_norm_nhwc_bwd_params,@"STO_CUDA_ENTRY STV_DEFAULT"
_Z35group_norm_nhwc_bwd_one_pass_kernelI11Bf16IOFp32WLi512ELi28ELi448EEv26Group_norm_nhwc_bwd_params:
.text._Z35group_norm_nhwc_bwd_one_pass_kernelI11Bf16IOFp32WLi512ELi28ELi448EEv26Group_norm_nhwc_bwd_params:
        /* <DEDUP_REMOVED lines=13> */
[----:B------:R-:W-:Y:S01]  /*00d0*/  ISETP.GE.U32.AND P1, PT, R81, 0x1c0, PT ;  /* 0x000001c05100780c */ /* 0x000fe20003f26070 */
[----:B------:R-:W-:Y:S01]  /*00e0*/  UMOV UR5, 0x400 ;  /* 0x0000040000057882 */ /* 0x000fe20000000000 */
[----:B------:R-:W-:Y:S01]  /*00f0*/  LOP3.LUT R83, R83, 0xffffffbf, RZ, 0xc0, !PT ;  /* 0xffffffbf53537812 */ /* 0x000fe200078ec0ff */
[----:B------:R-:W-:Y:S01]  /*0100*/  IMAD.WIDE.U32 R2, R2, -0x6db6db6d, RZ ;  /* 0x9249249302027825 */ /* 0x000fe200078e00ff */
[----:B------:R-:W-:Y:S01]  /*0110*/  SHF.R.S32.HI R6, RZ, 0x1f, R81 ;  /* 0x0000001fff067819 */ /* 0x000fe20000011451 */
[----:B------:R-:W1:Y:S01]  /*0120*/  LDC.64 R8, c[0x0][0x288] ;  /* 0x0000a200ff087b82 */ /* 0x000e620000000a00 */
[----:B------:R-:W-:Y:S01]  /*0130*/  HFMA2.MMA R73, -RZ, RZ, 0, 0 ;  /* 0x00000000ff497435 */ /* 0x000fe200000001ff */
[----:B------:R-:W-:-:S02]  /*0140*/  MOV R74, R0 ;  /* 0x00000000004a7202 */ /* 0x000fc40000000f00 */
[----:B------:R-:W-:Y:S02]  /*0150*/  SHF.R.U32.HI R82, RZ, 0x2, R3 ;  /* 0x00000002ff527819 */ /* 0x000fe40000011603 */
[----:B------:R-:W-:Y:S02]  /*0160*/  LEA.HI R6, R6, R81, RZ, 0x5 ;  /* 0x0000005106067211 */ /* 0x000fe400078f28ff */
[----:B------:R-:W2:Y:S02]  /*0170*/  S2UR UR6, SR_CgaCtaId ;  /* 0x00000000000679c3 */ /* 0x000ea40000008800 */
[----:B------:R-:W-:Y:S01]  /*0180*/  SHF.R.S32.HI R6, RZ, 0x5, R6 ;  /* 0x00000005ff067819 */ /* 0x000fe20000011406 */
[----:B0-----:R-:W-:Y:S02]  /*0190*/  IMAD R80, R5, UR7, R82 ;  /* 0x0000000705507c24 */ /* 0x001fe4000f8e0252 */
[----:B------:R-:W-:-:S03]  /*01a0*/  IMAD R82, R82, -0xe, R81 ;  /* 0xfffffff252527824 */ /* 0x000fc600078e0251 */
[C---:B------:R-:W-:Y:S02]  /*01b0*/  IADD3 R2, R80.reuse, 0x60, RZ ;  /* 0x0000006050027810 */ /* 0x040fe40007ffe0ff */
[----:B------:R-:W-:Y:S02]  /*01c0*/  IADD3 R3, R80, 0x80, RZ ;  /* 0x0000008050037810 */ /* 0x000fe40007ffe0ff */
[----:B------:R-:W-:Y:S02]  /*01d0*/  ISETP.LT.U32.AND P0, PT, R2, UR10, PT ;  /* 0x0000000a02007c0c */ /* 0x000fe4000bf01070 */
[----:B------:R-:W-:Y:S02]  /*01e0*/  SHF.R.S32.HI R2, RZ, 0x1f, R2 ;  /* 0x0000001fff027819 */ /* 0x000fe40000011402 */
[----:B------:R-:W-:Y:S02]  /*01f0*/  ISETP.LT.U32.AND P2, PT, R3, UR10, PT ;  /* 0x0000000a03007c0c */ /* 0x000fe4000bf41070 */
[----:B------:R-:W-:Y:S01]  /*0200*/  ISETP.LT.AND.EX P0, PT, R2, UR11, !P1, P0 ;  /* 0x0000000b02007c0c */ /* 0x000fe2000cf01300 */
[----:B--2---:R-:W-:Y:S01]  /*0210*/  ULEA UR5, UR6, UR5, 0x18 ;  /* 0x0000000506057291 */ /* 0x004fe2000f8ec03f */
[----:B------:R-:W-:-:S02]  /*0220*/  SHF.R.S32.HI R3, RZ, 0x1f, R3 ;  /* 0x0000001fff037819 */ /* 0x000fc40000011403 */
[----:B------:R-:W-:Y:S02]  /*0230*/  IADD3 R4, R80, 0xa0, RZ ;  /* 0x000000a050047810 */ /* 0x000fe40007ffe0ff */
[----:B------:R-:W-:Y:S02]  /*0240*/  ISETP.LT.AND.EX P2, PT, R3, UR11, !P1, P2 ;  /* 0x0000000b03007c0c */ /* 0x000fe4000cf41320 */
[----:B------:R-:W-:Y:S02]  /*0250*/  ISETP.LT.U32.AND P3, PT, R4, UR10, PT ;  /* 0x0000000a04007c0c */ /* 0x000fe4000bf61070 */
[----:B------:R-:W-:Y:S02]  /*0260*/  SHF.R.S32.HI R4, RZ, 0x1f, R4 ;  /* 0x0000001fff047819 */ /* 0x000fe40000011404 */
[----:B------:R-:W-:Y:S02]  /*0270*/  IADD3 R2, R80, 0xc0, RZ ;  /* 0x000000c050027810 */ /* 0x000fe40007ffe0ff */
[----:B------:R-:W-:-:S02]  /*0280*/  @P0 LOP3.LUT R83, R83, 0x40, RZ, 0xfc, !PT ;  /* 0x0000004053530812 */ /* 0x000fc400078efcff */
[----:B------:R-:W-:Y:S02]  /*0290*/  ISETP.LT.AND.EX P0, PT, R4, UR11, !P1, P3 ;  /* 0x0000000b04007c0c */ /* 0x000fe4000cf01330 */
[----:B------:R-:W-:Y:S02]  /*02a0*/  LOP3.LUT R83, R83, 0xffffffdf, RZ, 0xc0, !PT ;  /* 0xffffffdf53537812 */ /* 0x000fe400078ec0ff */
[----:B------:R-:W-:Y:S02]  /*02b0*/  ISETP.LT.U32.AND P3, PT, R2, UR10, PT ;  /* 0x0000000a02007c0c */ /* 0x000fe4000bf61070 */
[----:B------:R-:W-:Y:S02]  /*02c0*/  SHF.R.S32.HI R2, RZ, 0x1f, R2 ;  /* 0x0000001fff027819 */ /* 0x000fe40000011402 */
[----:B------:R-:W-:Y:S02]  /*02d0*/  @P2 LOP3.LUT R83, R83, 0x20, RZ, 0xfc, !PT ;  /* 0x0000002053532812 */ /* 0x000fe400078efcff */
[----:B------:R-:W-:-:S02]  /*02e0*/  IADD3 R3, R80, 0xe0, RZ ;  /* 0x000000e050037810 */ /* 0x000fc40007ffe0ff */
        /* <DEDUP_REMOVED lines=14> */
[----:B------:R-:W-:Y:S02]  /*03d0*/  SHF.R.S32.HI R4, RZ, 0x1f, R2 ;  /* 0x0000001fff047819 */ /* 0x000fe40000011402 */
[----:B------:R-:W-:Y:S02]  /*03e0*/  ISETP.LT.U32.AND P5, PT, R2, UR10, PT ;  /* 0x0000000a02007c0c */ /* 0x000fe4000bfa1070 */
[----:B------:R-:W-:Y:S02]  /*03f0*/  IADD3 R3, R80, 0x140, RZ ;  /* 0x0000014050037810 */ /* 0x000fe40007ffe0ff */
[----:B------:R-:W-:-:S02]  /*0400*/  @P2 LOP3.LUT R83, R83, 0x4, RZ, 0xfc, !PT ;  /* 0x0000000453532812 */ /* 0x000fc400078efcff */
[----:B------:R-:W-:Y:S02]  /*0410*/  IADD3 R2, R80, 0x160, RZ ;  /* 0x0000016050027810 */ /* 0x000fe40007ffe0ff */
[----:B------:R-:W-:Y:S02]  /*0420*/  ISETP.LT.AND.EX P5, PT, R4, UR11, !P1, P5 ;  /* 0x0000000b04007c0c */ /* 0x000fe4000cfa1350 */
[----:B------:R-:W-:Y:S02]  /*0430*/  SHF.R.S32.HI R4, RZ, 0x1f, R3 ;  /* 0x0000001fff047819 */ /* 0x000fe40000011403 */
[----:B------:R-:W-:Y:S02]  /*0440*/  ISETP.LT.U32.AND P4, PT, R3, UR10, PT ;  /* 0x0000000a03007c0c */ /* 0x000fe4000bf81070 */
[----:B------:R-:W-:Y:S02]  /*0450*/  LOP3.LUT R83, R83, 0xfffffffd, RZ, 0xc0, !PT ;  /* 0xfffffffd53537812 */ /* 0x000fe400078ec0ff */
[----:B------:R-:W-:-:S02]  /*0460*/  SHF.R.S32.HI R3, RZ, 0x1f, R2 ;  /* 0x0000001fff037819 */ /* 0x000fc40000011402 */
[----:B------:R-:W-:Y:S02]  /*0470*/  ISETP.LT.U32.AND P3, PT, R2, UR10, PT ;  /* 0x0000000a02007c0c */ /* 0x000fe4000bf61070 */
[----:B------:R-:W-:Y:S02]  /*0480*/  @P0 LOP3.LUT R83, R83, 0x2, RZ, 0xfc, !PT ;  /* 0x0000000253530812 */ /* 0x000fe400078efcff */
[----:B------:R-:W-:Y:S02]  /*0490*/  ISETP.LT.AND.EX P3, PT, R3, UR11, !P1, P3 ;  /* 0x0000000b03007c0c */ /* 0x000fe4000cf61330 */
[----:B------:R-:W-:Y:S02]  /*04a0*/  SHF.R.S32.HI R3, RZ, 0x1f, R80 ;  /* 0x0000001fff037819 */ /* 0x000fe40000011450 */
[C---:B------:R-:W-:Y:S02]  /*04b0*/  ISETP.LT.U32.AND P0, PT, R80.reuse, UR10, PT ;  /* 0x0000000a50007c0c */ /* 0x040fe4000bf01070 */
[----:B------:R-:W-:-:S02]  /*04c0*/  IADD3 R78, R80, 0x20, RZ ;  /* 0x00000020504e7810 */ /* 0x000fc40007ffe0ff */
[----:B------:R-:W-:Y:S02]  /*04d0*/  ISETP.LT.AND.EX P0, PT, R3, UR11, !P1, P0 ;  /* 0x0000000b03007c0c */ /* 0x000fe4000cf01300 */
[----:B------:R-:W-:Y:S02]  /*04e0*/  LOP3.LUT R83, R83, 0xffffff7f, RZ, 0xc0, !PT ;  /* 0xffffff7f53537812 */ /* 0x000fe400078ec0ff */
[----:B------:R-:W-:Y:S02]  /*04f0*/  IADD3 R77, R80, 0x40, RZ ;  /* 0x00000040504d7810 */ /* 0x000fe40007ffe0ff */
[----:B------:R-:W-:Y:S02]  /*0500*/  SHF.R.S32.HI R5, RZ, 0x1f, R78 ;  /* 0x0000001fff057819 */ /* 0x000fe4000001144e */
[----:B------:R-:W-:Y:S02]  /*0510*/  ISETP.LT.U32.AND P2, PT, R78, UR10, PT ;  /* 0x0000000a4e007c0c */ /* 0x000fe4000bf41070 */
[----:B------:R-:W-:-:S02]  /*0520*/  SHF.R.S32.HI R7, RZ, 0x1f, R77 ;  /* 0x0000001fff077819 */ /* 0x000fc4000001144d */
[----:B------:R-:W-:Y:S02]  /*0530*/  ISETP.LT.AND.EX P4, PT, R4, UR11, !P1, P4 ;  /* 0x0000000b04007c0c */ /* 0x000fe4000cf81340 */
[----:B------:R-:W-:Y:S01]  /*0540*/  @P0 LOP3.LUT R83, R83, 0x80, RZ, 0xfc, !PT ;  /* 0x0000008053530812 */ /* 0x000fe200078efcff */
[----:B------:R-:W0:Y:S01]  /*0550*/  S2R R4, SR_LANEID ;  /* 0x0000000000047919 */ /* 0x000e220000000000 */
[----:B------:R-:W-:Y:S01]  /*0560*/  ISETP.LT.U32.AND P0, PT, R77, UR10, PT ;  /* 0x0000000a4d007c0c */ /* 0x000fe2000bf01070 */
[----:B------:R-:W-:Y:S01]  /*0570*/  ULDC.U8 UR10, c[0x0][0x2a4] ;  /* 0x0000a900000a7ab9 */ /* 0x000fe20000000000 */
[----:B------:R-:W-:Y:S02]  /*0580*/  ISETP.LT.AND.EX P2, PT, R5, UR11, !P1, P2 ;  /* 0x0000000b05007c0c */ /* 0x000fe4000cf41320 */
[----:B------:R-:W-:Y:S02]  /*0590*/  ISETP.LT.AND.EX P1, PT, R7, UR11, !P1, P0 ;  /* 0x0000000b07007c0c */ /* 0x000fe4000cf21300 */
[----:B-1----:R-:W-:-:S02]  /*05a0*/  LEA.HI R11, P0, R9, R8, RZ, 0x1 ;  /* 0x00000008090b7211 */ /* 0x002fc400078108ff */
[-C--:B------:R-:W-:Y:S02]  /*05b0*/  LEA R13, R9, R9.reuse, 0x1 ;  /* 0x00000009090d7211 */ /* 0x080fe400078e08ff */
[----:B------:R-:W-:Y:S01]  /*05c0*/  IADD3.X R12, RZ, R9, RZ, P0, !PT ;  /* 0x00000009ff0c7210 */ /* 0x000fe200007fe4ff */
[----:B------:R-:W-:Y:S01]  /*05d0*/  IMAD.WIDE.U32 R8, R8, 0x3, RZ ;  /* 0x0000000308087825 */ /* 0x000fe200078e00ff */
[----:B------:R-:W-:Y:S02]  /*05e0*/  LEA R6, R6, UR5, 0x3 ;  /* 0x0000000506067c11 */ /* 0x000fe4000f8e18ff */
[----:B------:R-:W-:Y:S02]  /*05f0*/  SHF.L.U32 R82, R82, 0x1, RZ ;  /* 0x0000000152527819 */ /* 0x000fe400000006ff */
[----:B------:R-:W-:Y:S02]  /*0600*/  IADD3 R13, R9, R13, RZ ;  /* 0x0000000d090d7210 */ /* 0x000fe40007ffe0ff */
[----:B------:R-:W1:Y:S01]  /*0610*/  LDC R9, c[0x0][0x10] ;  /* 0x00000400ff097b82 */ /* 0x000e620000000800 */
[----:B------:R-:W-:-:S02]  /*0620*/  IADD3 R76, R80, 0x1e0, RZ ;  /* 0x000001e0504c7810 */ /* 0x000fc40007ffe0ff */
[----:B------:R-:W-:Y:S02]  /*0630*/  LEA.HI R10, P0, R13, R8, RZ, 0x1 ;  /* 0x000000080d0a7211 */ /* 0x000fe400078108ff */
[--C-:B------:R-:W-:Y:S02]  /*0640*/  SHF.R.S64 R8, R11, 0x1, R12.reuse ;  /* 0x000000010b087819 */ /* 0x100fe4000000100c */
[----:B------:R-:W-:Y:S01]  /*0650*/  IADD3.X R13, RZ, R13, RZ, P0, !PT ;  /* 0x0000000dff0d7210 */ /* 0x000fe200007fe4ff */
[----:B------:R-:W2:Y:S01]  /*0660*/  LDC R2, c[0x0][0xc] ;  /* 0x00000300ff027b82 */ /* 0x000ea20000000800 */
[----:B------:R-:W-:Y:S02]  /*0670*/  SHF.R.S32.HI R11, RZ, 0x1, R12 ;  /* 0x00000001ff0b7819 */ /* 0x000fe4000001140c */
[--C-:B------:R-:W-:Y:S02]  /*0680*/  SHF.R.S64 R10, R10, 0x1, R13.reuse ;  /* 0x000000010a0a7819 */ /* 0x100fe4000000100d */
[----:B------:R-:W-:-:S02]  /*0690*/  SHF.R.S32.HI R13, RZ, 0x1, R13 ;  /* 0x00000001ff0d7819 */ /* 0x000fc4000001140d */
[----:B------:R-:W-:Y:S02]  /*06a0*/  SHF.L.U64.HI R11, R8, 0x2, R11 ;  /* 0x00000002080b7819 */ /* 0x000fe4000001020b */
[----:B------:R-:W-:Y:S01]  /*06b0*/  SHF.L.U64.HI R12, R10, 0x2, R13 ;  /* 0x000000020a0c7819 */ /* 0x000fe2000001020d */
[----:B-1----:R-:W-:Y:S01]  /*06c0*/  IMAD R79, R9, UR7, R0 ;  /* 0x00000007094f7c24 */ /* 0x002fe2000f8e0200 */
[----:B0-2---:R-:W-:-:S07]  /*06d0*/  LOP3.LUT R75, R2, 0x3, RZ, 0xc0, !PT ;  /* 0x00000003024b7812 */ /* 0x005fce00078ec0ff */
.L_x_218:
[----:B0-----:R-:W0:Y:S01]  /*06e0*/  LDC R19, c[0x0][0x2a0] ;  /* 0x0000a800ff137b82 */ /* 0x001e220000000800 */
[----:B------:R-:W-:Y:S01]  /*06f0*/  IABS R18, R74 ;  /* 0x0000004a00127213 */ /* 0x000fe20000000000 */
[----:B------:R-:W-:Y:S01]  /*0700*/  ULDC.64 UR12, c[0x0][0x298] ;  /* 0x0000a600000c7ab9 */ /* 0x000fe20000000a00 */
[----:B------:R-:W-:Y:S02]  /*0710*/  LOP3.LUT P6, RZ, R83, 0x80, RZ, 0xc0, !PT ;  /* 0x0000008053ff7812 */ /* 0x000fe400078cc0ff */
[----:B------:R-:W-:Y:S02]  /*0720*/  CS2R R70, SRZ ;  /* 0x0000000000467805 */ /* 0x000fe4000001ff00 */
[----:B------:R-:W-:Y:S02]  /*0730*/  P2R R89, PR, RZ, 0x4 ;  /* 0x00000004ff597803 */ /* 0x000fe40000000000 */
[----:B------:R-:W-:Y:S01]  /*0740*/  IADD3 R29, R80, 0x180, RZ ;  /* 0x00000180501d7810 */ /* 0x000fe20007ffe0ff */
[----:B------:R-:W1:Y:S01]  /*0750*/  @P2 LDC.64 R62, c[0x0][0x230] ;  /* 0x00008c00ff3e2b82 */ /* 0x000e620000000a00 */
[----:B------:R-:W-:-:S07]  /*0760*/  P2R R68, PR, RZ, 0x20 ;  /* 0x00000020ff447803 */ /* 0x000fce0000000000 */
[----:B------:R-:W2:Y:S01]  /*0770*/  @P6 LDC.64 R66, c[0x0][0x230] ;  /* 0x00008c00ff426b82 */ /* 0x000ea20000000a00 */
[----:B0-----:R-:W-:-:S07]  /*0780*/  IABS R16, R19 ;  /* 0x0000001300107213 */ /* 0x001fce0000000000 */
[----:B------:R-:W0:Y:S01]  /*0790*/  @P1 LDC.64 R58, c[0x0][0x230] ;  /* 0x00008c00ff3a1b82 */ /* 0x000e220000000a00 */
[----:B------:R-:W3:Y:S07]  /*07a0*/  I2F.RP R13, R16 ;  /* 0x00000010000d7306 */ /* 0x000eee0000209400 */
[----:B------:R-:W4:Y:S08]  /*07b0*/  @P5 LDC.64 R34, c[0x0][0x230] ;  /* 0x00008c00ff225b82 */ /* 0x000f300000000a00 */
[----:B------:R-:W4:Y:S01]  /*07c0*/  @P4 LDC.64 R22, c[0x0][0x230] ;  /* 0x00008c00ff164b82 */ /* 0x000f220000000a00 */
[----:B---3--:R-:W3:Y:S07]  /*07d0*/  MUFU.RCP R13, R13 ;  /* 0x0000000d000d7308 */ /* 0x008eee0000001000 */
[----:B------:R-:W4:Y:S01]  /*07e0*/  @P3 LDC.64 R30, c[0x0][0x230] ;  /* 0x00008c00ff1e3b82 */ /* 0x000f220000000a00 */
[----:B---3--:R-:W-:-:S04]  /*07f0*/  IADD3 R14, R13, 0xffffffe, RZ ;  /* 0x0ffffffe0d0e7810 */ /* 0x008fc80007ffe0ff */
[----:B------:R3:W1:Y:S02]  /*0800*/  F2I.FTZ.U32.TRUNC.NTZ R15, R14 ;  /* 0x0000000e000f7305 */ /* 0x000664000021f000 */
[----:B---3--:R-:W-:Y:S02]  /*0810*/  MOV R14, RZ ;  /* 0x000000ff000e7202 */ /* 0x008fe40000000f00 */
[----:B-1----:R-:W-:-:S05]  /*0820*/  IADD3 R17, RZ, -R15, RZ ;  /* 0x8000000fff117210 */ /* 0x002fca0007ffe0ff */
[----:B------:R-:W-:-:S04]  /*0830*/  IMAD R17, R17, R16, RZ ;  /* 0x0000001011117224 */ /* 0x000fc800078e02ff */
[----:B------:R-:W-:Y:S01]  /*0840*/  IMAD.HI.U32 R15, R15, R17, R14 ;  /* 0x000000110f0f7227 */ /* 0x000fe200078e000e */
[----:B------:R-:W-:-:S05]  /*0850*/  MOV R17, R18 ;  /* 0x0000001200117202 */ /* 0x000fca0000000f00 */
[----:B------:R-:W-:-:S05]  /*0860*/  IMAD.HI.U32 R15, R15, R17, RZ ;  /* 0x000000110f0f7227 */ /* 0x000fca00078e00ff */
[----:B------:R-:W-:-:S05]  /*0870*/  IADD3 R13, -R15, RZ, RZ ;  /* 0x000000ff0f0d7210 */ /* 0x000fca0007ffe1ff */
[----:B------:R-:W-:-:S05]  /*0880*/  IMAD R13, R16, R13, R17 ;  /* 0x0000000d100d7224 */ /* 0x000fca00078e0211 */
[----:B------:R-:W-:-:S13]  /*0890*/  ISETP.GT.U32.AND P0, PT, R16, R13, PT ;  /* 0x0000000d1000720c */ /* 0x000fda0003f04070 */
[-C--:B------:R-:W-:Y:S02]  /*08a0*/  @!P0 IADD3 R13, R13, -R16.reuse, RZ ;  /* 0x800000100d0d8210 */ /* 0x080fe40007ffe0ff */
[----:B------:R-:W-:Y:S02]  /*08b0*/  @!P0 IADD3 R15, R15, 0x1, RZ ;  /* 0x000000010f0f8810 */ /* 0x000fe40007ffe0ff */
[----:B------:R-:W-:Y:S02]  /*08c0*/  IADD3 R14, R13, -R16, RZ ;  /* 0x800000100d0e7210 */ /* 0x000fe40007ffe0ff */
[----:B------:R-:W-:-:S04]  /*08d0*/  ISETP.GT.U32.AND P0, PT, R16, R13, PT ;  /* 0x0000000d1000720c */ /* 0x000fc80003f04070 */
[----:B------:R-:W-:Y:S02]  /*08e0*/  SEL R14, R14, R13, !P0 ;  /* 0x0000000d0e0e7207 */ /* 0x000fe40004000000 */
[----:B------:R-:W-:Y:S02]  /*08f0*/  ISETP.GE.U32.AND P0, PT, R13, R16, PT ;  /* 0x000000100d00720c */ /* 0x000fe40003f06070 */
[----:B------:R-:W-:Y:S01]  /*0900*/  LOP3.LUT R13, R74, R19, RZ, 0x3c, !PT ;  /* 0x000000134a0d7212 */ /* 0x000fe200078e3cff */
[----:B------:R-:W1:Y:S10]  /*0910*/  @P6 LDC.64 R16, c[0x0][0x288] ;  /* 0x0000a200ff106b82 */ /* 0x000e740000000a00 */
[----:B------:R-:W-:-:S02]  /*0920*/  @P0 IADD3 R15, R15, 0x1, RZ ;  /* 0x000000010f0f0810 */ /* 0x000fc40007ffe0ff */
[----:B------:R-:W-:-:S13]  /*0930*/  ISETP.GE.AND P0, PT, R74, RZ, PT ;  /* 0x000000ff4a00720c */ /* 0x000fda0003f06270 */
[----:B------:R-:W-:Y:S02]  /*0940*/  @!P0 IADD3 R14, -R14, RZ, RZ ;  /* 0x000000ff0e0e8210 */ /* 0x000fe40007ffe1ff */
[----:B------:R-:W-:Y:S02]  /*0950*/  ISETP.GE.AND P0, PT, R13, RZ, PT ;  /* 0x000000ff0d00720c */ /* 0x000fe40003f06270 */
[----:B------:R-:W-:-:S11]  /*0960*/  LOP3.LUT R13, RZ, R19, RZ, 0x33, !PT ;  /* 0x00000013ff0d7212 */ /* 0x000fd600078e33ff */
[----:B------:R-:W-:Y:S02]  /*0970*/  @!P0 IADD3 R15, -R15, RZ, RZ ;  /* 0x000000ff0f0f8210 */ /* 0x000fe40007ffe1ff */
[----:B------:R-:W-:Y:S02]  /*0980*/  ISETP.NE.AND P0, PT, R19, RZ, PT ;  /* 0x000000ff1300720c */ /* 0x000fe40003f05270 */
[----:B------:R-:W-:Y:S02]  /*0990*/  IADD3 R19, R80, 0x80, RZ ;  /* 0x0000008050137810 */ /* 0x000fe40007ffe0ff */
[C---:B------:R-:W-:Y:S02]  /*09a0*/  SEL R108, R13.reuse, R14, !P0 ;  /* 0x0000000e0d6c7207 */ /* 0x040fe40004000000 */
[----:B------:R-:W-:Y:S02]  /*09b0*/  SEL R13, R13, R15, !P0 ;  /* 0x0000000f0d0d7207 */ /* 0x000fe40004000000 */
[----:B------:R-:W-:Y:S01]  /*09c0*/  SHF.R.S32.HI R14, RZ, 0x1f, R82 ;  /* 0x0000001fff0e7819 */ /* 0x000fe20000011452 */
[----:B------:R-:W-:-:S05]  /*09d0*/  IMAD R69, R108, 0x1c, RZ ;  /* 0x0000001c6c457824 */ /* 0x000fca00078e02ff */
[----:B------:R-:W-:-:S04]  /*09e0*/  IADD3 R110, P0, R82, R69, RZ ;  /* 0x00000045526e7210 */ /* 0x000fc80007f1e0ff */
[----:B------:R-:W-:Y:S02]  /*09f0*/  LEA.HI.X.SX32 R111, R69, R14, 0x1, P0 ;  /* 0x0000000e456f7211 */ /* 0x000fe400000f0eff */
[----:B------:R-:W-:Y:S01]  /*0a00*/  SHF.R.S32.HI R14, RZ, 0x1f, R13 ;  /* 0x0000001fff0e7819 */ /* 0x000fe2000001140d */
[----:B------:R-:W-:-:S04]  /*0a10*/  IMAD.WIDE.U32 R110, R13, UR12, R110 ;  /* 0x0000000c0d6e7c25 */ /* 0x000fc8000f8e006e */
[----:B------:R-:W-:Y:S01]  /*0a20*/  IMAD R14, R14, UR12, RZ ;  /* 0x0000000c0e0e7c24 */ /* 0x000fe2000f8e02ff */
[----:B------:R-:W-:-:S03]  /*0a30*/  @P6 MOV R112, R110 ;  /* 0x0000006e00706202 */ /* 0x000fc60000000f00 */
[----:B------:R-:W-:Y:S01]  /*0a40*/  IMAD R113, R13, UR13, R14 ;  /* 0x0000000d0d717c24 */ /* 0x000fe2000f8e020e */
[----:B------:R-:W-:Y:S01]  /*0a50*/  ULDC.64 UR12, c[0x0][0x290] ;  /* 0x0000a400000c7ab9 */ /* 0x000fe20000000a00 */
[----:B-1----:R-:W-:-:S03]  /*0a60*/  @P6 IMAD R13, R3, R16, RZ ;  /* 0x00000010030d6224 */ /* 0x002fc600078e02ff */
[----:B------:R-:W-:Y:S01]  /*0a70*/  IADD3 R113, R111, R113, RZ ;  /* 0x000000716f717210 */ /* 0x000fe20007ffe0ff */
[C---:B------:R-:W-:Y:S02]  /*0a80*/  @P6 IMAD R13, R80.reuse, R17, R13 ;  /* 0x00000011500d6224 */ /* 0x040fe400078e020d */
[----:B------:R-:W-:Y:S02]  /*0a90*/  @P6 IMAD.WIDE.U32 R14, R80, R16, R112 ;  /* 0x00000010500e6225 */ /* 0x000fe400078e0070 */
[----:B------:R-:W1:Y:S03]  /*0aa0*/  @P6 LDC.64 R16, c[0x0][0x228] ;  /* 0x00008a00ff106b82 */ /* 0x000e660000000a00 */
[----:B------:R-:W-:Y:S02]  /*0ab0*/  @P6 IADD3 R13, R15, R13, RZ ;  /* 0x0000000d0f0d6210 */ /* 0x000fe40007ffe0ff */
[----:B------:R-:W-:-:S02]  /*0ac0*/  @P6 SHF.L.U32 R65, R14, 0x1, RZ ;  /* 0x000000010e416819 */ /* 0x000fc400000006ff */
[----:B------:R-:W-:Y:S02]  /*0ad0*/  @P6 SHF.L.U64.HI R14, R14, 0x1, R13 ;  /* 0x000000010e0e6819 */ /* 0x000fe4000001020d */
[C---:B--2---:R-:W-:Y:S02]  /*0ae0*/  @P6 IADD3 R66, P0, R65.reuse, R66, RZ ;  /* 0x0000004241426210 */ /* 0x044fe40007f1e0ff */
[----:B------:R-:W-:Y:S02]  /*0af0*/  @P2 MOV R15, R113 ;  /* 0x00000071000f2202 */ /* 0x000fe40000000f00 */
[----:B------:R-:W-:Y:S02]  /*0b00*/  @P6 IADD3.X R67, R14, R67, RZ, P0, !PT ;  /* 0x000000430e436210 */ /* 0x000fe400007fe4ff */
[----:B-1----:R-:W-:-:S04]  /*0b10*/  @P6 IADD3 R64, P0, R65, R16, RZ ;  /* 0x0000001041406210 */ /* 0x002fc80007f1e0ff */
[----:B------:R-:W-:Y:S02]  /*0b20*/  @P6 IADD3.X R65, R14, R17, RZ, P0, !PT ;  /* 0x000000110e416210 */ /* 0x000fe400007fe4ff */
[----:B------:R-:W1:Y:S01]  /*0b30*/  @P2 LDC.64 R16, c[0x0][0x288] ;  /* 0x0000a200ff102b82 */ /* 0x000e620000000a00 */
[----:B------:R-:W-:Y:S02]  /*0b40*/  @P2 MOV R14, R110 ;  /* 0x0000006e000e2202 */ /* 0x000fe40000000f00 */
[----:B------:R-:W-:-:S13]  /*0b50*/  LOP3.LUT P6, RZ, R83, 0x10, RZ, 0xc0, !PT ;  /* 0x0000001053ff7812 */ /* 0x000fda00078cc0ff */
[----:B------:R-:W2:Y:S01]  /*0b60*/  @P6 LDC.64 R50, c[0x0][0x230] ;  /* 0x00008c00ff326b82 */ /* 0x000ea20000000a00 */
[-C--:B-1----:R-:W-:Y:S02]  /*0b70*/  @P2 IMAD R13, R5, R16.reuse, RZ ;  /* 0x00000010050d2224 */ /* 0x082fe400078e02ff */
[----:B------:R-:W-:-:S04]  /*0b80*/  @P2 IMAD.WIDE.U32 R14, R78, R16, R14 ;  /* 0x000000104e0e2225 */ /* 0x000fc800078e000e */
[----:B------:R-:W-:Y:S01]  /*0b90*/  @P2 IMAD R13, R78, R17, R13 ;  /* 0x000000114e0d2224 */ /* 0x000fe200078e020d */
[C---:B------:R-:W-:Y:S01]  /*0ba0*/  @P2 SHF.L.U32 R61, R14.reuse, 0x1, RZ ;  /* 0x000000010e3d2819 */ /* 0x040fe200000006ff */
[----:B------:R-:W1:Y:S03]  /*0bb0*/  @P2 LDC.64 R16, c[0x0][0x228] ;  /* 0x00008a00ff102b82 */ /* 0x000e660000000a00 */
[----:B------:R-:W-:Y:S02]  /*0bc0*/  @P2 IADD3 R13, R15, R13, RZ ;  /* 0x0000000d0f0d2210 */ /* 0x000fe40007ffe0ff */
[----:B------:R-:W-:Y:S02]  /*0bd0*/  @P2 IADD3 R62, P0, R61, R62, RZ ;  /* 0x0000003e3d3e2210 */ /* 0x000fe40007f1e0ff */
[----:B------:R-:W-:Y:S02]  /*0be0*/  @P2 SHF.L.U64.HI R14, R14, 0x1, R13 ;  /* 0x000000010e0e2819 */ /* 0x000fe4000001020d */
[----:B------:R-:W-:-:S02]  /*0bf0*/  @P1 MOV R15, R113 ;  /* 0x00000071000f1202 */ /* 0x000fc40000000f00 */
[----:B------:R-:W-:Y:S02]  /*0c00*/  @P2 IADD3.X R63, R14, R63, RZ, P0, !PT ;  /* 0x0000003f0e3f2210 */ /* 0x000fe400007fe4ff */
[----:B-1----:R-:W-:-:S04]  /*0c10*/  @P2 IADD3 R60, P0, R61, R16, RZ ;  /* 0x000000103d3c2210 */ /* 0x002fc80007f1e0ff */
[----:B------:R-:W-:Y:S02]  /*0c20*/  @P2 IADD3.X R61, R14, R17, RZ, P0, !PT ;  /* 0x000000110e3d2210 */ /* 0x000fe400007fe4ff */
[----:B------:R-:W1:Y:S01]  /*0c30*/  @P1 LDC.64 R16, c[0x0][0x288] ;  /* 0x0000a200ff101b82 */ /* 0x000e620000000a00 */
[----:B------:R-:W-:-:S13]  /*0c40*/  LOP3.LUT P2, RZ, R83, 0x20, RZ, 0xc0, !PT ;  /* 0x0000002053ff7812 */ /* 0x000fda000784c0ff */
[----:B------:R-:W3:Y:S01]  /*0c50*/  @P2 LDC.64 R54, c[0x0][0x230] ;  /* 0x00008c00ff362b82 */ /* 0x000ee20000000a00 */
[----:B-1----:R-:W-:-:S04]  /*0c60*/  @P1 IMAD R14, R7, R16, RZ ;  /* 0x00000010070e1224 */ /* 0x002fc800078e02ff */
[----:B------:R-:W-:Y:S01]  /*0c70*/  @P1 IMAD R13, R77, R17, R14 ;  /* 0x000000114d0d1224 */ /* 0x000fe200078e020e */
[----:B------:R-:W-:-:S05]  /*0c80*/  @P1 MOV R14, R110 ;  /* 0x0000006e000e1202 */ /* 0x000fca0000000f00 */
[----:B------:R-:W-:Y:S02]  /*0c90*/  @P1 IMAD.WIDE.U32 R14, R77, R16, R14 ;  /* 0x000000104d0e1225 */ /* 0x000fe400078e000e */
[----:B------:R-:W1:Y:S03]  /*0ca0*/  @P1 LDC.64 R16, c[0x0][0x228] ;  /* 0x00008a00ff101b82 */ /* 0x000e660000000a00 */
[----:B------:R-:W-:Y:S02]  /*0cb0*/  @P1 IADD3 R13, R15, R13, RZ ;  /* 0x0000000d0f0d1210 */ /* 0x000fe40007ffe0ff */
[C---:B------:R-:W-:Y:S02]  /*0cc0*/  @P1 SHF.L.U32 R57, R14.reuse, 0x1, RZ ;  /* 0x000000010e391819 */ /* 0x040fe400000006ff */
[----:B------:R-:W-:Y:S02]  /*0cd0*/  @P1 SHF.L.U64.HI R14, R14, 0x1, R13 ;  /* 0x000000010e0e1819 */ /* 0x000fe4000001020d */
[----:B0-----:R-:W-:-:S02]  /*0ce0*/  @P1 IADD3 R58, P0, R57, R58, RZ ;  /* 0x0000003a393a1210 */ /* 0x001fc40007f1e0ff */
[----:B------:R-:W-:Y:S02]  /*0cf0*/  SHF.R.S32.HI R13, RZ, 0x1f, R19 ;  /* 0x0000001fff0d7819 */ /* 0x000fe40000011413 */
[----:B------:R-:W-:Y:S02]  /*0d00*/  @P1 IADD3.X R59, R14, R59, RZ, P0, !PT ;  /* 0x0000003b0e3b1210 */ /* 0x000fe400007fe4ff */
[----:B------:R-:W-:Y:S02]  /*0d10*/  @P2 MOV R15, R113 ;  /* 0x00000071000f2202 */ /* 0x000fe40000000f00 */
[----:B-1----:R-:W-:-:S04]  /*0d20*/  @P1 IADD3 R56, P0, R57, R16, RZ ;  /* 0x0000001039381210 */ /* 0x002fc80007f1e0ff */
[----:B------:R-:W-:Y:S02]  /*0d30*/  @P1 IADD3.X R57, R14, R17, RZ, P0, !PT ;  /* 0x000000110e391210 */ /* 0x000fe400007fe4ff */
[----:B------:R-:W0:Y:S02]  /*0d40*/  @P2 LDC.64 R16, c[0x0][0x288] ;  /* 0x0000a200ff102b82 */ /* 0x000e240000000a00 */
[----:B0-----:R-:W-:-:S04]  /*0d50*/  @P2 IMAD R14, R13, R16, RZ ;  /* 0x000000100d0e2224 */ /* 0x001fc800078e02ff */
[----:B------:R-:W-:Y:S01]  /*0d60*/  @P2 IMAD R13, R19, R17, R14 ;  /* 0x00000011130d2224 */ /* 0x000fe200078e020e */
[----:B------:R-:W-:-:S05]  /*0d70*/  @P2 MOV R14, R110 ;  /* 0x0000006e000e2202 */ /* 0x000fca0000000f00 */
[----:B------:R-:W-:Y:S01]  /*0d80*/  @P2 IMAD.WIDE.U32 R14, R19, R16, R14 ;  /* 0x00000010130e2225 */ /* 0x000fe200078e000e */
[----:B------:R-:W-:Y:S01]  /*0d90*/  IADD3 R19, R80, 0xa0, RZ ;  /* 0x000000a050137810 */ /* 0x000fe20007ffe0ff */
[----:B------:R-:W0:Y:S03]  /*0da0*/  @P2 LDC.64 R16, c[0x0][0x228] ;  /* 0x00008a00ff102b82 */ /* 0x000e260000000a00 */
[----:B------:R-:W-:Y:S02]  /*0db0*/  @P2 IADD3 R13, R15, R13, RZ ;  /* 0x0000000d0f0d2210 */ /* 0x000fe40007ffe0ff */
[C---:B------:R-:W-:Y:S02]  /*0dc0*/  @P2 SHF.L.U32 R53, R14.reuse, 0x1, RZ ;  /* 0x000000010e352819 */ /* 0x040fe400000006ff */
[----:B------:R-:W-:Y:S02]  /*0dd0*/  @P2 SHF.L.U64.HI R14, R14, 0x1, R13 ;  /* 0x000000010e0e2819 */ /* 0x000fe4000001020d */
[----:B---3--:R-:W-:-:S02]  /*0de0*/  @P2 IADD3 R54, P0, R53, R54, RZ ;  /* 0x0000003635362210 */ /* 0x008fc40007f1e0ff */
[----:B------:R-:W-:Y:S02]  /*0df0*/  SHF.R.S32.HI R13, RZ, 0x1f, R19 ;  /* 0x0000001fff0d7819 */ /* 0x000fe40000011413 */
[----:B------:R-:W-:Y:S02]  /*0e00*/  @P2 IADD3.X R55, R14, R55, RZ, P0, !PT ;  /* 0x000000370e372210 */ /* 0x000fe400007fe4ff */
[----:B------:R-:W-:Y:S02]  /*0e10*/  @P6 MOV R15, R113 ;  /* 0x00000071000f6202 */ /* 0x000fe40000000f00 */
[----:B0-----:R-:W-:-:S04]  /*0e20*/  @P2 IADD3 R52, P0, R53, R16, RZ ;  /* 0x0000001035342210 */ /* 0x001fc80007f1e0ff */
[----:B------:R-:W-:Y:S02]  /*0e30*/  @P2 IADD3.X R53, R14, R17, RZ, P0, !PT ;  /* 0x000000110e352210 */ /* 0x000fe400007fe4ff */
[----:B------:R-:W0:Y:S01]  /*0e40*/  @P6 LDC.64 R16, c[0x0][0x288] ;  /* 0x0000a200ff106b82 */ /* 0x000e220000000a00 */
[----:B------:R-:W-:-:S13]  /*0e50*/  LOP3.LUT P2, RZ, R83, 0x8, RZ, 0xc0, !PT ;  /* 0x0000000853ff7812 */ /* 0x000fda000784c0ff */
[----:B------:R-:W1:Y:S01]  /*0e60*/  @P2 LDC.64 R46, c[0x0][0x230] ;  /* 0x00008c00ff2e2b82 */ /* 0x000e620000000a00 */
        /* <DEDUP_REMOVED lines=9> */
[----:B--2---:R-:W-:-:S02]  /*0f00*/  @P6 IADD3 R50, P0, R49, R50, RZ ;  /* 0x0000003231326210 */ /* 0x004fc40007f1e0ff */
[----:B------:R-:W-:Y:S02]  /*0f10*/  SHF.R.S32.HI R13, RZ, 0x1f, R19 ;  /* 0x0000001fff0d7819 */ /* 0x000fe40000011413 */
[----:B------:R-:W-:Y:S02]  /*0f20*/  @P6 IADD3.X R51, R14, R51, RZ, P0, !PT ;  /* 0x000000330e336210 */ /* 0x000fe400007fe4ff */
[----:B------:R-:W-:Y:S02]  /*0f30*/  @P2 MOV R15, R113 ;  /* 0x00000071000f2202 */ /* 0x000fe40000000f00 */
[----:B0-----:R-:W-:-:S04]  /*0f40*/  @P6 IADD3 R48, P0, R49, R16, RZ ;  /* 0x0000001031306210 */ /* 0x001fc80007f1e0ff */
[----:B------:R-:W-:Y:S02]  /*0f50*/  @P6 IADD3.X R49, R14, R17, RZ, P0, !PT ;  /* 0x000000110e316210 */ /* 0x000fe400007fe4ff */
[----:B------:R-:W0:Y:S01]  /*0f60*/  @P2 LDC.64 R16, c[0x0][0x288] ;  /* 0x0000a200ff102b82 */ /* 0x000e220000000a00 */
[----:B------:R-:W-:-:S13]  /*0f70*/  LOP3.LUT P6, RZ, R83, 0x4, RZ, 0xc0, !PT ;  /* 0x0000000453ff7812 */ /* 0x000fda00078cc0ff */
[----:B------:R-:W2:Y:S01]  /*0f80*/  @P6 LDC.64 R42, c[0x0][0x230] ;  /* 0x00008c00ff2a6b82 */ /* 0x000ea20000000a00 */
        /* <DEDUP_REMOVED lines=9> */
[----:B-1----:R-:W-:-:S02]  /*1020*/  @P2 IADD3 R46, P0, R45, R46, RZ ;  /* 0x0000002e2d2e2210 */ /* 0x002fc40007f1e0ff */
        /* <DEDUP_REMOVED lines=40> */
[C---:B------:R-:W-:Y:S02]  /*12b0*/  IADD3 R85, R80.reuse, 0x1a0, RZ ;  /* 0x000001a050557810 */ /* 0x040fe40007ffe0ff */
[----:B------:R-:W-:Y:S02]  /*12c0*/  MOV R72, RZ ;  /* 0x000000ff00487202 */ /* 0x000fe40000000f00 */
[----:B------:R-:W-:Y:S02]  /*12d0*/  IADD3 R93, R80, 0x60, RZ ;  /* 0x00000060505d7810 */ /* 0x000fe40007ffe0ff */
[----:B------:R-:W-:Y:S02]  /*12e0*/  CS2R R96, SRZ ;  /* 0x0000000000607805 */ /* 0x000fe4000001ff00 */
[----:B------:R-:W-:-:S02]  /*12f0*/  CS2R R98, SRZ ;  /* 0x0000000000627805 */ /* 0x000fc4000001ff00 */
[----:B------:R-:W-:Y:S02]  /*1300*/  CS2R R94, SRZ ;  /* 0x00000000005e7805 */ /* 0x000fe4000001ff00 */
[----:B------:R-:W-:Y:S01]  /*1310*/  LOP3.LUT P2, RZ, R83, 0x80, RZ, 0xc0, !PT ;  /* 0x0000008053ff7812 */ /* 0x000fe2000784c0ff */
        /* <DEDUP_REMOVED lines=9> */
[----:B----4-:R-:W-:-:S02]  /*13b0*/  @P5 IADD3 R34, P0, R21, R34, RZ ;  /* 0x0000002215225210 */ /* 0x010fc40007f1e0ff */
[----:B------:R-:W-:Y:S02]  /*13c0*/  SHF.R.S32.HI R13, RZ, 0x1f, R19 ;  /* 0x0000001fff0d7819 */ /* 0x000fe40000011413 */
[----:B------:R-:W-:Y:S02]  /*13d0*/  @P5 IADD3.X R35, R14, R35, RZ, P0, !PT ;  /* 0x000000230e235210 */ /* 0x000fe400007fe4ff */
[----:B------:R-:W-:Y:S02]  /*13e0*/  @P4 MOV R15, R113 ;  /* 0x00000071000f4202 */ /* 0x000fe40000000f00 */
[----:B0-----:R-:W-:-:S04]  /*13f0*/  @P5 IADD3 R20, P0, R21, R16, RZ ;  /* 0x0000001015145210 */ /* 0x001fc80007f1e0ff */
[----:B------:R-:W-:Y:S02]  /*1400*/  @P5 IADD3.X R21, R14, R17, RZ, P0, !PT ;  /* 0x000000110e155210 */ /* 0x000fe400007fe4ff */
[----:B------:R-:W0:Y:S01]  /*1410*/  @P4 LDC.64 R16, c[0x0][0x288] ;  /* 0x0000a200ff104b82 */ /* 0x000e220000000a00 */
[----:B------:R-:W-:-:S04]  /*1420*/  LOP3.LUT P5, RZ, R83, 0x4, RZ, 0xc0, !PT ;  /* 0x0000000453ff7812 */ /* 0x000fc800078ac0ff */
[----:B------:R-:W-:Y:S02]  /*1430*/  P2R R86, PR, RZ, 0x20 ;  /* 0x00000020ff567803 */ /* 0x000fe40000000000 */
[----:B------:R-:W-:-:S04]  /*1440*/  LOP3.LUT P5, RZ, R83, 0x8, RZ, 0xc0, !PT ;  /* 0x0000000853ff7812 */ /* 0x000fc800078ac0ff */
[----:B------:R-:W-:Y:S02]  /*1450*/  P2R R87, PR, RZ, 0x20 ;  /* 0x00000020ff577803 */ /* 0x000fe40000000000 */
[----:B------:R-:W-:-:S04]  /*1460*/  LOP3.LUT P5, RZ, R83, 0x10, RZ, 0xc0, !PT ;  /* 0x0000001053ff7812 */ /* 0x000fc800078ac0ff */
[----:B------:R-:W-:Y:S02]  /*1470*/  P2R R88, PR, RZ, 0x20 ;  /* 0x00000020ff587803 */ /* 0x000fe40000000000 */
[----:B------:R-:W-:Y:S01]  /*1480*/  LOP3.LUT P5, RZ, R83, 0x20, RZ, 0xc0, !PT ;  /* 0x0000002053ff7812 */ /* 0x000fe200078ac0ff */
[----:B0-----:R-:W-:-:S04]  /*1490*/  @P4 IMAD R14, R13, R16, RZ ;  /* 0x000000100d0e4224 */ /* 0x001fc800078e02ff */
[----:B------:R-:W-:Y:S01]  /*14a0*/  @P4 IMAD R13, R19, R17, R14 ;  /* 0x00000011130d4224 */ /* 0x000fe200078e020e */
[----:B------:R-:W-:-:S07]  /*14b0*/  @P4 MOV R14, R110 ;  /* 0x0000006e000e4202 */ /* 0x000fce0000000f00 */
[----:B------:R-:W5:Y:S01]  /*14c0*/  @P5 LDG.E R97, desc[UR8][R54.64] ;  /* 0x0000000836615981 */ /* 0x000f62000c1e1900 */
[----:B------:R-:W-:Y:S01]  /*14d0*/  @P4 IMAD.WIDE.U32 R14, R19, R16, R14 ;  /* 0x00000010130e4225 */ /* 0x000fe200078e000e */
[----:B------:R-:W-:Y:S01]  /*14e0*/  IADD3 R19, R80, 0x160, RZ ;  /* 0x0000016050137810 */ /* 0x000fe20007ffe0ff */
[----:B------:R-:W0:Y:S01]  /*14f0*/  @P4 LDC.64 R16, c[0x0][0x228] ;  /* 0x00008a00ff104b82 */ /* 0x000e220000000a00 */
[----:B------:R-:W5:Y:S02]  /*1500*/  @P5 LDG.E R96, desc[UR8][R52.64] ;  /* 0x0000000834605981 */ /* 0x000f64000c1e1900 */
[----:B------:R-:W-:Y:S02]  /*1510*/  @P4 IADD3 R13, R15, R13, RZ ;  /* 0x0000000d0f0d4210 */ /* 0x000fe40007ffe0ff */
[C---:B------:R-:W-:Y:S02]  /*1520*/  @P4 SHF.L.U32 R33, R14.reuse, 0x1, RZ ;  /* 0x000000010e214819 */ /* 0x040fe400000006ff */
[----:B------:R-:W-:-:S02]  /*1530*/  @P4 SHF.L.U64.HI R14, R14, 0x1, R13 ;  /* 0x000000010e0e4819 */ /* 0x000fc4000001020d */
[C---:B------:R-:W-:Y:S02]  /*1540*/  @P4 IADD3 R22, P0, R33.reuse, R22, RZ ;  /* 0x0000001621164210 */ /* 0x040fe40007f1e0ff */
        /* <DEDUP_REMOVED lines=9> */
[----:B------:R-:W-:Y:S02]  /*15e0*/  @P3 IMAD.WIDE.U32 R14, R19, R16, R14 ;  /* 0x00000010130e3225 */ /* 0x000fe400078e000e */
[----:B------:R-:W0:Y:S03]  /*15f0*/  @P3 LDC.64 R16, c[0x0][0x228] ;  /* 0x00008a00ff103b82 */ /* 0x000e260000000a00 */
[----:B------:R-:W-:Y:S02]  /*1600*/  @P3 IADD3 R13, R15, R13, RZ ;  /* 0x0000000d0f0d3210 */ /* 0x000fe40007ffe0ff */
[C---:B------:R-:W-:Y:S02]  /*1610*/  @P3 SHF.L.U32 R25, R14.reuse, 0x1, RZ ;  /* 0x000000010e193819 */ /* 0x040fe400000006ff */
[----:B------:R-:W-:Y:S02]  /*1620*/  @P3 SHF.L.U64.HI R14, R14, 0x1, R13 ;  /* 0x000000010e0e3819 */ /* 0x000fe4000001020d */
[----:B------:R-:W-:-:S04]  /*1630*/  @P3 IADD3 R30, P0, R25, R30, RZ ;  /* 0x0000001e191e3210 */ /* 0x000fc80007f1e0ff */
[C---:B------:R-:W-:Y:S02]  /*1640*/  @P3 IADD3.X R31, R14.reuse, R31, RZ, P0, !PT ;  /* 0x0000001f0e1f3210 */ /* 0x040fe400007fe4ff */
[----:B0-----:R-:W-:Y:S02]  /*1650*/  @P3 IADD3 R24, P0, R25, R16, RZ ;  /* 0x0000001019183210 */ /* 0x001fe40007f1e0ff */
[----:B------:R-:W0:Y:S02]  /*1660*/  LDC R16, c[0x0][0x2ac] ;  /* 0x0000ab00ff107b82 */ /* 0x000e240000000800 */
[----:B------:R-:W-:Y:S02]  /*1670*/  @P3 IADD3.X R25, R14, R17, RZ, P0, !PT ;  /* 0x000000110e193210 */ /* 0x000fe400007fe4ff */
[----:B------:R-:W-:-:S05]  /*1680*/  SHF.R.U32.HI R14, RZ, 0x1, R81 ;  /* 0x00000001ff0e7819 */ /* 0x000fca0000011651 */
[----:B------:R-:W-:-:S05]  /*1690*/  IMAD.WIDE.U32 R14, R14, -0x6db6db6d, RZ ;  /* 0x924924930e0e7825 */ /* 0x000fca00078e00ff */
[----:B------:R-:W-:-:S05]  /*16a0*/  SHF.R.U32.HI R15, RZ, 0x2, R15 ;  /* 0x00000002ff0f7819 */ /* 0x000fca000001160f */
[----:B0-----:R-:W-:-:S05]  /*16b0*/  IMAD R15, R16, UR7, R15 ;  /* 0x00000007100f7c24 */ /* 0x001fca000f8e020f */
[----:B------:R-:W-:-:S04]  /*16c0*/  IADD3 R13, R15, 0x180, RZ ;  /* 0x000001800f0d7810 */ /* 0x000fc80007ffe0ff */
[----:B------:R-:W-:Y:S02]  /*16d0*/  SHF.R.S32.HI R14, RZ, 0x1f, R13 ;  /* 0x0000001fff0e7819 */ /* 0x000fe4000001140d */
[----:B------:R-:W-:Y:S02]  /*16e0*/  ISETP.GE.U32.AND P0, PT, R13, UR12, PT ;  /* 0x0000000c0d007c0c */ /* 0x000fe4000bf06070 */
[----:B------:R-:W-:Y:S02]  /*16f0*/  SHF.R.S32.HI R13, RZ, 0x1f, R29 ;  /* 0x0000001fff0d7819 */ /* 0x000fe4000001141d */
        /* <DEDUP_REMOVED lines=9> */
[----:B------:R-:W-:-:S04]  /*1790*/  @P0 SHF.L.U32 R29, R18, 0x1, RZ ;  /* 0x00000001121d0819 */ /* 0x000fc800000006ff */
[----:B------:R-:W-:-:S04]  /*17a0*/  @P0 IADD3 R13, R19, R13, RZ ;  /* 0x0000000d130d0210 */ /* 0x000fc80007ffe0ff */
[----:B------:R-:W-:Y:S02]  /*17b0*/  @P0 SHF.L.U64.HI R14, R18, 0x1, R13 ;  /* 0x00000001120e0819 */ /* 0x000fe4000001020d */
[----:B-1----:R-:W-:-:S04]  /*17c0*/  @P0 IADD3 R18, P6, R29, R16, RZ ;  /* 0x000000101d120210 */ /* 0x002fc80007fde0ff */
[----:B------:R-:W-:Y:S02]  /*17d0*/  @P0 IADD3.X R19, R14, R17, RZ, P6, !PT ;  /* 0x000000110e130210 */ /* 0x000fe400037fe4ff */
[----:B------:R-:W0:Y:S01]  /*17e0*/  @P0 LDC.64 R16, c[0x0][0x228] ;  /* 0x00008a00ff100b82 */ /* 0x000e220000000a00 */
[----:B------:R-:W-:Y:S02]  /*17f0*/  IADD3 R13, R15, 0x1a0, RZ ;  /* 0x000001a00f0d7810 */ /* 0x000fe40007ffe0ff */
[----:B------:R1:W5:Y:S01]  /*1800*/  @P0 LDG.E R71, desc[UR8][R18.64] ;  /* 0x0000000812470981 */ /* 0x000362000c1e1900 */
[----:B0-----:R-:W-:-:S04]  /*1810*/  @P0 IADD3 R28, P6, R29, R16, RZ ;  /* 0x000000101d1c0210 */ /* 0x001fc80007fde0ff */
[----:B------:R-:W-:Y:S02]  /*1820*/  @P0 IADD3.X R29, R14, R17, RZ, P6, !PT ;  /* 0x000000110e1d0210 */ /* 0x000fe400037fe4ff */
[----:B------:R-:W-:-:S03]  /*1830*/  SHF.R.S32.HI R14, RZ, 0x1f, R13 ;  /* 0x0000001fff0e7819 */ /* 0x000fc6000001140d */
[----:B------:R0:W5:Y:S01]  /*1840*/  @P0 LDG.E R70, desc[UR8][R28.64] ;  /* 0x000000081c460981 */ /* 0x000162000c1e1900 */
[----:B------:R-:W-:-:S04]  /*1850*/  ISETP.GE.U32.AND P0, PT, R13, UR12, PT ;  /* 0x0000000c0d007c0c */ /* 0x000fc8000bf06070 */
[----:B------:R-:W-:-:S04]  /*1860*/  ISETP.GE.AND.EX P0, PT, R14, UR13, PT, P0 ;  /* 0x0000000d0e007c0c */ /* 0x000fc8000bf06300 */
[----:B------:R-:W-:-:S13]  /*1870*/  ISETP.LT.U32.AND P0, PT, R81, 0x1c0, !P0 ;  /* 0x000001c05100780c */ /* 0x000fda0004701070 */
[----:B------:R-:W2:Y:S01]  /*1880*/  @P0 LDC.64 R26, c[0x0][0x288] ;  /* 0x0000a200ff1a0b82 */ /* 0x000ea20000000a00 */
[----:B------:R-:W-:-:S07]  /*1890*/  SHF.R.S32.HI R13, RZ, 0x1f, R85 ;  /* 0x0000001fff0d7819 */ /* 0x000fce0000011455 */
[----:B------:R-:W3:Y:S01]  /*18a0*/  @P0 LDC.64 R16, c[0x0][0x230] ;  /* 0x00008c00ff100b82 */ /* 0x000ee20000000a00 */
[----:B-1----:R-:W-:Y:S02]  /*18b0*/  @P0 MOV R18, R110 ;  /* 0x0000006e00120202 */ /* 0x002fe40000000f00 */
[----:B------:R-:W-:Y:S01]  /*18c0*/  @P0 MOV R19, R113 ;  /* 0x0000007100130202 */ /* 0x000fe20000000f00 */
[----:B--2---:R-:W-:-:S04]  /*18d0*/  @P0 IMAD R14, R13, R26, RZ ;  /* 0x0000001a0d0e0224 */ /* 0x004fc800078e02ff */
[C---:B------:R-:W-:Y:S02]  /*18e0*/  @P0 IMAD R13, R85.reuse, R27, R14 ;  /* 0x0000001b550d0224 */ /* 0x040fe400078e020e */
[----:B------:R-:W-:-:S05]  /*18f0*/  @P0 IMAD.WIDE.U32 R26, R85, R26, R18 ;  /* 0x0000001a551a0225 */ /* 0x000fca00078e0012 */
[----:B------:R-:W-:Y:S02]  /*1900*/  @P0 IADD3 R13, R27, R13, RZ ;  /* 0x0000000d1b0d0210 */ /* 0x000fe40007ffe0ff */
[C---:B------:R-:W-:Y:S02]  /*1910*/  @P0 SHF.L.U32 R85, R26.reuse, 0x1, RZ ;  /* 0x000000011a550819 */ /* 0x040fe400000006ff */
[----:B------:R-:W-:Y:S02]  /*1920*/  @P0 SHF.L.U64.HI R26, R26, 0x1, R13 ;  /* 0x000000011a1a0819 */ /* 0x000fe4000001020d */
[----:B---3--:R-:W-:-:S04]  /*1930*/  @P0 IADD3 R18, P6, R85, R16, RZ ;  /* 0x0000001055120210 */ /* 0x008fc80007fde0ff */
[----:B------:R-:W-:Y:S02]  /*1940*/  @P0 IADD3.X R19, R26, R17, RZ, P6, !PT ;  /* 0x000000111a130210 */ /* 0x000fe400037fe4ff */
[----:B------:R-:W1:Y:S01]  /*1950*/  @P0 LDC.64 R16, c[0x0][0x228] ;  /* 0x00008a00ff100b82 */ /* 0x000e620000000a00 */
[----:B------:R-:W-:Y:S02]  /*1960*/  IADD3 R13, R15, 0x1c0, RZ ;  /* 0x000001c00f0d7810 */ /* 0x000fe40007ffe0ff */
[----:B------:R2:W5:Y:S02]  /*1970*/  @P0 LDG.E R72, desc[UR8][R18.64] ;  /* 0x0000000812480981 */ /* 0x000564000c1e1900 */
[----:B------:R-:W-:Y:S02]  /*1980*/  SHF.R.S32.HI R14, RZ, 0x1f, R13 ;  /* 0x0000001fff0e7819 */ /* 0x000fe4000001140d */
[----:B-1----:R-:W-:-:S04]  /*1990*/  @P0 IADD3 R84, P6, R85, R16, RZ ;  /* 0x0000001055540210 */ /* 0x002fc80007fde0ff */
[----:B------:R-:W-:Y:S02]  /*19a0*/  @P0 IADD3.X R85, R26, R17, RZ, P6, !PT ;  /* 0x000000111a550210 */ /* 0x000fe400037fe4ff */
[----:B------:R-:W-:-:S06]  /*19b0*/  MOV R17, RZ ;  /* 0x000000ff00117202 */ /* 0x000fcc0000000f00 */
[----:B------:R1:W5:Y:S01]  /*19c0*/  @P0 LDG.E R17, desc[UR8][R84.64] ;  /* 0x0000000854110981 */ /* 0x000362000c1e1900 */
[----:B------:R-:W-:-:S04]  /*19d0*/  ISETP.GE.U32.AND P0, PT, R13, UR12, PT ;  /* 0x0000000c0d007c0c */ /* 0x000fc8000bf06070 */
[----:B------:R-:W-:-:S04]  /*19e0*/  ISETP.GE.AND.EX P0, PT, R14, UR13, PT, P0 ;  /* 0x0000000d0e007c0c */ /* 0x000fc8000bf06300 */
[----:B------:R-:W-:-:S13]  /*19f0*/  ISETP.LT.U32.AND P0, PT, R81, 0x1c0, !P0 ;  /* 0x000001c05100780c */ /* 0x000fda0004701070 */
[----:B------:R-:W3:Y:S01]  /*1a00*/  @P0 LDC.64 R26, c[0x0][0x288] ;  /* 0x0000a200ff1a0b82 */ /* 0x000ee20000000a00 */
[----:B------:R-:W-:-:S07]  /*1a10*/  IADD3 R13, R80, 0x1c0, RZ ;  /* 0x000001c0500d7810 */ /* 0x000fce0007ffe0ff */
[----:B0-----:R-:W0:Y:S01]  /*1a20*/  @P0 LDC.64 R28, c[0x0][0x230] ;  /* 0x00008c00ff1c0b82 */ /* 0x001e220000000a00 */
[----:B------:R-:W-:Y:S02]  /*1a30*/  SHF.R.S32.HI R91, RZ, 0x1f, R13 ;  /* 0x0000001fff5b7819 */ /* 0x000fe4000001140d */
[----:B--2---:R-:W-:-:S05]  /*1a40*/  @P0 MOV R18, R110 ;  /* 0x0000006e00120202 */ /* 0x004fca0000000f00 */
[----:B-1----:R-:W1:Y:S01]  /*1a50*/  @P0 LDC.64 R84, c[0x0][0x228] ;  /* 0x00008a00ff540b82 */ /* 0x002e620000000a00 */
[----:B------:R-:W-:Y:S01]  /*1a60*/  @P0 MOV R19, R113 ;  /* 0x0000007100130202 */ /* 0x000fe20000000f00 */
[-C--:B---3--:R-:W-:Y:S02]  /*1a70*/  @P0 IMAD R14, R91, R26.reuse, RZ ;  /* 0x0000001a5b0e0224 */ /* 0x088fe400078e02ff */
[----:B------:R-:W-:-:S04]  /*1a80*/  @P0 IMAD.WIDE.U32 R18, R13, R26, R18 ;  /* 0x0000001a0d120225 */ /* 0x000fc800078e0012 */
[----:B------:R-:W-:Y:S01]  /*1a90*/  @P0 IMAD R27, R13, R27, R14 ;  /* 0x0000001b0d1b0224 */ /* 0x000fe200078e020e */
[----:B------:R-:W-:-:S04]  /*1aa0*/  @P0 SHF.L.U32 R13, R18, 0x1, RZ ;  /* 0x00000001120d0819 */ /* 0x000fc800000006ff */
[----:B------:R-:W-:Y:S02]  /*1ab0*/  @P0 IADD3 R19, R19, R27, RZ ;  /* 0x0000001b13130210 */ /* 0x000fe40007ffe0ff */
[----:B0-----:R-:W-:Y:S02]  /*1ac0*/  @P0 IADD3 R28, P6, R13, R28, RZ ;  /* 0x0000001c0d1c0210 */ /* 0x001fe40007fde0ff */
[----:B------:R-:W-:-:S04]  /*1ad0*/  @P0 SHF.L.U64.HI R18, R18, 0x1, R19 ;  /* 0x0000000112120819 */ /* 0x000fc80000010213 */
[C---:B------:R-:W-:Y:S02]  /*1ae0*/  @P0 IADD3.X R29, R18.reuse, R29, RZ, P6, !PT ;  /* 0x0000001d121d0210 */ /* 0x040fe400037fe4ff */
[----:B-1----:R-:W-:Y:S02]  /*1af0*/  @P0 IADD3 R84, P6, R13, R84, RZ ;  /* 0x000000540d540210 */ /* 0x002fe40007fde0ff */
[----:B------:R-:W-:Y:S02]  /*1b00*/  MOV R13, RZ ;  /* 0x000000ff000d7202 */ /* 0x000fe40000000f00 */
[----:B------:R-:W-:Y:S02]  /*1b10*/  MOV R14, RZ ;  /* 0x000000ff000e7202 */ /* 0x000fe40000000f00 */
[----:B------:R-:W-:Y:S02]  /*1b20*/  @P0 IADD3.X R85, R18, R85, RZ, P6, !PT ;  /* 0x0000005512550210 */ /* 0x000fe400037fe4ff */
[----:B------:R-:W-:Y:S01]  /*1b30*/  IADD3 R15, R15, 0x1e0, RZ ;  /* 0x000001e00f0f7810 */ /* 0x000fe20007ffe0ff */
[----:B------:R0:W5:Y:S03]  /*1b40*/  @P0 LDG.E R13, desc[UR8][R28.64] ;  /* 0x000000081c0d0981 */ /* 0x000166000c1e1900 */
[----:B------:R-:W-:Y:S01]  /*1b50*/  SHF.R.S32.HI R16, RZ, 0x1f, R15 ;  /* 0x0000001fff107819 */ /* 0x000fe2000001140f */
[----:B------:R1:W5:Y:S01]  /*1b60*/  @P0 LDG.E R14, desc[UR8][R84.64] ;  /* 0x00000008540e0981 */ /* 0x000362000c1e1900 */
[----:B------:R-:W-:-:S04]  /*1b70*/  ISETP.GE.U32.AND P0, PT, R15, UR12, PT ;  /* 0x0000000c0f007c0c */ /* 0x000fc8000bf06070 */
[----:B------:R-:W-:-:S04]  /*1b80*/  ISETP.GE.AND.EX P0, PT, R16, UR13, PT, P0 ;  /* 0x0000000d10007c0c */ /* 0x000fc8000bf06300 */
[----:B------:R-:W-:-:S13]  /*1b90*/  ISETP.LT.U32.AND P0, PT, R81, 0x1c0, !P0 ;  /* 0x000001c05100780c */ /* 0x000fda0004701070 */
[----:B------:R-:W2:Y:S01]  /*1ba0*/  @P0 LDC.64 R26, c[0x0][0x288] ;  /* 0x0000a200ff1a0b82 */ /* 0x000ea20000000a00 */
[----:B------:R-:W-:-:S07]  /*1bb0*/  SHF.R.S32.HI R15, RZ, 0x1f, R76 ;  /* 0x0000001fff0f7819 */ /* 0x000fce000001144c */
[----:B------:R-:W3:Y:S01]  /*1bc0*/  @P0 LDC.64 R18, c[0x0][0x230] ;  /* 0x00008c00ff120b82 */ /* 0x000ee20000000a00 */
[----:B0-----:R-:W-:Y:S02]  /*1bd0*/  @P0 MOV R28, R110 ;  /* 0x0000006e001c0202 */ /* 0x001fe40000000f00 */
[----:B------:R-:W-:-:S05]  /*1be0*/  @P0 MOV R29, R113 ;  /* 0x00000071001d0202 */ /* 0x000fca0000000f00 */
[----:B-1----:R-:W0:Y:S01]  /*1bf0*/  @P0 LDC.64 R84, c[0x0][0x228] ;  /* 0x00008a00ff540b82 */ /* 0x002e220000000a00 */
[-C--:B--2---:R-:W-:Y:S02]  /*1c00*/  @P0 IMAD R15, R15, R26.reuse, RZ ;  /* 0x0000001a0f0f0224 */ /* 0x084fe400078e02ff */
[----:B------:R-:W-:-:S04]  /*1c10*/  @P0 IMAD.WIDE.U32 R28, R76, R26, R28 ;  /* 0x0000001a4c1c0225 */ /* 0x000fc800078e001c */
[----:B------:R-:W-:Y:S01]  /*1c20*/  @P0 IMAD R27, R76, R27, R15 ;  /* 0x0000001b4c1b0224 */ /* 0x000fe200078e020f */
[----:B------:R-:W-:-:S04]  /*1c30*/  @P0 SHF.L.U32 R15, R28, 0x1, RZ ;  /* 0x000000011c0f0819 */ /* 0x000fc800000006ff */
[----:B------:R-:W-:Y:S02]  /*1c40*/  @P0 IADD3 R27, R29, R27, RZ ;  /* 0x0000001b1d1b0210 */ /* 0x000fe40007ffe0ff */
[----:B---3--:R-:W-:Y:S02]  /*1c50*/  @P0 IADD3 R18, P6, R15, R18, RZ ;  /* 0x000000120f120210 */ /* 0x008fe40007fde0ff */
[----:B------:R-:W-:-:S04]  /*1c60*/  @P0 SHF.L.U64.HI R28, R28, 0x1, R27 ;  /* 0x000000011c1c0819 */ /* 0x000fc8000001021b */
[----:B------:R-:W-:Y:S02]  /*1c70*/  @P0 IADD3.X R19, R28, R19, RZ, P6, !PT ;  /* 0x000000131c130210 */ /* 0x000fe400037fe4ff */
[----:B0-----:R-:W-:-:S04]  /*1c80*/  @P0 IADD3 R84, P6, R15, R84, RZ ;  /* 0x000000540f540210 */ /* 0x001fc80007fde0ff */
[----:B------:R-:W-:Y:S02]  /*1c90*/  @P0 IADD3.X R85, R28, R85, RZ, P6, !PT ;  /* 0x000000551c550210 */ /* 0x000fe400037fe4ff */
[----:B------:R-:W-:-:S13]  /*1ca0*/  LOP3.LUT P6, RZ, R83, 0x40, RZ, 0xc0, !PT ;  /* 0x0000004053ff7812 */ /* 0x000fda00078cc0ff */
[----:B------:R-:W0:Y:S01]  /*1cb0*/  @P6 LDC.64 R28, c[0x0][0x288] ;  /* 0x0000a200ff1c6b82 */ /* 0x000e220000000a00 */
[----:B------:R-:W-:Y:S02]  /*1cc0*/  MOV R15, RZ ;  /* 0x000000ff000f7202 */ /* 0x000fe40000000f00 */
[----:B------:R-:W-:-:S04]  /*1cd0*/  SHF.R.S32.HI R91, RZ, 0x1f, R93 ;  /* 0x0000001fff5b7819 */ /* 0x000fc8000001145d */
[----:B------:R1:W5:Y:S01]  /*1ce0*/  @P0 LDG.E R15, desc[UR8][R18.64] ;  /* 0x00000008120f0981 */ /* 0x000362000c1e1900 */
[----:B------:R-:W2:Y:S01]  /*1cf0*/  @P6 LDC.64 R26, c[0x0][0x230] ;  /* 0x00008c00ff1a6b82 */ /* 0x000ea20000000a00 */
[----:B-1----:R-:W-:Y:S02]  /*1d00*/  @P6 MOV R18, R110 ;  /* 0x0000006e00126202 */ /* 0x002fe40000000f00 */
[----:B------:R-:W-:Y:S01]  /*1d10*/  @P6 MOV R19, R113 ;  /* 0x0000007100136202 */ /* 0x000fe20000000f00 */
[----:B0-----:R-:W-:-:S04]  /*1d20*/  @P6 IMAD R90, R91, R28, RZ ;  /* 0x0000001c5b5a6224 */ /* 0x001fc800078e02ff */
[C---:B------:R-:W-:Y:S02]  /*1d30*/  @P6 IMAD R91, R93.reuse, R29, R90 ;  /* 0x0000001d5d5b6224 */ /* 0x040fe400078e025a */
[----:B------:R-:W-:-:S05]  /*1d40*/  @P6 IMAD.WIDE.U32 R28, R93, R28, R18 ;  /* 0x0000001c5d1c6225 */ /* 0x000fca00078e0012 */
[----:B------:R-:W-:Y:S02]  /*1d50*/  @P6 IADD3 R29, R29, R91, RZ ;  /* 0x0000005b1d1d6210 */ /* 0x000fe40007ffe0ff */
[C---:B------:R-:W-:Y:S02]  /*1d60*/  @P6 SHF.L.U32 R19, R28.reuse, 0x1, RZ ;  /* 0x000000011c136819 */ /* 0x040fe400000006ff */
[----:B------:R-:W-:Y:S02]  /*1d70*/  @P6 SHF.L.U64.HI R18, R28, 0x1, R29 ;  /* 0x000000011c126819 */ /* 0x000fe4000001021d */
[----:B------:R-:W0:Y:S01]  /*1d80*/  @P6 LDC.64 R28, c[0x0][0x228] ;  /* 0x00008a00ff1c6b82 */ /* 0x000e220000000a00 */
[----:B------:R-:W-:-:S06]  /*1d90*/  MOV R16, RZ ;  /* 0x000000ff00107202 */ /* 0x000fcc0000000f00 */
[----:B------:R1:W5:Y:S01]  /*1da0*/  @P0 LDG.E R16, desc[UR8][R84.64] ;  /* 0x0000000854100981 */ /* 0x000362000c1e1900 */
[----:B--2---:R-:W-:-:S04]  /*1db0*/  @P6 IADD3 R26, P0, R19, R26, RZ ;  /* 0x0000001a131a6210 */ /* 0x004fc80007f1e0ff */
[----:B------:R-:W-:Y:S02]  /*1dc0*/  @P6 IADD3.X R27, R18, R27, RZ, P0, !PT ;  /* 0x0000001b121b6210 */ /* 0x000fe400007fe4ff */
[----:B0-----:R-:W-:-:S04]  /*1dd0*/  @P6 IADD3 R28, P0, R19, R28, RZ ;  /* 0x0000001c131c6210 */ /* 0x001fc80007f1e0ff */
[----:B------:R-:W-:Y:S02]  /*1de0*/  @P6 IADD3.X R29, R18, R29, RZ, P0, !PT ;  /* 0x0000001d121d6210 */ /* 0x000fe400007fe4ff */
[----:B------:R-:W0:Y:S01]  /*1df0*/  LDC.64 R18, c[0x0][0x248] ;  /* 0x00009200ff127b82 */ /* 0x000e220000000a00 */
[----:B------:R-:W-:Y:S02]  /*1e00*/  ISETP.NE.AND P5, PT, R88, RZ, PT ;  /* 0x000000ff5800720c */ /* 0x000fe40003fa5270 */
[----:B------:R-:W-:Y:S02]  /*1e10*/  CS2R R92, SRZ ;  /* 0x00000000005c7805 */ /* 0x000fe4000001ff00 */
[----:B------:R-:W-:Y:S02]  /*1e20*/  CS2R R104, SRZ ;  /* 0x0000000000687805 */ /* 0x000fe4000001ff00 */
[----:B------:R-:W-:Y:S02]  /*1e30*/  CS2R R90, SRZ ;  /* 0x00000000005a7805 */ /* 0x000fe4000001ff00 */
[----:B------:R-:W-:-:S02]  /*1e40*/  MOV R107, 0x3f800000 ;  /* 0x3f800000006b7802 */ /* 0x000fc40000000f00 */
[----:B------:R-:W-:Y:S02]  /*1e50*/  CS2R R102, SRZ ;  /* 0x0000000000667805 */ /* 0x000fe4000001ff00 */
[----:B------:R-:W-:Y:S02]  /*1e60*/  MOV R106, RZ ;  /* 0x000000ff006a7202 */ /* 0x000fe40000000f00 */
[----:B------:R-:W-:Y:S01]  /*1e70*/  CS2R R100, SRZ ;  /* 0x0000000000647805 */ /* 0x000fe2000001ff00 */
[----:B------:R-:W5:Y:S04]  /*1e80*/  @P2 LDG.E R105, desc[UR8][R66.64] ;  /* 0x0000000842692981 */ /* 0x000f68000c1e1900 */
[----:B------:R-:W5:Y:S04]  /*1e90*/  @P2 LDG.E R104, desc[UR8][R64.64] ;  /* 0x0000000840682981 */ /* 0x000f68000c1e1900 */
[----:B------:R-:W5:Y:S04]  /*1ea0*/  @P5 LDG.E R98, desc[UR8][R50.64] ;  /* 0x0000000832625981 */ /* 0x000f68000c1e1900 */
[----:B------:R-:W5:Y:S01]  /*1eb0*/  @P5 LDG.E R95, desc[UR8][R48.64] ;  /* 0x00000008305f5981 */ /* 0x000f62000c1e1900 */
[----:B0-----:R-:W-:-:S03]  /*1ec0*/  IMAD.WIDE R18, R74, 0x8, R18 ;  /* 0x000000084a127825 */ /* 0x001fc600078e0212 */
[----:B------:R-:W5:Y:S04]  /*1ed0*/  @P1 LDG.E R101, desc[UR8][R58.64] ;  /* 0x000000083a651981 */ /* 0x000f68000c1e1900 */
[----:B------:R-:W5:Y:S04]  /*1ee0*/  @P1 LDG.E R100, desc[UR8][R56.64] ;  /* 0x0000000838641981 */ /* 0x000f68000c1e1900 */
[----:B------:R-:W1:Y:S01]  /*1ef0*/  LDG.E.64 R18, desc[UR8][R18.64] ;  /* 0x0000000812127981 */ /* 0x000e62000c1e1b00 */
[----:B------:R-:W-:-:S03]  /*1f00*/  ISETP.NE.AND P5, PT, R87, RZ, PT ;  /* 0x000000ff5700720c */ /* 0x000fc60003fa5270 */
[----:B------:R-:W5:Y:S04]  /*1f10*/  @P6 LDG.E R102, desc[UR8][R26.64] ;  /* 0x000000081a666981 */ /* 0x000f68000c1e1900 */
[----:B------:R-:W5:Y:S06]  /*1f20*/  @P6 LDG.E R99, desc[UR8][R28.64] ;  /* 0x000000081c636981 */ /* 0x000f6c000c1e1900 */
[----:B------:R-:W5:Y:S04]  /*1f30*/  @P5 LDG.E R93, desc[UR8][R46.64] ;  /* 0x000000082e5d5981 */ /* 0x000f68000c1e1900 */
[----:B------:R-:W5:Y:S01]  /*1f40*/  @P5 LDG.E R92, desc[UR8][R44.64] ;  /* 0x000000082c5c5981 */ /* 0x000f62000c1e1900 */
[----:B------:R-:W-:-:S02]  /*1f50*/  ISETP.NE.AND P5, PT, R86, RZ, PT ;  /* 0x000000ff5600720c */ /* 0x000fc40003fa5270 */
[----:B------:R-:W-:Y:S02]  /*1f60*/  ISETP.NE.AND P2, PT, R89, RZ, PT ;  /* 0x000000ff5900720c */ /* 0x000fe40003f45270 */
[----:B------:R-:W-:-:S06]  /*1f70*/  CS2R R86, SRZ ;  /* 0x0000000000567805 */ /* 0x000fcc000001ff00 */
[----:B------:R-:W5:Y:S04]  /*1f80*/  @P3 LDG.E R86, desc[UR8][R30.64] ;  /* 0x000000081e563981 */ /* 0x000f68000c1e1900 */
[----:B------:R-:W5:Y:S04]  /*1f90*/  @P5 LDG.E R94, desc[UR8][R42.64] ;  /* 0x000000082a5e5981 */ /* 0x000f68000c1e1900 */
[----:B------:R-:W5:Y:S01]  /*1fa0*/  @P5 LDG.E R91, desc[UR8][R40.64] ;  /* 0x00000008285b5981 */ /* 0x000f62000c1e1900 */
[----:B------:R-:W-:-:S03]  /*1fb0*/  ISETP.NE.AND P5, PT, R68, RZ, PT ;  /* 0x000000ff4400720c */ /* 0x000fc60003fa5270 */
[----:B------:R-:W5:Y:S04]  /*1fc0*/  @P2 LDG.E R106, desc[UR8][R62.64] ;  /* 0x000000083e6a2981 */ /* 0x000f68000c1e1900 */
[----:B------:R-:W5:Y:S06]  /*1fd0*/  @P2 LDG.E R103, desc[UR8][R60.64] ;  /* 0x000000083c672981 */ /* 0x000f6c000c1e1900 */
[----:B------:R-:W5:Y:S01]  /*1fe0*/  @P5 LDG.E R90, desc[UR8][R34.64] ;  /* 0x00000008225a5981 */ /* 0x000f62000c1e1900 */
[----:B-1----:R-:W-:Y:S01]  /*1ff0*/  FFMA.FTZ R85, -R18, R18, R19 ;  /* 0x0000001212557223 */ /* 0x002fe20000010113 */
[----:B------:R-:W-:Y:S01]  /*2000*/  CS2R R88, SRZ ;  /* 0x0000000000587805 */ /* 0x000fe2000001ff00 */
[----:B------:R-:W-:Y:S01]  /*2010*/  BSSY B0, `(.L_x_136) ;  /* 0x000001c000007945 */ /* 0x000fe20003800000 */
[----:B------:R0:W5:Y:S02]  /*2020*/  @P5 LDG.E R87, desc[UR8][R20.64] ;  /* 0x0000000814575981 */ /* 0x000164000c1e1900 */
[----:B------:R-:W-:-:S13]  /*2030*/  FSETP.GTU.FTZ.AND P0, PT, R85, RZ, PT ;  /* 0x000000ff5500720b */ /* 0x000fda0003f1c000 */
[----:B------:R-:W1:Y:S01]  /*2040*/  @P0 LDC R84, c[0x0][0x250] ;  /* 0x00009400ff540b82 */ /* 0x000e620000000800 */
[----:B------:R-:W-:-:S06]  /*2050*/  MOV R19, RZ ;  /* 0x000000ff00137202 */ /* 0x000fcc0000000f00 */
[----:B------:R-:W5:Y:S01]  /*2060*/  @P3 LDG.E R19, desc[UR8][R24.64] ;  /* 0x0000000818133981 */ /* 0x000f62000c1e1900 */
[----:B-1----:R-:W-:-:S04]  /*2070*/  @P0 FADD.FTZ R84, R85, R84 ;  /* 0x0000005455540221 */ /* 0x002fc80000010000 */
[----:B------:R1:W2:Y:S02]  /*2080*/  @P0 MUFU.RSQ R107, R84 ;  /* 0x00000054006b0308 */ /* 0x0002a40000001400 */
[----:B-1----:R-:W-:-:S06]  /*2090*/  CS2R R84, SRZ ;  /* 0x0000000000547805 */ /* 0x002fcc000001ff00 */
[----:B------:R-:W5:Y:S01]  /*20a0*/  @P4 LDG.E R84, desc[UR8][R32.64] ;  /* 0x0000000820544981 */ /* 0x000f62000c1e1900 */
[----:B------:R-:W-:Y:S02]  /*20b0*/  LOP3.LUT P0, RZ, R83, 0x2, RZ, 0xc0, !PT ;  /* 0x0000000253ff7812 */ /* 0x000fe4000780c0ff */
[----:B0-----:R-:W-:Y:S01]  /*20c0*/  CS2R R20, SRZ ;  /* 0x0000000000147805 */ /* 0x001fe2000001ff00 */
[----:B------:R0:W5:Y:S10]  /*20d0*/  @P4 LDG.E R85, desc[UR8][R22.64] ;  /* 0x0000000816554981 */ /* 0x000174000c1e1900 */
[----:B------:R1:W5:Y:S04]  /*20e0*/  @P0 LDG.E R89, desc[UR8][R38.64] ;  /* 0x0000000826590981 */ /* 0x000368000c1e1900 */
[----:B------:R1:W5:Y:S01]  /*20f0*/  @P0 LDG.E R88, desc[UR8][R36.64] ;  /* 0x0000000824580981 */ /* 0x000362000c1e1900 */
[----:B------:R-:W-:-:S02]  /*2100*/  ISETP.GT.U32.AND P0, PT, R81, 0x1bf, PT ;  /* 0x000001bf5100780c */ /* 0x000fc40003f04070 */
[----:B0-----:R-:W-:-:S11]  /*2110*/  CS2R R22, SRZ ;  /* 0x0000000000167805 */ /* 0x001fd6000001ff00 */
[----:B-12---:R-:W-:Y:S05]  /*2120*/  @P0 BRA `(.L_x_137) ;  /* 0x0000000000280947 */ /* 0x006fea0003800000 */
        /* <DEDUP_REMOVED lines=10> */
.L_x_137:
[----:B------:R-:W-:Y:S05]  /*21d0*/  BSYNC B0 ;  /* 0x0000000000007941 */ /* 0x000fea0003800000 */
.L_x_136:
[----:B------:R-:W-:Y:S02]  /*21e0*/  ISETP.NE.AND P0, PT, RZ, UR10, PT ;  /* 0x0000000aff007c0c */ /* 0x000fe4000bf05270 */
[C---:B-----5:R-:W-:Y:S02]  /*21f0*/  PRMT R24, R105.reuse, 0x7632, R24 ;  /* 0x0000763269187816 */ /* 0x060fe40000000018 */
[----:B------:R-:W-:Y:S02]  /*2200*/  SHF.L.U32 R25, R105, 0x10, RZ ;  /* 0x0000001069197819 */ /* 0x000fe400000006ff */
[----:B------:R-:W-:Y:S02]  /*2210*/  PRMT R26, R104, 0x7632, R26 ;  /* 0x00007632681a7816 */ /* 0x000fe4000000001a */
[----:B------:R-:W-:Y:S02]  /*2220*/  PRMT R28, R106, 0x7632, R28 ;  /* 0x000076326a1c7816 */ /* 0x000fe4000000001c */
[----:B------:R-:W-:Y:S01]  /*2230*/  SHF.L.U32 R29, R24, 0x10, RZ ;  /* 0x00000010181d7819 */ /* 0x000fe200000006ff */
[----:B------:R-:W-:Y:S01]  /*2240*/  FADD.FTZ R24, -R18, R25 ;  /* 0x0000001912187221 */ /* 0x000fe20000010100 */
[----:B------:R-:W-:-:S02]  /*2250*/  SHF.L.U32 R33, R106, 0x10, RZ ;  /* 0x000000106a217819 */ /* 0x000fc400000006ff */
[----:B------:R-:W-:Y:S01]  /*2260*/  SHF.L.U32 R31, R26, 0x10, RZ ;  /* 0x000000101a1f7819 */ /* 0x000fe200000006ff */
[----:B------:R-:W-:Y:S01]  /*2270*/  FADD.FTZ R26, -R18, R29 ;  /* 0x0000001d121a7221 */ /* 0x000fe20000010100 */
[----:B------:R-:W-:Y:S01]  /*2280*/  SHF.L.U32 R35, R28, 0x10, RZ ;  /* 0x000000101c237819 */ /* 0x000fe200000006ff */
[----:B------:R-:W-:Y:S01]  /*2290*/  FADD.FTZ R40, -R18, R33 ;  /* 0x0000002112287221 */ /* 0x000fe20000010100 */
[----:B------:R-:W-:Y:S01]  /*22a0*/  PRMT R32, R103, 0x7632, R32 ;  /* 0x0000763267207816 */ /* 0x000fe20000000020 */
[-C--:B------:R-:W-:Y:S01]  /*22b0*/  FMUL.FTZ R25, R24, R107.reuse ;  /* 0x0000006b18197220 */ /* 0x080fe20000410000 */
[----:B------:R-:W-:Y:S01]  /*22c0*/  LOP3.LUT R83, R83, 0xfffffeff, RZ, 0xc0, !PT ;  /* 0xfffffeff53537812 */ /* 0x000fe200078ec0ff */
[----:B------:R-:W-:Y:S01]  /*22d0*/  FADD.FTZ R42, -R18, R35 ;  /* 0x00000023122a7221 */ /* 0x000fe20000010100 */
[----:B------:R-:W-:Y:S01]  /*22e0*/  SHF.L.U32 R30, R104, 0x10, RZ ;  /* 0x00000010681e7819 */ /* 0x000fe200000006ff */
[----:B------:R-:W-:Y:S01]  /*22f0*/  FMUL.FTZ R26, R26, R107 ;  /* 0x0000006b1a1a7220 */ /* 0x000fe20000410000 */
[----:B------:R-:W-:-:S02]  /*2300*/  SHF.L.U32 R27, R103, 0x10, RZ ;  /* 0x00000010671b7819 */ /* 0x000fc400000006ff */
[----:B------:R-:W-:Y:S02]  /*2310*/  SHF.L.U32 R28, R32, 0x10, RZ ;  /* 0x00000010201c7819 */ /* 0x000fe400000006ff */
        /* <DEDUP_REMOVED lines=20> */
.L_x_138:
[----:B------:R-:W-:Y:S01]  /*2460*/  FMUL.FTZ R24, R30, R20 ;  /* 0x000000141e187220 */ /* 0x000fe20000410000 */
[----:B------:R-:W-:Y:S01]  /*2470*/  FFMA.FTZ R44, R25, R30, RZ ;  /* 0x0000001e192c7223 */ /* 0x000fe200000100ff */
[----:B------:R-:W-:Y:S01]  /*2480*/  FMUL.FTZ R43, R40, R107 ;  /* 0x0000006b282b7220 */ /* 0x000fe20000410000 */
[----:B------:R-:W-:Y:S01]  /*2490*/  FMUL.FTZ R29, R31, R21 ;  /* 0x000000151f1d7220 */ /* 0x000fe20000410000 */
[----:B------:R-:W-:Y:S01]  /*24a0*/  FFMA.FTZ R25, R25, R24, RZ ;  /* 0x0000001819197223 */ /* 0x000fe200000100ff */
[----:B------:R-:W-:Y:S01]  /*24b0*/  FADD.FTZ R24, RZ, R24 ;  /* 0x00000018ff187221 */ /* 0x000fe20000010000 */
[----:B------:R-:W-:Y:S01]  /*24c0*/  FMUL.FTZ R42, R42, R107 ;  /* 0x0000006b2a2a7220 */ /* 0x000fe20000410000 */
        /* <DEDUP_REMOVED lines=19> */
.L_x_139:
[----:B------:R-:W-:Y:S01]  /*2600*/  FADD.FTZ R30, RZ, R30 ;  /* 0x0000001eff1e7221 */ /* 0x000fe20000010000 */
[----:B------:R-:W-:Y:S01]  /*2610*/  FADD.FTZ R33, R29, R24 ;  /* 0x000000181d217221 */ /* 0x000fe20000010000 */
[----:B------:R-:W-:Y:S01]  /*2620*/  FFMA.FTZ R44, R43, R27, R44 ;  /* 0x0000001b2b2c7223 */ /* 0x000fe2000001002c */
[----:B------:R-:W-:Y:S01]  /*2630*/  FMUL.FTZ R24, R27, R20 ;  /* 0x000000141b187220 */ /* 0x000fe20000410000 */
[----:B------:R-:W-:Y:S01]  /*2640*/  FADD.FTZ R68, R30, R27 ;  /* 0x0000001b1e447221 */ /* 0x000fe20000010000 */
[C---:B------:R-:W-:Y:S01]  /*2650*/  FFMA.FTZ R27, R26.reuse, R31, RZ ;  /* 0x0000001f1a1b7223 */ /* 0x040fe200000100ff */
[----:B------:R-:W-:Y:S01]  /*2660*/  FFMA.FTZ R25, R26, R29, R25 ;  /* 0x0000001d1a197223 */ /* 0x000fe20000010019 */
[----:B------:R-:W-:Y:S01]  /*2670*/  FADD.FTZ R31, RZ, R31 ;  /* 0x0000001fff1f7221 */ /* 0x000fe20000010000 */
[C---:B------:R-:W-:Y:S01]  /*2680*/  PRMT R26, R101.reuse, 0x7632, R26 ;  /* 0x00007632651a7816 */ /* 0x040fe2000000001a */
[----:B------:R-:W-:Y:S01]  /*2690*/  FFMA.FTZ R67, R42, R28, R27 ;  /* 0x0000001c2a437223 */ /* 0x000fe2000001001b */
[----:B------:R-:W-:Y:S01]  /*26a0*/  SHF.L.U32 R29, R101, 0x10, RZ ;  /* 0x00000010651d7819 */ /* 0x000fe200000006ff */
[----:B------:R-:W-:Y:S01]  /*26b0*/  FADD.FTZ R39, R31, R28 ;  /* 0x0000001c1f277221 */ /* 0x000fe20000010000 */
[----:B------:R-:W-:Y:S01]  /*26c0*/  SHF.L.U32 R31, R26, 0x10, RZ ;  /* 0x000000101a1f7819 */ /* 0x000fe200000006ff */
[----:B------:R-:W-:Y:S01]  /*26d0*/  FFMA.FTZ R25, R43, R24, R25 ;  /* 0x000000182b197223 */ /* 0x000fe20000010019 */
[----:B------:R-:W-:Y:S01]  /*26e0*/  FMUL.FTZ R28, R28, R21 ;  /* 0x000000151c1c7220 */ /* 0x000fe20000410000 */
[--C-:B------:R-:W-:Y:S01]  /*26f0*/  FADD.FTZ R27, R33, R24.reuse ;  /* 0x00000018211b7221 */ /* 0x100fe20000010000 */
[----:B------:R-:W-:Y:S01]  /*2700*/  PRMT R24, R100, 0x7632, R24 ;  /* 0x0000763264187816 */ /* 0x000fe20000000018 */
[C---:B------:R-:W-:Y:S01]  /*2710*/  FADD.FTZ R26, -R18.reuse, R29 ;  /* 0x0000001d121a7221 */ /* 0x040fe20000010100 */
[----:B------:R-:W-:Y:S01]  /*2720*/  FADD.FTZ R30, -R18, R31 ;  /* 0x0000001f121e7221 */ /* 0x000fe20000010100 */
[----:B------:R-:W-:Y:S01]  /*2730*/  FFMA.FTZ R41, R42, R28, R25 ;  /* 0x0000001c2a297223 */ /* 0x000fe20000010019 */
[----:B------:R-:W-:Y:S01]  /*2740*/  SHF.L.U32 R25, R100, 0x10, RZ ;  /* 0x0000001064197819 */ /* 0x000fe200000006ff */
[-C--:B------:R-:W-:Y:S01]  /*2750*/  FMUL.FTZ R43, R26, R107.reuse ;  /* 0x0000006b1a2b7220 */ /* 0x080fe20000410000 */
[----:B------:R-:W-:Y:S01]  /*2760*/  SHF.L.U32 R24, R24, 0x10, RZ ;  /* 0x0000001018187819 */ /* 0x000fe200000006ff */
        /* <DEDUP_REMOVED lines=20> */
.L_x_140:
[----:B------:R-:W-:Y:S01]  /*28b0*/  FADD.FTZ R27, R28, R27 ;  /* 0x0000001b1c1b7221 */ /* 0x000fe20000010000 */
[C---:B------:R-:W-:Y:S01]  /*28c0*/  PRMT R28, R102.reuse, 0x7632, R28 ;  /* 0x00007632661c7816 */ /* 0x040fe2000000001c */
[----:B------:R-:W-:Y:S01]  /*28d0*/  FMUL.FTZ R26, R25, R20 ;  /* 0x00000014191a7220 */ /* 0x000fe20000410000 */
[----:B------:R-:W-:Y:S01]  /*28e0*/  SHF.L.U32 R29, R102, 0x10, RZ ;  /* 0x00000010661d7819 */ /* 0x000fe200000006ff */
[----:B------:R-:W-:Y:S01]  /*28f0*/  FADD.FTZ R68, R68, R25 ;  /* 0x0000001944447221 */ /* 0x000fe20000010000 */
[----:B------:R-:W-:Y:S01]  /*2900*/  SHF.L.U32 R31, R28, 0x10, RZ ;  /* 0x000000101c1f7819 */ /* 0x000fe200000006ff */
[C---:B------:R-:W-:Y:S01]  /*2910*/  FFMA.FTZ R116, R43.reuse, R25, R44 ;  /* 0x000000192b747223 */ /* 0x040fe2000001002c */
[----:B------:R-:W-:Y:S01]  /*2920*/  FFMA.FTZ R25, R43, R26, R41 ;  /* 0x0000001a2b197223 */ /* 0x000fe20000010029 */
[----:B------:R-:W-:Y:S01]  /*2930*/  FADD.FTZ R66, R39, R24 ;  /* 0x0000001827427221 */ /* 0x000fe20000010000 */
[----:B------:R-:W-:Y:S01]  /*2940*/  FFMA.FTZ R67, R38, R24, R67 ;  /* 0x0000001826437223 */ /* 0x000fe20000010043 */
[----:B------:R-:W-:Y:S01]  /*2950*/  FADD.FTZ R27, R27, R26 ;  /* 0x0000001a1b1b7221 */ /* 0x000fe20000010000 */
[----:B------:R-:W-:Y:S01]  /*2960*/  FMUL.FTZ R24, R24, R21 ;  /* 0x0000001518187220 */ /* 0x000fe20000410000 */
[----:B------:R-:W-:Y:S01]  /*2970*/  PRMT R65, R99, 0x7632, R65 ;  /* 0x0000763263417816 */ /* 0x000fe20000000041 */
[C---:B------:R-:W-:Y:S01]  /*2980*/  FADD.FTZ R26, -R18.reuse, R29 ;  /* 0x0000001d121a7221 */ /* 0x040fe20000010100 */
[----:B------:R-:W-:Y:S01]  /*2990*/  FADD.FTZ R64, -R18, R31 ;  /* 0x0000001f12407221 */ /* 0x000fe20000010100 */
[----:B------:R-:W-:Y:S01]  /*29a0*/  FFMA.FTZ R38, R38, R24, R25 ;  /* 0x0000001826267223 */ /* 0x000fe20000010019 */
[----:B------:R-:W-:Y:S01]  /*29b0*/  PRMT R35, R97, 0x7632, R35 ;  /* 0x0000763261237816 */ /* 0x000fe20000000023 */
[-C--:B------:R-:W-:Y:S01]  /*29c0*/  FMUL.FTZ R109, R26, R107.reuse ;  /* 0x0000006b1a6d7220 */ /* 0x080fe20000410000 */
[----:B------:R-:W-:Y:S01]  /*29d0*/  SHF.L.U32 R69, R99, 0x10, RZ ;  /* 0x0000001063457819 */ /* 0x000fe200000006ff */
[----:B------:R-:W-:Y:S01]  /*29e0*/  FMUL.FTZ R64, R64, R107 ;  /* 0x0000006b40407220 */ /* 0x000fe20000410000 */
        /* <DEDUP_REMOVED lines=20> */
.L_x_141:
[----:B------:R-:W-:Y:S01]  /*2b30*/  SHF.L.U32 R29, R97, 0x10, RZ ;  /* 0x00000010611d7819 */ /* 0x000fe200000006ff */
[----:B------:R-:W-:Y:S01]  /*2b40*/  FADD.FTZ R27, R24, R27 ;  /* 0x0000001b181b7221 */ /* 0x000fe20000010000 */
[----:B------:R-:W-:Y:S01]  /*2b50*/  SHF.L.U32 R35, R35, 0x10, RZ ;  /* 0x0000001023237819 */ /* 0x000fe200000006ff */
[----:B------:R-:W-:Y:S01]  /*2b60*/  FMUL.FTZ R26, R69, R20 ;  /* 0x00000014451a7220 */ /* 0x000fe20000410000 */
[----:B------:R-:W-:Y:S01]  /*2b70*/  PRMT R62, R96, 0x7632, R62 ;  /* 0x00007632603e7816 */ /* 0x000fe2000000003e */
[----:B------:R-:W-:Y:S01]  /*2b80*/  FADD.FTZ R24, -R18, R29 ;  /* 0x0000001d12187221 */ /* 0x000fe20000010100 */
[----:B------:R-:W-:Y:S01]  /*2b90*/  SHF.L.U32 R63, R96, 0x10, RZ ;  /* 0x00000010603f7819 */ /* 0x000fe200000006ff */
[----:B------:R-:W-:Y:S01]  /*2ba0*/  FADD.FTZ R60, -R18, R35 ;  /* 0x00000023123c7221 */ /* 0x000fe20000010100 */
[----:B------:R-:W-:Y:S01]  /*2bb0*/  FFMA.FTZ R25, R109, R26, R38 ;  /* 0x0000001a6d197223 */ /* 0x000fe20000010026 */
[----:B------:R-:W-:Y:S01]  /*2bc0*/  FMUL.FTZ R61, R24, R107 ;  /* 0x0000006b183d7220 */ /* 0x000fe20000410000 */
[----:B------:R-:W-:Y:S01]  /*2bd0*/  FADD.FTZ R27, R27, R26 ;  /* 0x0000001a1b1b7221 */ /* 0x000fe20000010000 */
[----:B------:R-:W-:Y:S01]  /*2be0*/  SHF.L.U32 R62, R62, 0x10, RZ ;  /* 0x000000103e3e7819 */ /* 0x000fe200000006ff */
[----:B------:R-:W-:Y:S01]  /*2bf0*/  FMUL.FTZ R24, R65, R21 ;  /* 0x0000001541187220 */ /* 0x000fe20000410000 */
        /* <DEDUP_REMOVED lines=20> */
.L_x_142:
[----:B------:R-:W-:Y:S01]  /*2d40*/  FFMA.FTZ R28, R64, R24, R25 ;  /* 0x00000018401c7223 */ /* 0x000fe20000010019 */
[----:B------:R-:W-:Y:S01]  /*2d50*/  FADD.FTZ R27, R24, R27 ;  /* 0x0000001b181b7221 */ /* 0x000fe20000010000 */
[C---:B------:R-:W-:Y:S01]  /*2d60*/  PRMT R24, R98.reuse, 0x7632, R24 ;  /* 0x0000763262187816 */ /* 0x040fe20000000018 */
[----:B------:R-:W-:Y:S01]  /*2d70*/  FMUL.FTZ R26, R63, R20 ;  /* 0x000000143f1a7220 */ /* 0x000fe20000410000 */
[----:B------:R-:W-:Y:S02]  /*2d80*/  SHF.L.U32 R29, R98, 0x10, RZ ;  /* 0x00000010621d7819 */ /* 0x000fe400000006ff */
[----:B------:R-:W-:Y:S01]  /*2d90*/  SHF.L.U32 R31, R24, 0x10, RZ ;  /* 0x00000010181f7819 */ /* 0x000fe200000006ff */
[----:B------:R-:W-:Y:S01]  /*2da0*/  FFMA.FTZ R25, R61, R26, R28 ;  /* 0x0000001a3d197223 */ /* 0x000fe2000001001c */
[----:B------:R-:W-:Y:S01]  /*2db0*/  PRMT R58, R95, 0x7632, R58 ;  /* 0x000076325f3a7816 */ /* 0x000fe2000000003a */
[C---:B------:R-:W-:Y:S01]  /*2dc0*/  FADD.FTZ R24, -R18.reuse, R29 ;  /* 0x0000001d12187221 */ /* 0x040fe20000010100 */
[----:B------:R-:W-:Y:S01]  /*2dd0*/  FADD.FTZ R27, R27, R26 ;  /* 0x0000001a1b1b7221 */ /* 0x000fe20000010000 */
[----:B------:R-:W-:Y:S01]  /*2de0*/  FADD.FTZ R56, -R18, R31 ;  /* 0x0000001f12387221 */ /* 0x000fe20000010100 */
[----:B------:R-:W-:Y:S01]  /*2df0*/  SHF.L.U32 R59, R95, 0x10, RZ ;  /* 0x000000105f3b7819 */ /* 0x000fe200000006ff */
[----:B------:R-:W-:Y:S01]  /*2e00*/  FMUL.FTZ R57, R24, R107 ;  /* 0x0000006b18397220 */ /* 0x000fe20000410000 */
[----:B------:R-:W-:Y:S01]  /*2e10*/  PRMT R34, R93, 0x7632, R34 ;  /* 0x000076325d227816 */ /* 0x000fe20000000022 */
[----:B------:R-:W-:Y:S01]  /*2e20*/  FMUL.FTZ R24, R62, R21 ;  /* 0x000000153e187220 */ /* 0x000fe20000410000 */
        /* <DEDUP_REMOVED lines=21> */
.L_x_143:
[----:B------:R-:W-:Y:S01]  /*2f80*/  SHF.L.U32 R29, R93, 0x10, RZ ;  /* 0x000000105d1d7819 */ /* 0x000fe200000006ff */
[----:B------:R-:W-:Y:S01]  /*2f90*/  FFMA.FTZ R28, R60, R24, R25 ;  /* 0x000000183c1c7223 */ /* 0x000fe20000010019 */
[----:B------:R-:W-:Y:S01]  /*2fa0*/  SHF.L.U32 R31, R34, 0x10, RZ ;  /* 0x00000010221f7819 */ /* 0x000fe200000006ff */
[----:B------:R-:W-:Y:S01]  /*2fb0*/  FADD.FTZ R27, R24, R27 ;  /* 0x0000001b181b7221 */ /* 0x000fe20000010000 */
[----:B------:R-:W-:Y:S01]  /*2fc0*/  FMUL.FTZ R26, R59, R20 ;  /* 0x000000143b1a7220 */ /* 0x000fe20000410000 */
[----:B------:R-:W-:Y:S01]  /*2fd0*/  FADD.FTZ R24, -R18, R29 ;  /* 0x0000001d12187221 */ /* 0x000fe20000010100 */
[----:B------:R-:W-:Y:S01]  /*2fe0*/  PRMT R54, R92, 0x7632, R54 ;  /* 0x000076325c367816 */ /* 0x000fe20000000036 */
[----:B------:R-:W-:Y:S01]  /*2ff0*/  FADD.FTZ R52, -R18, R31 ;  /* 0x0000001f12347221 */ /* 0x000fe20000010100 */
[----:B------:R-:W-:Y:S01]  /*3000*/  FFMA.FTZ R25, R57, R26, R28 ;  /* 0x0000001a39197223 */ /* 0x000fe2000001001c */
[----:B------:R-:W-:Y:S01]  /*3010*/  FMUL.FTZ R53, R24, R107 ;  /* 0x0000006b18357220 */ /* 0x000fe20000410000 */
[----:B------:R-:W-:Y:S01]  /*3020*/  FADD.FTZ R27, R27, R26 ;  /* 0x0000001a1b1b7221 */ /* 0x000fe20000010000 */
[----:B------:R-:W-:Y:S01]  /*3030*/  SHF.L.U32 R55, R92, 0x10, RZ ;  /* 0x000000105c377819 */ /* 0x000fe200000006ff */
        /* <DEDUP_REMOVED lines=22> */
.L_x_144:
        /* <DEDUP_REMOVED lines=36> */
.L_x_145:
        /* <DEDUP_REMOVED lines=34> */
.L_x_146:
[--C-:B------:R-:W-:Y:S01]  /*3600*/  FADD.FTZ R31, R24, R27.reuse ;  /* 0x0000001b181f7221 */ /* 0x100fe20000010000 */
[----:B------:R-:W-:Y:S01]  /*3610*/  PRMT R27, R90, 0x7632, R27 ;  /* 0x000076325a1b7816 */ /* 0x000fe2000000001b */
[----:B------:R-:W-:Y:S01]  /*3620*/  FFMA.FTZ R28, R48, R24, R25 ;  /* 0x00000018301c7223 */ /* 0x000fe20000010019 */
[----:B------:R-:W-:Y:S01]  /*3630*/  FMUL.FTZ R26, R47, R20 ;  /* 0x000000142f1a7220 */ /* 0x000fe20000410000 */
[----:B------:R-:W-:Y:S02]  /*3640*/  SHF.L.U32 R29, R90, 0x10, RZ ;  /* 0x000000105a1d7819 */ /* 0x000fe400000006ff */
[----:B------:R-:W-:Y:S01]  /*3650*/  SHF.L.U32 R27, R27, 0x10, RZ ;  /* 0x000000101b1b7819 */ /* 0x000fe200000006ff */
[----:B------:R-:W-:Y:S01]  /*3660*/  FFMA.FTZ R25, R45, R26, R28 ;  /* 0x0000001a2d197223 */ /* 0x000fe2000001001c */
[----:B------:R-:W-:Y:S01]  /*3670*/  PRMT R42, R87, 0x7632, R42 ;  /* 0x00007632572a7816 */ /* 0x000fe2000000002a */
[C---:B------:R-:W-:Y:S01]  /*3680*/  FADD.FTZ R28, -R18.reuse, R29 ;  /* 0x0000001d121c7221 */ /* 0x040fe20000010100 */
[--C-:B------:R-:W-:Y:S01]  /*3690*/  FADD.FTZ R24, R31, R26.reuse ;  /* 0x0000001a1f187221 */ /* 0x100fe20000010000 */
        /* <DEDUP_REMOVED lines=26> */
.L_x_147:
[----:B------:R-:W-:Y:S01]  /*3840*/  FFMA.FTZ R30, R44, R27, R25 ;  /* 0x0000001b2c1e7223 */ /* 0x000fe20000010019 */
[----:B------:R-:W-:Y:S01]  /*3850*/  FADD.FTZ R31, R27, R24 ;  /* 0x000000181b1f7221 */ /* 0x000fe20000010000 */
[----:B------:R-:W-:Y:S01]  /*3860*/  SHF.L.U32 R27, R85, 0x10, RZ ;  /* 0x00000010551b7819 */ /* 0x000fe200000006ff */
[----:B------:R-:W-:Y:S01]  /*3870*/  FMUL.FTZ R28, R43, R20 ;  /* 0x000000142b1c7220 */ /* 0x000fe20000410000 */
[----:B------:R-:W-:Y:S02]  /*3880*/  SHF.L.U32 R29, R26, 0x10, RZ ;  /* 0x000000101a1d7819 */ /* 0x000fe400000006ff */
[----:B------:R-:W-:Y:S01]  /*3890*/  PRMT R38, R84, 0x7632, R38 ;  /* 0x0000763254267816 */ /* 0x000fe20000000026 */
[C---:B------:R-:W-:Y:S01]  /*38a0*/  FADD.FTZ R26, -R18.reuse, R27 ;  /* 0x0000001b121a7221 */ /* 0x040fe20000010100 */
[----:B------:R-:W-:Y:S01]  /*38b0*/  FFMA.FTZ R25, R41, R28, R30 ;  /* 0x0000001c29197223 */ /* 0x000fe2000001001e */
[----:B------:R-:W-:Y:S01]  /*38c0*/  FADD.FTZ R36, -R18, R29 ;  /* 0x0000001d12247221 */ /* 0x000fe20000010100 */
[----:B------:R-:W-:Y:S01]  /*38d0*/  FADD.FTZ R24, R31, R28 ;  /* 0x0000001c1f187221 */ /* 0x000fe20000010000 */
[----:B------:R-:W-:Y:S01]  /*38e0*/  SHF.L.U32 R39, R84, 0x10, RZ ;  /* 0x0000001054277819 */ /* 0x000fe200000006ff */
[----:B------:R-:W-:Y:S01]  /*38f0*/  FMUL.FTZ R37, R26, R107 ;  /* 0x0000006b1a257220 */ /* 0x000fe20000410000 */
        /* <DEDUP_REMOVED lines=22> */
.L_x_148:
        /* <DEDUP_REMOVED lines=36> */
.L_x_149:
[----:B------:R-:W-:Y:S01]  /*3ca0*/  FFMA.FTZ R30, R36, R27, R25 ;  /* 0x0000001b241e7223 */ /* 0x000fe20000010019 */
[----:B------:R-:W-:Y:S01]  /*3cb0*/  FADD.FTZ R31, R27, R24 ;  /* 0x000000181b1f7221 */ /* 0x000fe20000010000 */
[----:B------:R-:W-:Y:S01]  /*3cc0*/  FMUL.FTZ R28, R35, R20 ;  /* 0x00000014231c7220 */ /* 0x000fe20000410000 */
[----:B------:R-:W-:Y:S02]  /*3cd0*/  SHF.L.U32 R27, R71, 0x10, RZ ;  /* 0x00000010471b7819 */ /* 0x000fe400000006ff */
[----:B------:R-:W-:Y:S01]  /*3ce0*/  SHF.L.U32 R29, R26, 0x10, RZ ;  /* 0x000000101a1d7819 */ /* 0x000fe200000006ff */
[----:B------:R-:W-:Y:S01]  /*3cf0*/  FFMA.FTZ R25, R33, R28, R30 ;  /* 0x0000001c21197223 */ /* 0x000fe2000001001e */
[----:B------:R-:W-:Y:S01]  /*3d00*/  FADD.FTZ R24, R31, R28 ;  /* 0x0000001c1f187221 */ /* 0x000fe20000010000 */
[----:B------:R-:W-:Y:S01]  /*3d10*/  PRMT R30, R70, 0x7632, R30 ;  /* 0x00007632461e7816 */ /* 0x000fe2000000001e */
[C---:B------:R-:W-:Y:S01]  /*3d20*/  FADD.FTZ R26, -R18.reuse, R27 ;  /* 0x0000001b121a7221 */ /* 0x040fe20000010100 */
[----:B------:R-:W-:Y:S01]  /*3d30*/  FADD.FTZ R28, -R18, R29 ;  /* 0x0000001d121c7221 */ /* 0x000fe20000010100 */
[----:B------:R-:W-:Y:S01]  /*3d40*/  SHF.L.U32 R31, R70, 0x10, RZ ;  /* 0x00000010461f7819 */ /* 0x000fe200000006ff */
[----:B------:R-:W-:Y:S01]  /*3d50*/  FMUL.FTZ R27, R34, R21 ;  /* 0x00000015221b7220 */ /* 0x000fe20000410000 */
[----:B------:R-:W-:Y:S01]  /*3d60*/  SHF.L.U32 R30, R30, 0x10, RZ ;  /* 0x000000101e1e7819 */ /* 0x000fe200000006ff */
[-C--:B------:R-:W-:Y:S01]  /*3d70*/  FMUL.FTZ R29, R26, R107.reuse ;  /* 0x0000006b1a1d7220 */ /* 0x080fe20000410000 */
        /* <DEDUP_REMOVED lines=15> */
[----:B-1----:R-:W-:Y:S01]  /*3e70*/  FADD.FTZ R123, -R118, 1 ;  /* 0x3f800000767b7421 */ /* 0x002fe20000010100 */
[----:B------:R-:W-:Y:S02]  /*3e80*/  FMUL.FTZ R31, R31, R118 ;  /* 0x000000761f1f7220 */ /* 0x000fe40000410000 */
[----:B------:R-:W-:Y:S01]  /*3e90*/  FMUL.FTZ R30, R30, R121 ;  /* 0x000000791e1e7220 */ /* 0x000fe20000410000 */
[----:B------:R-:W-:-:S04]  /*3ea0*/  FFMA.FTZ R114, R114, R123, 1 ;  /* 0x3f80000072727423 */ /* 0x000fc8000001007b */
[----:B------:R-:W-:-:S07]  /*3eb0*/  FMUL.FTZ R31, R31, R114 ;  /* 0x000000721f1f7220 */ /* 0x000fce0000410000 */
.L_x_150:
[----:B------:R-:W-:Y:S01]  /*3ec0*/  FFMA.FTZ R114, R32, R27, R25 ;  /* 0x0000001b20727223 */ /* 0x000fe20000010019 */
[----:B------:R-:W-:Y:S01]  /*3ed0*/  FMUL.FTZ R26, R31, R20 ;  /* 0x000000141f1a7220 */ /* 0x000fe20000410000 */
[--C-:B------:R-:W-:Y:S01]  /*3ee0*/  FADD.FTZ R27, R27, R24.reuse ;  /* 0x000000181b1b7221 */ /* 0x100fe20000010000 */
[----:B------:R-:W-:Y:S01]  /*3ef0*/  PRMT R24, R72, 0x7632, R24 ;  /* 0x0000763248187816 */ /* 0x000fe20000000018 */
[----:B------:R-:W-:Y:S01]  /*3f00*/  FMUL.FTZ R115, R30, R21 ;  /* 0x000000151e737220 */ /* 0x000fe20000410000 */
[----:B------:R-:W-:Y:S01]  /*3f10*/  FFMA.FTZ R25, R29, R26, R114 ;  /* 0x0000001a1d197223 */ /* 0x000fe20000010072 */
[----:B------:R-:W-:Y:S01]  /*3f20*/  FADD.FTZ R26, R27, R26 ;  /* 0x0000001a1b1a7221 */ /* 0x000fe20000010000 */
[----:B------:R-:W-:Y:S02]  /*3f30*/  SHF.L.U32 R27, R72, 0x10, RZ ;  /* 0x00000010481b7819 */ /* 0x000fe400000006ff */
[----:B------:R-:W-:Y:S01]  /*3f40*/  SHF.L.U32 R117, R24, 0x10, RZ ;  /* 0x0000001018757819 */ /* 0x000fe200000006ff */
[----:B------:R-:W-:Y:S01]  /*3f50*/  FFMA.FTZ R114, R28, R115, R25 ;  /* 0x000000731c727223 */ /* 0x000fe20000010019 */
[--C-:B------:R-:W-:Y:S01]  /*3f60*/  FADD.FTZ R115, R115, R26.reuse ;  /* 0x0000001a73737221 */ /* 0x100fe20000010000 */
[C---:B------:R-:W-:Y:S01]  /*3f70*/  FADD.FTZ R24, -R18.reuse, R27 ;  /* 0x0000001b12187221 */ /* 0x040fe20000010100 */
[C---:B------:R-:W-:Y:S01]  /*3f80*/  PRMT R26, R17.reuse, 0x7632, R26 ;  /* 0x00007632111a7816 */ /* 0x040fe2000000001a */
[----:B------:R-:W-:Y:S01]  /*3f90*/  FADD.FTZ R118, -R18, R117 ;  /* 0x0000007512767221 */ /* 0x000fe20000010100 */
        /* <DEDUP_REMOVED lines=23> */
.L_x_151:
[----:B------:R-:W-:Y:S01]  /*4110*/  FMUL.FTZ R120, R27, R20 ;  /* 0x000000141b787220 */ /* 0x000fe20000410000 */
[----:B------:R-:W-:Y:S01]  /*4120*/  FADD.FTZ R118, R68, R69 ;  /* 0x0000004544767221 */ /* 0x000fe20000010000 */
[----:B------:R-:W-:Y:S01]  /*4130*/  PRMT R68, R13, 0x7632, R68 ;  /* 0x000076320d447816 */ /* 0x000fe20000000044 */
[----:B------:R-:W-:Y:S01]  /*4140*/  FFMA.FTZ R116, R109, R69, R116 ;  /* 0x000000456d747223 */ /* 0x000fe20000010074 */
[----:B------:R-:W-:Y:S01]  /*4150*/  FFMA.FTZ R69, R25, R120, R114 ;  /* 0x0000007819457223 */ /* 0x000fe20000010072 */
[----:B------:R-:W-:Y:S01]  /*4160*/  FADD.FTZ R120, R115, R120 ;  /* 0x0000007873787221 */ /* 0x000fe20000010000 */
[----:B------:R-:W-:Y:S01]  /*4170*/  FMUL.FTZ R109, R26, R21 ;  /* 0x000000151a6d7220 */ /* 0x000fe20000410000 */
[----:B------:R-:W-:Y:S02]  /*4180*/  SHF.L.U32 R115, R13, 0x10, RZ ;  /* 0x000000100d737819 */ /* 0x000fe400000006ff */
[----:B------:R-:W-:Y:S01]  /*4190*/  SHF.L.U32 R117, R68, 0x10, RZ ;  /* 0x0000001044757819 */ /* 0x000fe200000006ff */
[----:B------:R-:W-:Y:S01]  /*41a0*/  FFMA.FTZ R68, R24, R109, R69 ;  /* 0x0000006d18447223 */ /* 0x000fe20000010045 */
[--C-:B------:R-:W-:Y:S01]  /*41b0*/  FADD.FTZ R69, R109, R120.reuse ;  /* 0x000000786d457221 */ /* 0x100fe20000010000 */
[----:B------:R-:W-:Y:S01]  /*41c0*/  PRMT R120, R14, 0x7632, R120 ;  /* 0x000076320e787816 */ /* 0x000fe20000000078 */
[C---:B------:R-:W-:Y:S01]  /*41d0*/  FADD.FTZ R114, -R18.reuse, R115 ;  /* 0x0000007312727221 */ /* 0x040fe20000010100 */
[----:B------:R-:W-:Y:S01]  /*41e0*/  FADD.FTZ R122, -R18, R117 ;  /* 0x00000075127a7221 */ /* 0x000fe20000010100 */
[----:B------:R-:W-:-:S02]  /*41f0*/  SHF.L.U32 R117, R14, 0x10, RZ ;  /* 0x000000100e757819 */ /* 0x000fc400000006ff */
        /* <DEDUP_REMOVED lines=22> */
.L_x_152:
[----:B------:R-:W-:Y:S01]  /*4360*/  FMUL.FTZ R114, R117, R20 ;  /* 0x0000001475727220 */ /* 0x000fe20000410000 */
[----:B------:R-:W-:-:S03]  /*4370*/  SHF.L.U32 R119, R15, 0x10, RZ ;  /* 0x000000100f777819 */ /* 0x000fc600000006ff */
[----:B------:R-:W-:Y:S01]  /*4380*/  FFMA.FTZ R109, R115, R114, R68 ;  /* 0x00000072736d7223 */ /* 0x000fe20000010044 */
[----:B------:R-:W-:Y:S01]  /*4390*/  FADD.FTZ R114, R69, R114 ;  /* 0x0000007245727221 */ /* 0x000fe20000010000 */
[----:B------:R-:W-:Y:S01]  /*43a0*/  FMUL.FTZ R69, R120, R21 ;  /* 0x0000001578457220 */ /* 0x000fe20000410000 */
[----:B------:R-:W-:-:S03]  /*43b0*/  FADD.FTZ R124, -R18, R119 ;  /* 0x00000077127c7221 */ /* 0x000fc60000010100 */
[--C-:B------:R-:W-:Y:S01]  /*43c0*/  FFMA.FTZ R68, R122, R69, R109.reuse ;  /* 0x000000457a447223 */ /* 0x100fe2000001006d */
[----:B------:R-:W-:Y:S01]  /*43d0*/  PRMT R109, R15, 0x7632, R109 ;  /* 0x000076320f6d7816 */ /* 0x000fe2000000006d */
[--C-:B------:R-:W-:Y:S01]  /*43e0*/  FADD.FTZ R69, R69, R114.reuse ;  /* 0x0000007245457221 */ /* 0x100fe20000010000 */
[----:B------:R-:W-:Y:S01]  /*43f0*/  PRMT R114, R16, 0x7632, R114 ;  /* 0x0000763210727816 */ /* 0x000fe20000000072 */
[----:B------:R-:W-:Y:S01]  /*4400*/  FMUL.FTZ R119, R124, R107 ;  /* 0x0000006b7c777220 */ /* 0x000fe20000410000 */
[----:B------:R-:W-:Y:S02]  /*4410*/  SHF.L.U32 R109, R109, 0x10, RZ ;  /* 0x000000106d6d7819 */ /* 0x000fe400000006ff */
[----:B------:R-:W-:-:S03]  /*4420*/  SHF.L.U32 R114, R114, 0x10, RZ ;  /* 0x0000001072727819 */ /* 0x000fc600000006ff */
[----:B------:R-:W-:-:S04]  /*4430*/  FADD.FTZ R109, -R18, R109 ;  /* 0x0000006d126d7221 */ /* 0x000fc80000010100 */
[----:B------:R-:W-:Y:S01]  /*4440*/  FMUL.FTZ R124, R109, R107 ;  /* 0x0000006b6d7c7220 */ /* 0x000fe20000410000 */
[----:B------:R-:W-:Y:S01]  /*4450*/  SHF.L.U32 R109, R16, 0x10, RZ ;  /* 0x00000010106d7819 */ /* 0x000fe200000006ff */
        /* <DEDUP_REMOVED lines=8> */
[----:B------:R-:W-:-:S04]  /*44e0*/  FFMA.FTZ R121, R121, R125, 1 ;  /* 0x3f80000079797423 */ /* 0x000fc8000001007d */
[----:B------:R-:W-:Y:S01]  /*44f0*/  FMUL.FTZ R109, R109, R121 ;  /* 0x000000796d6d7220 */ /* 0x000fe20000410000 */
        /* <DEDUP_REMOVED lines=9> */
.L_x_153:
[----:B------:R-:W-:Y:S01]  /*4590*/  FMUL.FTZ R121, R109, R20 ;  /* 0x000000146d797220 */ /* 0x000fe20000410000 */
[----:B------:R-:W-:Y:S01]  /*45a0*/  ISETP.GT.AND P0, PT, R4, 0x1e, PT ;  /* 0x0000001e0400780c */ /* 0x000fe20003f04270 */
[----:B------:R-:W-:Y:S01]  /*45b0*/  FFMA.FTZ R67, R64, R65, R67 ;  /* 0x0000004140437223 */ /* 0x000fe20000010043 */
        /* <DEDUP_REMOVED lines=12> */
[----:B------:R-:W0:Y:S01]  /*4680*/  SHFL.DOWN PT, R121, R68, 0x1, 0x1f ;  /* 0x08201f0044797f89 */ /* 0x000e2200000e0000 */
[----:B------:R-:W-:Y:S01]  /*4690*/  FFMA.FTZ R67, R56, R58, R67 ;  /* 0x0000003a38437223 */ /* 0x000fe20000010043 */
[----:B------:R-:W-:Y:S01]  /*46a0*/  FADD.FTZ R65, R65, R58 ;  /* 0x0000003a41417221 */ /* 0x000fe20000010000 */
[----:B------:R-:W-:Y:S01]  /*46b0*/  FFMA.FTZ R116, R53, R55, R116 ;  /* 0x0000003735747223 */ /* 0x000fe20000010074 */
[----:B------:R-:W1:Y:S01]  /*46c0*/  SHFL.DOWN PT, R123, R69, 0x1, 0x1f ;  /* 0x08201f00457b7f89 */ /* 0x000e6200000e0000 */
[----:B------:R-:W-:Y:S01]  /*46d0*/  FADD.FTZ R118, R118, R55 ;  /* 0x0000003776767221 */ /* 0x000fe20000010000 */
[----:B------:R-:W-:Y:S01]  /*46e0*/  FFMA.FTZ R67, R52, R54, R67 ;  /* 0x0000003634437223 */ /* 0x000fe20000010043 */
[----:B------:R-:W-:Y:S01]  /*46f0*/  FADD.FTZ R65, R65, R54 ;  /* 0x0000003641417221 */ /* 0x000fe20000010000 */
[----:B------:R-:W-:Y:S01]  /*4700*/  FFMA.FTZ R116, R49, R51, R116 ;  /* 0x0000003331747223 */ /* 0x000fe20000010074 */
[----:B------:R-:W-:Y:S01]  /*4710*/  FADD.FTZ R118, R118, R51 ;  /* 0x0000003376767221 */ /* 0x000fe20000010000 */
[----:B------:R-:W-:Y:S01]  /*4720*/  FFMA.FTZ R67, R48, R50, R67 ;  /* 0x0000003230437223 */ /* 0x000fe20000010043 */
[----:B------:R-:W-:Y:S01]  /*4730*/  FADD.FTZ R65, R65, R50 ;  /* 0x0000003241417221 */ /* 0x000fe20000010000 */
[----:B------:R-:W2:Y:S01]  /*4740*/  S2UR UR11, SR_CgaCtaId ;  /* 0x00000000000b79c3 */ /* 0x000ea20000008800 */
[----:B------:R-:W-:Y:S01]  /*4750*/  FFMA.FTZ R116, R45, R47, R116 ;  /* 0x0000002f2d747223 */ /* 0x000fe20000010074 */
[----:B------:R-:W-:Y:S01]  /*4760*/  FADD.FTZ R118, R118, R47 ;  /* 0x0000002f76767221 */ /* 0x000fe20000010000 */
        /* <DEDUP_REMOVED lines=9> */
[----:B0-----:R-:W-:Y:S01]  /*4800*/  @!P0 FADD.FTZ R68, R68, R121 ;  /* 0x0000007944448221 */ /* 0x001fe20000010000 */
[----:B------:R-:W-:Y:S01]  /*4810*/  FADD.FTZ R65, R65, R38 ;  /* 0x0000002641417221 */ /* 0x000fe20000010000 */
[----:B------:R-:W-:Y:S01]  /*4820*/  FFMA.FTZ R116, R33, R35, R116 ;  /* 0x0000002321747223 */ /* 0x000fe20000010074 */
[----:B------:R-:W-:Y:S01]  /*4830*/  FADD.FTZ R118, R118, R35 ;  /* 0x0000002376767221 */ /* 0x000fe20000010000 */
[----:B-1----:R-:W-:Y:S01]  /*4840*/  @!P0 FADD.FTZ R69, R69, R123 ;  /* 0x0000007b45458221 */ /* 0x002fe20000010000 */
[----:B------:R-:W0:Y:S01]  /*4850*/  SHFL.DOWN PT, R121, R68, 0x2, 0x1f ;  /* 0x08401f0044797f89 */ /* 0x000e2200000e0000 */
[----:B------:R-:W-:Y:S01]  /*4860*/  ISETP.GT.AND P0, PT, R4, 0x1d, PT ;  /* 0x0000001d0400780c */ /* 0x000fe20003f04270 */
[----:B------:R-:W-:Y:S01]  /*4870*/  FFMA.FTZ R67, R32, R34, R67 ;  /* 0x0000002220437223 */ /* 0x000fe20000010043 */
[----:B------:R-:W-:Y:S01]  /*4880*/  FADD.FTZ R65, R65, R34 ;  /* 0x0000002241417221 */ /* 0x000fe20000010000 */
[----:B------:R-:W1:Y:S01]  /*4890*/  SHFL.DOWN PT, R123, R69, 0x2, 0x1f ;  /* 0x08401f00457b7f89 */ /* 0x000e6200000e0000 */
[----:B------:R-:W-:Y:S01]  /*48a0*/  FFMA.FTZ R116, R29, R31, R116 ;  /* 0x0000001f1d747223 */ /* 0x000fe20000010074 */
[----:B------:R-:W-:Y:S01]  /*48b0*/  FADD.FTZ R118, R118, R31 ;  /* 0x0000001f76767221 */ /* 0x000fe20000010000 */
[----:B------:R-:W-:Y:S01]  /*48c0*/  FFMA.FTZ R67, R28, R30, R67 ;  /* 0x0000001e1c437223 */ /* 0x000fe20000010043 */
[----:B------:R-:W-:Y:S01]  /*48d0*/  FADD.FTZ R65, R65, R30 ;  /* 0x0000001e41417221 */ /* 0x000fe20000010000 */
[----:B------:R-:W-:Y:S01]  /*48e0*/  UMOV UR6, 0x400 ;  /* 0x0000040000067882 */ /* 0x000fe20000000000 */
[----:B------:R-:W-:Y:S01]  /*48f0*/  FFMA.FTZ R116, R25, R27, R116 ;  /* 0x0000001b19747223 */ /* 0x000fe20000010074 */
[----:B------:R-:W-:Y:S01]  /*4900*/  UIADD3 UR5, UR6, 0x90, URZ ;  /* 0x0000009006057890 */ /* 0x000fe2000fffe03f */
[----:B------:R-:W-:Y:S01]  /*4910*/  FADD.FTZ R118, R118, R27 ;  /* 0x0000001b76767221 */ /* 0x000fe20000010000 */
[----:B------:R-:W-:Y:S01]  /*4920*/  FFMA.FTZ R67, R24, R26, R67 ;  /* 0x0000001a18437223 */ /* 0x000fe20000010043 */
[----:B------:R-:W-:Y:S01]  /*4930*/  FADD.FTZ R65, R65, R26 ;  /* 0x0000001a41417221 */ /* 0x000fe20000010000 */
[----:B--2---:R-:W-:Y:S01]  /*4940*/  ULEA UR5, UR11, UR5, 0x18 ;  /* 0x000000050b057291 */ /* 0x004fe2000f8ec03f */
        /* <DEDUP_REMOVED lines=8> */
[----:B0-----:R-:W-:Y:S01]  /*49d0*/  @!P0 FADD.FTZ R68, R68, R121 ;  /* 0x0000007944448221 */ /* 0x001fe20000010000 */
[----:B------:R-:W-:Y:S01]  /*49e0*/  LEA R109, R81, UR5, 0x4 ;  /* 0x00000005516d7c11 */ /* 0x000fe2000f8e20ff */
[----:B------:R-:W0:Y:S01]  /*49f0*/  LDC.64 R114, c[0x0][0x268] ;  /* 0x00009a00ff727b82 */ /* 0x000e220000000a00 */
[----:B------:R-:W-:Y:S01]  /*4a00*/  BSSY B0, `(.L_x_154) ;  /* 0x000003a000007945 */ /* 0x000fe20003800000 */
[----:B-1----:R-:W-:Y:S01]  /*4a10*/  @!P0 FADD.FTZ R69, R69, R123 ;  /* 0x0000007b45458221 */ /* 0x002fe20000010000 */
[----:B------:R-:W1:Y:S01]  /*4a20*/  SHFL.DOWN PT, R121, R68, 0x4, 0x1f ;  /* 0x08801f0044797f89 */ /* 0x000e6200000e0000 */
[----:B------:R-:W-:Y:S01]  /*4a30*/  ISETP.GT.AND P0, PT, R4, 0x1b, PT ;  /* 0x0000001b0400780c */ /* 0x000fe20003f04270 */
[----:B------:R-:W-:-:S02]  /*4a40*/  IMAD R108, R108, 0xe, R81 ;  /* 0x0000000e6c6c7824 */ /* 0x000fc400078e0251 */
[----:B------:R-:W2:Y:S04]  /*4a50*/  SHFL.DOWN PT, R123, R69, 0x4, 0x1f ;  /* 0x08801f00457b7f89 */ /* 0x000ea800000e0000 */
[----:B------:R-:W-:Y:S06]  /*4a60*/  STS.128 [R109], R64 ;  /* 0x000000406d007388 */ /* 0x000fec0000000c00 */
[----:B-1----:R-:W-:Y:S01]  /*4a70*/  @!P0 FADD.FTZ R68, R68, R121 ;  /* 0x0000007944448221 */ /* 0x002fe20000010000 */
[----:B--2---:R-:W-:-:S04]  /*4a80*/  @!P0 FADD.FTZ R69, R69, R123 ;  /* 0x0000007b45458221 */ /* 0x004fc80000010000 */
[----:B------:R-:W1:Y:S01]  /*4a90*/  SHFL.DOWN PT, R121, R68, 0x8, 0x1f ;  /* 0x09001f0044797f89 */ /* 0x000e6200000e0000 */
[----:B------:R-:W-:-:S03]  /*4aa0*/  ISETP.GT.AND P0, PT, R4, 0x17, PT ;  /* 0x000000170400780c */ /* 0x000fc60003f04270 */
[----:B------:R-:W2:Y:S10]  /*4ab0*/  SHFL.DOWN PT, R123, R69, 0x8, 0x1f ;  /* 0x09001f00457b7f89 */ /* 0x000eb400000e0000 */
[----:B-1----:R-:W-:Y:S01]  /*4ac0*/  @!P0 FADD.FTZ R68, R68, R121 ;  /* 0x0000007944448221 */ /* 0x002fe20000010000 */
[----:B--2---:R-:W-:-:S04]  /*4ad0*/  @!P0 FADD.FTZ R69, R69, R123 ;  /* 0x0000007b45458221 */ /* 0x004fc80000010000 */
[----:B------:R-:W1:Y:S01]  /*4ae0*/  SHFL.DOWN PT, R121, R68, 0x10, 0x1f ;  /* 0x0a001f0044797f89 */ /* 0x000e6200000e0000 */
[----:B------:R-:W-:-:S03]  /*4af0*/  ISETP.GT.AND P0, PT, R4, 0xf, PT ;  /* 0x0000000f0400780c */ /* 0x000fc60003f04270 */
[----:B------:R-:W2:Y:S10]  /*4b00*/  SHFL.DOWN PT, R123, R69, 0x10, 0x1f ;  /* 0x0a001f00457b7f89 */ /* 0x000eb400000e0000 */
[----:B-1----:R-:W-:Y:S01]  /*4b10*/  @!P0 FADD.FTZ R68, R68, R121 ;  /* 0x0000007944448221 */ /* 0x002fe20000010000 */
[----:B--2---:R-:W-:Y:S01]  /*4b20*/  @!P0 FADD.FTZ R69, R69, R123 ;  /* 0x0000007b45458221 */ /* 0x004fe20000010000 */
[----:B------:R-:W-:-:S13]  /*4b30*/  ISETP.NE.AND P0, PT, R4, RZ, PT ;  /* 0x000000ff0400720c */ /* 0x000fda0003f05270 */
[----:B------:R1:W-:Y:S01]  /*4b40*/  @!P0 STS.64 [R6+0x10], R68 ;  /* 0x0000104406008388 */ /* 0x0003e20000000a00 */
[----:B------:R-:W-:Y:S01]  /*4b50*/  BAR.SYNC.DEFER_BLOCKING 0x0 ;  /* 0x0000000000007b1d */ /* 0x000fe20000010000 */
[----:B------:R-:W-:-:S13]  /*4b60*/  ISETP.NE.AND P0, PT, R81, RZ, PT ;  /* 0x000000ff5100720c */ /* 0x000fda0003f05270 */
[----:B01----:R-:W-:Y:S05]  /*4b70*/  @P0 BRA `(.L_x_155) ;  /* 0x0000000000880947 */ /* 0x003fea0003800000 */
[----:B------:R-:W-:-:S09]  /*4b80*/  ULEA UR5, UR11, UR6, 0x18 ;  /* 0x000000060b057291 */ /* 0x000fd2000f8ec03f */
[----:B------:R-:W0:Y:S04]  /*4b90*/  LDS.64 R44, [UR5+0x18] ;  /* 0x00001805ff2c7984 */ /* 0x000e280008000a00 */
[----:B------:R-:W1:Y:S04]  /*4ba0*/  LDS.128 R24, [UR5+0x20] ;  /* 0x00002005ff187984 */ /* 0x000e680008000c00 */
[----:B------:R-:W2:Y:S04]  /*4bb0*/  LDS.128 R40, [UR5+0x30] ;  /* 0x00003005ff287984 */ /* 0x000ea80008000c00 */
[----:B------:R-:W3:Y:S04]  /*4bc0*/  LDS.128 R36, [UR5+0x40] ;  /* 0x00004005ff247984 */ /* 0x000ee80008000c00 */
[----:B------:R-:W4:Y:S04]  /*4bd0*/  LDS.128 R32, [UR5+0x50] ;  /* 0x00005005ff207984 */ /* 0x000f280008000c00 */
[----:B------:R-:W5:Y:S01]  /*4be0*/  LDS.128 R28, [UR5+0x60] ;  /* 0x00006005ff1c7984 */ /* 0x000f620008000c00 */
[----:B0-----:R-:W-:Y:S01]  /*4bf0*/  FADD.FTZ R47, R68, R44 ;  /* 0x0000002c442f7221 */ /* 0x001fe20000010000 */
[----:B------:R-:W-:-:S03]  /*4c00*/  FADD.FTZ R48, R69, R45 ;  /* 0x0000002d45307221 */ /* 0x000fc60000010000 */
[----:B-1----:R-:W-:Y:S01]  /*4c10*/  FADD.FTZ R49, R47, R24 ;  /* 0x000000182f317221 */ /* 0x002fe20000010000 */
[----:B------:R-:W-:Y:S01]  /*4c20*/  FADD.FTZ R48, R48, R25 ;  /* 0x0000001930307221 */ /* 0x000fe20000010000 */
[----:B------:R-:W0:Y:S02]  /*4c30*/  LDS.128 R44, [UR5+0x70] ;  /* 0x00007005ff2c7984 */ /* 0x000e240008000c00 */
[----:B------:R-:W-:Y:S01]  /*4c40*/  FADD.FTZ R49, R49, R26 ;  /* 0x0000001a31317221 */ /* 0x000fe20000010000 */
[----:B------:R-:W-:-:S03]  /*4c50*/  FADD.FTZ R48, R48, R27 ;  /* 0x0000001b30307221 */ /* 0x000fc60000010000 */
        /* <DEDUP_REMOVED lines=12> */
[----:B-----5:R-:W-:Y:S01]  /*4d20*/  FADD.FTZ R49, R49, R28 ;  /* 0x0000001c31317221 */ /* 0x020fe20000010000 */
[----:B------:R-:W-:-:S03]  /*4d30*/  FADD.FTZ R48, R48, R29 ;  /* 0x0000001d30307221 */ /* 0x000fc60000010000 */
[----:B------:R-:W-:Y:S01]  /*4d40*/  FADD.FTZ R49, R49, R30 ;  /* 0x0000001e31317221 */ /* 0x000fe20000010000 */
[----:B------:R-:W-:-:S03]  /*4d50*/  FADD.FTZ R48, R48, R31 ;  /* 0x0000001f30307221 */ /* 0x000fc60000010000 */
[----:B0-----:R-:W-:Y:S01]  /*4d60*/  FADD.FTZ R49, R49, R44 ;  /* 0x0000002c31317221 */ /* 0x001fe20000010000 */
[----:B------:R-:W-:-:S03]  /*4d70*/  FADD.FTZ R48, R48, R45 ;  /* 0x0000002d30307221 */ /* 0x000fc60000010000 */
[----:B------:R-:W-:Y:S01]  /*4d80*/  FADD.FTZ R68, R49, R46 ;  /* 0x0000002e31447221 */ /* 0x000fe20000010000 */
[----:B------:R-:W-:-:S07]  /*4d90*/  FADD.FTZ R69, R48, R47 ;  /* 0x0000002f30457221 */ /* 0x000fce0000010000 */
.L_x_155:
[----:B------:R-:W-:Y:S05]  /*4da0*/  BSYNC B0 ;  /* 0x0000000000007941 */ /* 0x000fea0003800000 */
.L_x_154:
        /* <DEDUP_REMOVED lines=10> */
[----:B------:R-:W4:Y:S04]  /*4e50*/  LDS.128 R48, [R109+0x460] ;  /* 0x000460006d307984 */ /* 0x000f280000000c00 */
[----:B------:R-:W5:Y:S04]  /*4e60*/  LDS.128 R44, [R109+0x540] ;  /* 0x000540006d2c7984 */ /* 0x000f680000000c00 */
[----:B------:R-:W5:Y:S04]  /*4e70*/  LDS.128 R40, [R109+0x620] ;  /* 0x000620006d287984 */ /* 0x000f680000000c00 */
[----:B------:R-:W5:Y:S04]  /*4e80*/  LDS.128 R36, [R109+0x700] ;  /* 0x000700006d247984 */ /* 0x000f680000000c00 */
[----:B------:R-:W5:Y:S01]  /*4e90*/  LDS.128 R32, [R109+0x7e0] ;  /* 0x0007e0006d207984 */ /* 0x000f620000000c00 */
        /* <DEDUP_REMOVED lines=24> */
[----:B-----5:R-:W-:Y:S01]  /*5020*/  FADD.FTZ R61, R61, R44 ;  /* 0x0000002c3d3d7221 */ /* 0x020fe20000010000 */
[----:B------:R-:W4:Y:S01]  /*5030*/  LDS.128 R48, [R109+0xc40] ;  /* 0x000c40006d307984 */ /* 0x000f220000000c00 */
[----:B------:R-:W-:Y:S01]  /*5040*/  FADD.FTZ R60, R60, R45 ;  /* 0x0000002d3c3c7221 */ /* 0x000fe20000010000 */
[----:B------:R-:W-:Y:S01]  /*5050*/  FADD.FTZ R63, R63, R46 ;  /* 0x0000002e3f3f7221 */ /* 0x000fe20000010000 */
[----:B------:R-:W-:Y:S01]  /*5060*/  FADD.FTZ R62, R62, R47 ;  /* 0x0000002f3e3e7221 */ /* 0x000fe20000010000 */
[----:B------:R-:W-:Y:S01]  /*5070*/  FADD.FTZ R61, R61, R40 ;  /* 0x000000283d3d7221 */ /* 0x000fe20000010000 */
[----:B------:R-:W5:Y:S01]  /*5080*/  LDS.128 R44, [R109+0xd20] ;  /* 0x000d20006d2c7984 */ /* 0x000f620000000c00 */
        /* <DEDUP_REMOVED lines=13> */
[----:B------:R-:W-:Y:S01]  /*5160*/  LDS.128 R64, [R109+0x1180] ;  /* 0x001180006d407984 */ /* 0x000fe20000000c00 */
[----:B0-----:R-:W-:Y:S01]  /*5170*/  FADD.FTZ R61, R61, R28 ;  /* 0x0000001c3d3d7221 */ /* 0x001fe20000010000 */
[----:B------:R-:W-:Y:S01]  /*5180*/  FADD.FTZ R60, R60, R29 ;  /* 0x0000001d3c3c7221 */ /* 0x000fe20000010000 */
[----:B------:R-:W-:Y:S01]  /*5190*/  FADD.FTZ R63, R63, R30 ;  /* 0x0000001e3f3f7221 */ /* 0x000fe20000010000 */
[----:B------:R-:W0:Y:S01]  /*51a0*/  LDS.128 R32, [R109+0xfc0] ;  /* 0x000fc0006d207984 */ /* 0x000e220000000c00 */
[----:B------:R-:W-:Y:S01]  /*51b0*/  FADD.FTZ R62, R62, R31 ;  /* 0x0000001f3e3e7221 */ /* 0x000fe20000010000 */
[----:B-1----:R-:W-:Y:S01]  /*51c0*/  FADD.FTZ R61, R61, R56 ;  /* 0x000000383d3d7221 */ /* 0x002fe20000010000 */
[----:B------:R-:W-:Y:S01]  /*51d0*/  FADD.FTZ R60, R60, R57 ;  /* 0x000000393c3c7221 */ /* 0x000fe20000010000 */
[----:B------:R-:W1:Y:S01]  /*51e0*/  LDS.128 R28, [R109+0x10a0] ;  /* 0x0010a0006d1c7984 */ /* 0x000e620000000c00 */
        /* <DEDUP_REMOVED lines=10> */
[----:B------:R-:W2:Y:S01]  /*5290*/  LDS.128 R24, [R109+0x1260] ;  /* 0x001260006d187984 */ /* 0x000ea20000000c00 */
[----:B------:R-:W-:Y:S01]  /*52a0*/  FADD.FTZ R52, R62, R55 ;  /* 0x000000373e347221 */ /* 0x000fe20000010000 */
[----:B----4-:R-:W-:Y:S01]  /*52b0*/  FADD.FTZ R53, R61, R48 ;  /* 0x000000303d357221 */ /* 0x010fe20000010000 */
[----:B------:R-:W-:Y:S01]  /*52c0*/  FADD.FTZ R48, R60, R49 ;  /* 0x000000313c307221 */ /* 0x000fe20000010000 */
[----:B------:R-:W-:Y:S01]  /*52d0*/  FADD.FTZ R49, R63, R50 ;  /* 0x000000323f317221 */ /* 0x000fe20000010000 */
[----:B------:R-:W-:Y:S01]  /*52e0*/  FADD.FTZ R52, R52, R51 ;  /* 0x0000003334347221 */ /* 0x000fe20000010000 */
[----:B------:R-:W3:Y:S01]  /*52f0*/  LDS.128 R60, [R109+0x1340] ;  /* 0x001340006d3c7984 */ /* 0x000ee20000000c00 */
[----:B-----5:R-:W-:Y:S01]  /*5300*/  FADD.FTZ R53, R53, R44 ;  /* 0x0000002c35357221 */ /* 0x020fe20000010000 */
[----:B------:R-:W-:Y:S01]  /*5310*/  FADD.FTZ R48, R48, R45 ;  /* 0x0000002d30307221 */ /* 0x000fe20000010000 */
[----:B------:R-:W-:Y:S01]  /*5320*/  FADD.FTZ R49, R49, R46 ;  /* 0x0000002e31317221 */ /* 0x000fe20000010000 */
[----:B------:R-:W-:Y:S01]  /*5330*/  FADD.FTZ R44, R52, R47 ;  /* 0x0000002f342c7221 */ /* 0x000fe20000010000 */
[----:B------:R-:W-:Y:S01]  /*5340*/  FADD.FTZ R45, R53, R40 ;  /* 0x00000028352d7221 */ /* 0x000fe20000010000 */
[----:B------:R-:W-:Y:S01]  /*5350*/  FADD.FTZ R40, R48, R41 ;  /* 0x0000002930287221 */ /* 0x000fe20000010000 */
[----:B------:R-:W4:Y:S01]  /*5360*/  LDS.128 R52, [R109+0x1500] ;  /* 0x001500006d347984 */ /* 0x000f220000000c00 */
[----:B------:R-:W-:Y:S01]  /*5370*/  FADD.FTZ R41, R49, R42 ;  /* 0x0000002a31297221 */ /* 0x000fe20000010000 */
[----:B------:R-:W-:Y:S01]  /*5380*/  FADD.FTZ R42, R44, R43 ;  /* 0x0000002b2c2a7221 */ /* 0x000fe20000010000 */
[----:B------:R-:W-:Y:S01]  /*5390*/  FADD.FTZ R43, R45, R36 ;  /* 0x000000242d2b7221 */ /* 0x000fe20000010000 */
[----:B------:R-:W5:Y:S01]  /*53a0*/  LDS.128 R48, [R109+0x15e0] ;  /* 0x0015e0006d307984 */ /* 0x000f620000000c00 */
[----:B------:R-:W-:Y:S01]  /*53b0*/  FADD.FTZ R40, R40, R37 ;  /* 0x0000002528287221 */ /* 0x000fe20000010000 */
[----:B------:R-:W-:Y:S01]  /*53c0*/  FADD.FTZ R37, R41, R38 ;  /* 0x0000002629257221 */ /* 0x000fe20000010000 */
[----:B------:R-:W-:Y:S01]  /*53d0*/  FADD.FTZ R36, R42, R39 ;  /* 0x000000272a247221 */ /* 0x000fe20000010000 */
[----:B------:R-:W5:Y:S01]  /*53e0*/  LDS.128 R44, [R109+0x16c0] ;  /* 0x0016c0006d2c7984 */ /* 0x000f620000000c00 */
        /* <DEDUP_REMOVED lines=10> */
[----:B------:R-:W-:Y:S01]  /*5490*/  FADD.FTZ R117, R117, R64 ;  /* 0x0000004075757221 */ /* 0x000fe20000010000 */
[----:B------:R-:W1:Y:S01]  /*54a0*/  LDS.128 R32, [R109+0x1960] ;  /* 0x001960006d207984 */ /* 0x000e620000000c00 */
[----:B------:R-:W-:Y:S01]  /*54b0*/  FADD.FTZ R64, R28, R65 ;  /* 0x000000411c407221 */ /* 0x000fe20000010000 */
[----:B------:R-:W-:Y:S01]  /*54c0*/  FADD.FTZ R119, R29, R66 ;  /* 0x000000421d777221 */ /* 0x000fe20000010000 */
[----:B------:R-:W-:Y:S01]  /*54d0*/  FADD.FTZ R116, R116, R67 ;  /* 0x0000004374747221 */ /* 0x000fe20000010000 */
[----:B------:R-:W1:Y:S01]  /*54e0*/  LDS.128 R28, [R109+0x1a40] ;  /* 0x001a40006d1c7984 */ /* 0x000e620000000c00 */
[----:B--2---:R-:W-:Y:S01]  /*54f0*/  FADD.FTZ R117, R117, R24 ;  /* 0x0000001875757221 */ /* 0x004fe20000010000 */
[----:B------:R-:W-:Y:S01]  /*5500*/  FADD.FTZ R24, R64, R25 ;  /* 0x0000001940187221 */ /* 0x000fe20000010000 */
[----:B------:R-:W-:Y:S01]  /*5510*/  FADD.FTZ R119, R119, R26 ;  /* 0x0000001a77777221 */ /* 0x000fe20000010000 */
[----:B------:R-:W2:Y:S01]  /*5520*/  LDS.128 R64, [R109+0x1b20] ;  /* 0x001b20006d407984 */ /* 0x000ea20000000c00 */
[----:B------:R-:W-:Y:S01]  /*5530*/  FADD.FTZ R116, R116, R27 ;  /* 0x0000001b74747221 */ /* 0x000fe20000010000 */
[----:B---3--:R-:W-:Y:S01]  /*5540*/  FADD.FTZ R117, R117, R60 ;  /* 0x0000003c75757221 */ /* 0x008fe20000010000 */
[----:B------:R-:W-:Y:S01]  /*5550*/  FADD.FTZ R24, R24, R61 ;  /* 0x0000003d18187221 */ /* 0x000fe20000010000 */
[----:B------:R-:W-:Y:S01]  /*5560*/  FADD.FTZ R119, R119, R62 ;  /* 0x0000003e77777221 */ /* 0x000fe20000010000 */
[----:B------:R-:W-:Y:S01]  /*5570*/  FADD.FTZ R116, R116, R63 ;  /* 0x0000003f74747221 */ /* 0x000fe20000010000 */
[----:B------:R-:W-:Y:S01]  /*5580*/  FADD.FTZ R117, R117, R56 ;  /* 0x0000003875757221 */ /* 0x000fe20000010000 */
[----:B------:R-:W-:Y:S01]  /*5590*/  FADD.FTZ R24, R24, R57 ;  /* 0x0000003918187221 */ /* 0x000fe20000010000 */
[----:B------:R-:W-:Y:S01]  /*55a0*/  FADD.FTZ R119, R119, R58 ;  /* 0x0000003a77777221 */ /* 0x000fe20000010000 */
[----:B------:R-:W-:Y:S01]  /*55b0*/  FADD.FTZ R116, R116, R59 ;  /* 0x0000003b74747221 */ /* 0x000fe20000010000 */
[----:B----4-:R-:W-:Y:S01]  /*55c0*/  FADD.FTZ R117, R117, R52 ;  /* 0x0000003475757221 */ /* 0x010fe20000010000 */
[----:B------:R-:W-:Y:S01]  /*55d0*/  FADD.FTZ R24, R24, R53 ;  /* 0x0000003518187221 */ /* 0x000fe20000010000 */
[----:B------:R-:W-:Y:S01]  /*55e0*/  FADD.FTZ R119, R119, R54 ;  /* 0x0000003677777221 */ /* 0x000fe20000010000 */
[----:B------:R-:W-:Y:S01]  /*55f0*/  FADD.FTZ R116, R116, R55 ;  /* 0x0000003774747221 */ /* 0x000fe20000010000 */
[----:B-----5:R-:W-:Y:S01]  /*5600*/  FADD.FTZ R117, R117, R48 ;  /* 0x0000003075757221 */ /* 0x020fe20000010000 */
[----:B------:R-:W-:Y:S01]  /*5610*/  FADD.FTZ R24, R24, R49 ;  /* 0x0000003118187221 */ /* 0x000fe20000010000 */
[----:B------:R-:W-:Y:S01]  /*5620*/  FADD.FTZ R119, R119, R50 ;  /* 0x0000003277777221 */ /* 0x000fe20000010000 */
[----:B------:R-:W-:Y:S01]  /*5630*/  FADD.FTZ R116, R116, R51 ;  /* 0x0000003374747221 */ /* 0x000fe20000010000 */
[----:B------:R-:W-:Y:S01]  /*5640*/  FADD.FTZ R117, R117, R44 ;  /* 0x0000002c75757221 */ /* 0x000fe20000010000 */
[----:B------:R-:W-:Y:S01]  /*5650*/  FADD.FTZ R24, R24, R45 ;  /* 0x0000002d18187221 */ /* 0x000fe20000010000 */
[----:B------:R-:W-:Y:S01]  /*5660*/  FADD.FTZ R119, R119, R46 ;  /* 0x0000002e77777221 */ /* 0x000fe20000010000 */
[----:B------:R-:W-:Y:S01]  /*5670*/  FADD.FTZ R116, R116, R47 ;  /* 0x0000002f74747221 */ /* 0x000fe20000010000 */
        /* <DEDUP_REMOVED lines=20> */
.L_x_157:
[----:B------:R-:W-:Y:S05]  /*57c0*/  BSYNC B0 ;  /* 0x0000000000007941 */ /* 0x000fea0003800000 */
.L_x_156:
[----:B------:R-:W-:Y:S01]  /*57d0*/  BSSY B0, `(.L_x_158) ;  /* 0x0000010000007945 */ /* 0x000fe20003800000 */
[----:B------:R-:W-:Y:S01]  /*57e0*/  PRMT R27, R105, 0x7632, R27 ;  /* 0x00007632691b7816 */ /* 0x000fe2000000001b */
[----:B------:R-:W-:Y:S01]  /*57f0*/  IMAD.WIDE R108, R108, 0x4, R114 ;  /* 0x000000046c6c7825 */ /* 0x000fe200078e0272 */
[----:B------:R-:W-:Y:S01]  /*5800*/  PRMT R26, R104, 0x7632, R26 ;  /* 0x00007632681a7816 */ /* 0x000fe2000000001a */
[----:B------:R-:W-:Y:S06]  /*5810*/  @P6 BRA `(.L_x_159) ;  /* 0x00000000002c6947 */ /* 0x000fec0003800000 */
[----:B------:R-:W0:Y:S01]  /*5820*/  LDC.64 R24, c[0x0][0x288] ;  /* 0x0000a200ff187b82 */ /* 0x000e220000000a00 */
[-C--:B------:R-:W-:Y:S01]  /*5830*/  LEA R32, P6, R8, R108.reuse, 0x2 ;  /* 0x0000006c08207211 */ /* 0x080fe200078c10ff */
[----:B------:R1:W-:Y:S03]  /*5840*/  REDG.E.ADD.F32.FTZ.RN.STRONG.GPU desc[UR8][R108.64], R64 ;  /* 0x000000406c0079a6 */ /* 0x0003e6000c10f388 */
[----:B------:R-:W-:Y:S02]  /*5850*/  IADD3.X R33, R109, R11, RZ, P6, !PT ;  /* 0x0000000b6d217210 */ /* 0x000fe400037fe4ff */
[----:B------:R-:W-:-:S03]  /*5860*/  LEA R28, P6, R10, R108, 0x2 ;  /* 0x0000006c0a1c7211 */ /* 0x000fc600078c10ff */
[----:B------:R1:W-:Y:S01]  /*5870*/  REDG.E.ADD.F32.FTZ.RN.STRONG.GPU desc[UR8][R32.64], R65 ;  /* 0x00000041200079a6 */ /* 0x0003e2000c10f388 */
[----:B------:R-:W-:Y:S02]  /*5880*/  IADD3.X R29, R109, R12, RZ, P6, !PT ;  /* 0x0000000c6d1d7210 */ /* 0x000fe400037fe4ff */
[----:B0-----:R-:W-:-:S04]  /*5890*/  LEA R30, P6, R24, R108, 0x2 ;  /* 0x0000006c181e7211 */ /* 0x001fc800078c10ff */
[----:B------:R-:W-:-:S05]  /*58a0*/  LEA.HI.X R31, R24, R109, R25, 0x2, P6 ;  /* 0x0000006d181f7211 */ /* 0x000fca00030f1419 */
[----:B------:R1:W-:Y:S04]  /*58b0*/  REDG.E.ADD.F32.FTZ.RN.STRONG.GPU desc[UR8][R30.64], R66 ;  /* 0x000000421e0079a6 */ /* 0x0003e8000c10f388 */
[----:B------:R1:W-:Y:S02]  /*58c0*/  REDG.E.ADD.F32.FTZ.RN.STRONG.GPU desc[UR8][R28.64], R67 ;  /* 0x000000431c0079a6 */ /* 0x0003e4000c10f388 */
.L_x_159:
[----:B------:R-:W-:Y:S05]  /*58d0*/  BSYNC B0 ;  /* 0x0000000000007941 */ /* 0x000fea0003800000 */
.L_x_158:
[----:B------:R-:W-:Y:S02]  /*58e0*/  ISETP.GE.U32.AND P6, PT, R2, 0x2, PT ;  /* 0x000000020200780c */ /* 0x000fe40003fc6070 */
        /* <DEDUP_REMOVED lines=22> */
[----:B-1----:R-:W-:-:S02]  /*5a50*/  PRMT R33, R72, 0x7632, R33 ;  /* 0x0000763248217816 */ /* 0x002fc40000000021 */
[----:B------:R-:W-:Y:S02]  /*5a60*/  PRMT R32, R17, 0x7632, R32 ;  /* 0x0000763211207816 */ /* 0x000fe40000000020 */
[----:B------:R-:W-:Y:S02]  /*5a70*/  PRMT R31, R13, 0x7632, R31 ;  /* 0x000076320d1f7816 */ /* 0x000fe4000000001f */
[----:B------:R-:W-:Y:S02]  /*5a80*/  PRMT R30, R14, 0x7632, R30 ;  /* 0x000076320e1e7816 */ /* 0x000fe4000000001e */
[----:B------:R-:W-:Y:S02]  /*5a90*/  PRMT R29, R15, 0x7632, R29 ;  /* 0x000076320f1d7816 */ /* 0x000fe4000000001d */
[----:B------:R-:W-:Y:S02]  /*5aa0*/  PRMT R28, R16, 0x7632, R28 ;  /* 0x00007632101c7816 */ /* 0x000fe4000000001c */
[----:B------:R-:W-:-:S02]  /*5ab0*/  PRMT R53, R102, 0x7632, R53 ;  /* 0x0000763266357816 */ /* 0x000fc40000000035 */
[----:B------:R-:W-:Y:S01]  /*5ac0*/  PRMT R52, R99, 0x7632, R52 ;  /* 0x0000763263347816 */ /* 0x000fe20000000034 */
[----:B------:R-:W-:Y:S06]  /*5ad0*/  @!P6 BRA `(.L_x_160) ;  /* 0x0000001000a8e947 */ /* 0x000fec0003800000 */
[----:B------:R-:W0:Y:S01]  /*5ae0*/  LDC.64 R24, c[0x0][0x258] ;  /* 0x00009600ff187b82 */ /* 0x000e220000000a00 */
[----:B------:R-:W-:-:S05]  /*5af0*/  LOP3.LUT R58, R73, 0x1, RZ, 0xc0, !PT ;  /* 0x00000001493a7812 */ /* 0x000fca00078ec0ff */
[----:B------:R-:W-:Y:S02]  /*5b00*/  IMAD R59, R58, R9, RZ ;  /* 0x000000093a3b7224 */ /* 0x000fe400078e02ff */
[----:B------:R-:W1:Y:S02]  /*5b10*/  LDC.64 R60, c[0x0][0x260] ;  /* 0x00009800ff3c7b82 */ /* 0x000e640000000a00 */
[C---:B------:R-:W-:Y:S01]  /*5b20*/  IMAD R58, R59.reuse, R2, RZ ;  /* 0x000000023b3a7224 */ /* 0x040fe200078e02ff */
[----:B------:R-:W-:-:S04]  /*5b30*/  IADD3 R59, R59, R0, RZ ;  /* 0x000000003b3b7210 */ /* 0x000fc80007ffe0ff */
[----:B------:R-:W-:Y:S01]  /*5b40*/  SHF.L.U32 R63, R58, 0x1, RZ ;  /* 0x000000013a3f7819 */ /* 0x000fe200000006ff */
[----:B0-----:R-:W-:-:S04]  /*5b50*/  IMAD.WIDE.U32 R24, R59, 0x4, R24 ;  /* 0x000000043b187825 */ /* 0x001fc800078e0018 */
[----:B-1----:R-:W-:Y:S01]  /*5b60*/  IMAD.WIDE R60, R63, 0x4, R60 ;  /* 0x000000043f3c7825 */ /* 0x002fe200078e023c */
[----:B------:R-:W-:Y:S06]  /*5b70*/  @P0 BRA `(.L_x_161) ;  /* 0x0000000000680947 */ /* 0x000fec0003800000 */
[----:B------:R-:W0:Y:S01]  /*5b80*/  S2R R4, SR_LANEID ;  /* 0x0000000000047919 */ /* 0x000e220000000000 */
[C---:B------:R-:W-:Y:S01]  /*5b90*/  LEA R58, P6, R79.reuse, R60, 0x3 ;  /* 0x0000003c4f3a7211 */ /* 0x040fe200078c18ff */
[----:B------:R-:W-:Y:S01]  /*5ba0*/  HFMA2.MMA R62, -RZ, RZ, 0, 5.9604644775390625e-08 ;  /* 0x00000001ff3e7435 */ /* 0x000fe200000001ff */
[----:B------:R-:W-:Y:S01]  /*5bb0*/  VOTEU.ANY UR5, UPT, PT ;  /* 0x0000000000057886 */ /* 0x000fe200038e0100 */
[----:B------:R-:W-:Y:S01]  /*5bc0*/  P2R R64, PR, RZ, 0x1 ;  /* 0x00000001ff407803 */ /* 0x000fe20000000000 */
[----:B------:R-:W-:Y:S01]  /*5bd0*/  UPOPC UR6, UR5 ;  /* 0x00000005000672bf */ /* 0x000fe20008000000 */
[----:B------:R-:W-:Y:S01]  /*5be0*/  LEA.HI.X R59, R79, R61, RZ, 0x3, P6 ;  /* 0x0000003d4f3b7211 */ /* 0x000fe200030f1cff */
[----:B------:R-:W-:Y:S01]  /*5bf0*/  UFLO.U32 UR5, UR5 ;  /* 0x00000005000572bd */ /* 0x000fe200080e0000 */
[----:B------:R-:W-:-:S03]  /*5c00*/  LOP3.LUT P6, RZ, R73, 0x2, RZ, 0xc0, !PT ;  /* 0x0000000249ff7812 */ /* 0x000fc600078cc0ff */
[----:B------:R1:W-:Y:S01]  /*5c10*/  STG.E.64 desc[UR8][R58.64], R68 ;  /* 0x000000443a007986 */ /* 0x0003e2000c101b08 */
[----:B------:R-:W-:Y:S02]  /*5c20*/  SEL R65, R2, RZ, !P6 ;  /* 0x000000ff02417207 */ /* 0x000fe40007000000 */
[----:B------:R-:W-:Y:S02]  /*5c30*/  SEL R62, R62, 0xffffffff, !P6 ;  /* 0xffffffff3e3e7807 */ /* 0x000fe40007000000 */
[----:B------:R-:W-:-:S03]  /*5c40*/  ISETP.NE.AND P6, PT, R65, -0x1, PT ;  /* 0xffffffff4100780c */ /* 0x000fc60003fc5270 */
[----:B------:R-:W-:Y:S01]  /*5c50*/  IMAD R63, R62, UR6, RZ ;  /* 0x000000063e3f7c24 */ /* 0x000fe2000f8e02ff */
[----:B0-----:R-:W-:-:S13]  /*5c60*/  ISETP.EQ.U32.AND P0, PT, R4, UR5, PT ;  /* 0x0000000504007c0c */ /* 0x001fda000bf02070 */
[----:B------:R-:W-:Y:S06]  /*5c70*/  @P0 MEMBAR.ALL.GPU ;  /* 0x0000000000000992 */ /* 0x000fec000000a000 */
[----:B------:R-:W-:-:S00]  /*5c80*/  @P0 ERRBAR ;  /* 0x00000000000009ab */ /* 0x000fc00000000000 */
[----:B------:R-:W-:Y:S06]  /*5c90*/  @P0 CGAERRBAR ;  /* 0x00000000000005ab */ /* 0x000fec0000000000 */
[----:B------:R1:W-:Y:S01]  /*5ca0*/  @P0 REDG.E.ADD.S32.STRONG.GPU desc[UR8][R24.64], R63 ;  /* 0x0000003f1800098e */ /* 0x0003e2000c10e388 */
[----:B------:R-:W-:Y:S01]  /*5cb0*/  ISETP.NE.AND P0, PT, R64, RZ, PT ;  /* 0x000000ff4000720c */ /* 0x000fe20003f05270 */
[----:B------:R-:W-:-:S12]  /*5cc0*/  @!P6 BRA `(.L_x_161) ;  /* 0x000000000014e947 */ /* 0x000fd80003800000 */
.L_x_162:
[----:B-1----:R-:W2:Y:S04]  /*5cd0*/  LDG.E.STRONG.GPU R58, desc[UR8][R24.64] ;  /* 0x00000008183a7981 */ /* 0x002ea8000c1ef900 */
[----:B--2---:R-:W-:Y:S01]  /*5ce0*/  CCTL.IVALL ;  /* 0x00000000ff00798f */ /* 0x004fe20002000000 */
[----:B------:R-:W-:Y:S05]  /*5cf0*/  YIELD ;  /* 0x0000000000007946 */ /* 0x000fea0003800000 */
[----:B------:R-:W-:-:S13]  /*5d00*/  ISETP.NE.AND P6, PT, R58, R65, PT ;  /* 0x000000413a00720c */ /* 0x000fda0003fc5270 */
[----:B------:R-:W-:Y:S05]  /*5d10*/  @P6 BRA `(.L_x_162) ;  /* 0xfffffffc00ec6947 */ /* 0x000fea000383ffff */
.L_x_161:
        /* <DEDUP_REMOVED lines=22> */
.L_x_166:
[----:B------:R-:W-:-:S13]  /*5e80*/  ISETP.EQ.OR P6, PT, R59, UR7, P0 ;  /* 0x000000073b007c0c */ /* 0x000fda00087c2670 */
[----:B------:R-:W-:-:S04]  /*5e90*/  @!P6 IMAD R63, R9, R59, R0 ;  /* 0x0000003b093fe224 */ /* 0x000fc800078e0200 */
[----:B------:R-:W-:-:S05]  /*5ea0*/  @!P6 IMAD.WIDE.U32 R62, R63, 0x8, R60 ;  /* 0x000000083f3ee825 */ /* 0x000fca00078e003c */
[----:B------:R-:W2:Y:S01]  /*5eb0*/  @!P6 LDG.E.64 R24, desc[UR8][R62.64] ;  /* 0x000000083e18e981 */ /* 0x000ea2000c1e1b00 */
[----:B------:R-:W-:Y:S01]  /*5ec0*/  IADD3 R65, R59, 0x1, RZ ;  /* 0x000000013b417810 */ /* 0x000fe20007ffe0ff */
[----:B--2---:R-:W-:Y:S01]  /*5ed0*/  @!P6 FADD.FTZ R68, R68, R24 ;  /* 0x000000184444e221 */ /* 0x004fe20000010000 */
[----:B------:R-:W-:Y:S02]  /*5ee0*/  @!P6 FADD.FTZ R69, R69, R25 ;  /* 0x000000194545e221 */ /* 0x000fe40000010000 */
        /* <DEDUP_REMOVED lines=108> */
.L_x_165:
[----:B------:R-:W-:-:S13]  /*65b0*/  ISETP.GT.AND P6, PT, R58, 0x4, PT ;  /* 0x000000043a00780c */ /* 0x000fda0003fc4270 */
[----:B------:R-:W-:Y:S05]  /*65c0*/  @!P6 BRA `(.L_x_167) ;  /* 0x0000000000f4e947 */ /* 0x000fea0003800000 */
        /* <DEDUP_REMOVED lines=61> */
.L_x_167:
[----:B------:R-:W-:-:S04]  /*69a0*/  LOP3.LUT P6, RZ, R83, 0x1, RZ, 0xc0, !PT ;  /* 0x0000000153ff7812 */ /* 0x000fc800078cc0ff */
[----:B------:R-:W-:-:S13]  /*69b0*/  ISETP.NE.OR P6, PT, R58, RZ, P6 ;  /* 0x000000ff3a00720c */ /* 0x000fda00037c5670 */
[----:B------:R-:W-:Y:S05]  /*69c0*/  @!P6 BRA `(.L_x_163) ;  /* 0x00000000007ce947 */ /* 0x000fea0003800000 */
.L_x_164:
        /* <DEDUP_REMOVED lines=31> */
.L_x_163:
[----:B------:R-:W-:-:S13]  /*6bc0*/  ISETP.NE.AND P6, PT, R75, RZ, PT ;  /* 0x000000ff4b00720c */ /* 0x000fda0003fc5270 */
        /* <DEDUP_REMOVED lines=9> */
.L_x_169:
[----:B------:R-:W-:Y:S05]  /*6c60*/  BSYNC B0 ;  /* 0x0000000000007941 */ /* 0x000fea0003800000 */
.L_x_168:
[----:B------:R-:W-:-:S13]  /*6c70*/  ISETP.NE.AND P6, PT, R75, 0x1, PT ;  /* 0x000000014b00780c */ /* 0x000fda0003fc5270 */
[----:B------:R-:W-:Y:S05]  /*6c80*/  @!P6 BRA `(.L_x_160) ;  /* 0x00000000003ce947 */ /* 0x000fea0003800000 */
[----:B------:R-:W-:-:S04]  /*6c90*/  IADD3 R63, R59, 0x1, RZ ;  /* 0x000000013b3f7810 */ /* 0x000fc80007ffe0ff */
[----:B------:R-:W-:-:S13]  /*6ca0*/  ISETP.EQ.OR P6, PT, R63, UR7, P0 ;  /* 0x000000073f007c0c */ /* 0x000fda00087c2670 */
[----:B------:R-:W-:-:S04]  /*6cb0*/  @!P6 IMAD R63, R63, R9, R0 ;  /* 0x000000093f3fe224 */ /* 0x000fc800078e0200 */
[----:B------:R-:W-:-:S05]  /*6cc0*/  @!P6 IMAD.WIDE.U32 R62, R63, 0x8, R60 ;  /* 0x000000083f3ee825 */ /* 0x000fca00078e003c */
[----:B------:R-:W2:Y:S02]  /*6cd0*/  @!P6 LDG.E.64 R24, desc[UR8][R62.64] ;  /* 0x000000083e18e981 */ /* 0x000ea4000c1e1b00 */
[----:B--2---:R-:W-:Y:S01]  /*6ce0*/  @!P6 FADD.FTZ R69, R69, R25 ;  /* 0x000000194545e221 */ /* 0x004fe20000010000 */
[----:B------:R-:W-:Y:S01]  /*6cf0*/  IADD3 R25, R59, 0x2, RZ ;  /* 0x000000023b197810 */ /* 0x000fe20007ffe0ff */
[----:B------:R-:W-:-:S03]  /*6d00*/  @!P6 FADD.FTZ R68, R68, R24 ;  /* 0x000000184444e221 */ /* 0x000fc60000010000 */
[----:B------:R-:W-:-:S04]  /*6d10*/  ISETP.EQ.OR P6, PT, R25, UR7, P0 ;  /* 0x0000000719007c0c */ /* 0x000fc800087c2670 */
[----:B------:R-:W-:-:S13]  /*6d20*/  ISETP.EQ.OR P6, PT, R75, 0x2, P6 ;  /* 0x000000024b00780c */ /* 0x000fda00037c2670 */
[----:B------:R-:W-:-:S04]  /*6d30*/  @!P6 IMAD R25, R25, R9, R0 ;  /* 0x000000091919e224 */ /* 0x000fc800078e0200 */
[----:B------:R-:W-:-:S06]  /*6d40*/  @!P6 IMAD.WIDE.U32 R24, R25, 0x8, R60 ;  /* 0x000000081918e825 */ /* 0x000fcc00078e003c */
[----:B------:R-:W2:Y:S02]  /*6d50*/  @!P6 LDG.E.64 R24, desc[UR8][R24.64] ;  /* 0x000000081818e981 */ /* 0x000ea4000c1e1b00 */
[----:B--2---:R-:W-:Y:S01]  /*6d60*/  @!P6 FADD.FTZ R68, R68, R24 ;  /* 0x000000184444e221 */ /* 0x004fe20000010000 */
[----:B------:R-:W-:-:S07]  /*6d70*/  @!P6 FADD.FTZ R69, R69, R25 ;  /* 0x000000194545e221 */ /* 0x000fce0000010000 */
.L_x_160:
[----:B------:R-:W0:Y:S01]  /*6d80*/  S2UR UR6, SR_CgaCtaId ;  /* 0x00000000000679c3 */ /* 0x000e220000008800 */
[----:B------:R-:W-:Y:S01]  /*6d90*/  UMOV UR5, 0x400 ;  /* 0x0000040000057882 */ /* 0x000fe20000000000 */
[----:B------:R-:W-:Y:S02]  /*6da0*/  ISETP.NE.AND P6, PT, RZ, UR10, PT ;  /* 0x0000000aff007c0c */ /* 0x000fe4000bfc5270 */
[----:B-1----:R-:W-:Y:S02]  /*6db0*/  SHF.R.U32.HI R58, RZ, 0x1, R81 ;  /* 0x00000001ff3a7819 */ /* 0x002fe40000011651 */
[----:B------:R-:W-:Y:S02]  /*6dc0*/  SHF.L.U32 R105, R105, 0x10, RZ ;  /* 0x0000001069697819 */ /* 0x000fe400000006ff */
[----:B------:R-:W1:Y:S01]  /*6dd0*/  LDC R60, c[0x0][0x2ac] ;  /* 0x0000ab00ff3c7b82 */ /* 0x000e620000000800 */
[----:B------:R-:W-:Y:S01]  /*6de0*/  SHF.L.U32 R27, R27, 0x10, RZ ;  /* 0x000000101b1b7819 */ /* 0x000fe200000006ff */
[----:B------:R-:W-:Y:S01]  /*6df0*/  IMAD.WIDE.U32 R58, R58, -0x6db6db6d, RZ ;  /* 0x924924933a3a7825 */ /* 0x000fe200078e00ff */
[----:B------:R-:W-:-:S02]  /*6e00*/  SHF.L.U32 R65, R104, 0x10, RZ ;  /* 0x0000001068417819 */ /* 0x000fc400000006ff */
[----:B------:R-:W-:Y:S01]  /*6e10*/  SHF.L.U32 R62, R26, 0x10, RZ ;  /* 0x000000101a3e7819 */ /* 0x000fe200000006ff */
[----:B------:R-:W-:Y:S01]  /*6e20*/  FADD.FTZ R64, -R18, R27 ;  /* 0x0000001b12407221 */ /* 0x000fe20000010100 */
[----:B------:R-:W-:Y:S02]  /*6e30*/  SHF.R.U32.HI R59, RZ, 0x2, R59 ;  /* 0x00000002ff3b7819 */ /* 0x000fe4000001163b */
[----:B------:R-:W-:Y:S01]  /*6e40*/  SHF.L.U32 R63, R106, 0x10, RZ ;  /* 0x000000106a3f7819 */ /* 0x000fe200000006ff */
[----:B------:R-:W-:Y:S01]  /*6e50*/  FMUL.FTZ R64, R64, R107 ;  /* 0x0000006b40407220 */ /* 0x000fe20000410000 */
[----:B------:R-:W-:Y:S01]  /*6e60*/  SHF.L.U32 R57, R57, 0x10, RZ ;  /* 0x0000001039397819 */ /* 0x000fe200000006ff */
[----:B0-----:R-:W-:-:S09]  /*6e70*/  ULEA UR5, UR6, UR5, 0x18 ;  /* 0x0000000506057291 */ /* 0x001fd2000f8ec03f */
[----:B------:R-:W-:Y:S01]  /*6e80*/  @!P0 STS.64 [UR5+0x88], R68 ;  /* 0x00008844ff008988 */ /* 0x000fe20008000a05 */
[----:B------:R-:W-:Y:S06]  /*6e90*/  BAR.SYNC.DEFER_BLOCKING 0x0 ;  /* 0x0000000000007b1d */ /* 0x000fec0000010000 */
[----:B------:R-:W0:Y:S01]  /*6ea0*/  LDS.64 R24, [UR5+0x88] ;  /* 0x00008805ff187984 */ /* 0x000e220008000a00 */
[----:B------:R-:W-:Y:S02]  /*6eb0*/  ULDC UR5, c[0x0][0x2bc] ;  /* 0x0000af0000057ab9 */ /* 0x000fe40000000800 */
[----:B0-----:R-:W-:Y:S01]  /*6ec0*/  FMUL.FTZ R58, R24, UR5 ;  /* 0x00000005183a7c20 */ /* 0x001fe20008410000 */
[----:B------:R-:W-:Y:S01]  /*6ed0*/  FADD.FTZ R24, -R18, R105 ;  /* 0x0000006912187221 */ /* 0x000fe20000010100 */
[----:B------:R-:W-:-:S03]  /*6ee0*/  FMUL.FTZ R61, R25, UR5 ;  /* 0x00000005193d7c20 */ /* 0x000fc60008410000 */
[----:B------:R-:W-:Y:S01]  /*6ef0*/  FMUL.FTZ R67, R24, R107 ;  /* 0x0000006b18437220 */ /* 0x000fe20000410000 */
[----:B-1----:R-:W-:Y:S06]  /*6f00*/  @!P6 BRA `(.L_x_170) ;  /* 0x000000000048e947 */ /* 0x002fec0003800000 */
        /* <DEDUP_REMOVED lines=18> */
.L_x_170:
[----:B------:R-:W-:Y:S01]  /*7030*/  LOP3.LUT P0, RZ, R83, 0x80, RZ, 0xc0, !PT ;  /* 0x0000008053ff7812 */ /* 0x000fe2000780c0ff */
[----:B------:R-:W-:-:S12]  /*7040*/  BSSY B0, `(.L_x_171) ;  /* 0x0000014000007945 */ /* 0x000fd80003800000 */
[----:B------:R-:W-:Y:S05]  /*7050*/  @!P0 BRA `(.L_x_172) ;  /* 0x0000000000488947 */ /* 0x000fea0003800000 */
[----:B------:R-:W-:Y:S01]  /*7060*/  ULDC.64 UR12, c[0x0][0x288] ;  /* 0x0000a200000c7ab9 */ /* 0x000fe20000000a00 */
[----:B------:R-:W-:Y:S01]  /*7070*/  MOV R24, R110 ;  /* 0x0000006e00187202 */ /* 0x000fe20000000f00 */
        /* <DEDUP_REMOVED lines=12> */
[-C--:B------:R-:W-:Y:S01]  /*7140*/  FMUL.FTZ R25, R24, R107.reuse ;  /* 0x0000006b18197220 */ /* 0x080fe20000410000 */
[----:B------:R-:W-:-:S05]  /*7150*/  FMUL.FTZ R24, R62, R107 ;  /* 0x0000006b3e187220 */ /* 0x000fca0000410000 */
[----:B------:R-:W-:-:S05]  /*7160*/  F2FP.BF16.F32.PACK_AB R25, R24, R25 ;  /* 0x000000191819723e */ /* 0x000fca00000010ff */
[----:B------:R0:W-:Y:S02]  /*7170*/  STG.E desc[UR8][R26.64], R25 ;  /* 0x000000191a007986 */ /* 0x0001e4000c101908 */
.L_x_172:
[----:B------:R-:W-:Y:S05]  /*7180*/  BSYNC B0 ;  /* 0x0000000000007941 */ /* 0x000fea0003800000 */
.L_x_171:
[----:B------:R-:W-:Y:S01]  /*7190*/  ISETP.NE.AND P6, PT, RZ, UR10, PT ;  /* 0x0000000aff007c0c */ /* 0x000fe2000bfc5270 */
[C---:B0-----:R-:W-:Y:S01]  /*71a0*/  FADD.FTZ R26, -R18.reuse, R63 ;  /* 0x0000003f121a7221 */ /* 0x041fe20000010100 */
[----:B------:R-:W-:Y:S01]  /*71b0*/  FADD.FTZ R24, -R18, R57 ;  /* 0x0000003912187221 */ /* 0x000fe20000010100 */
[----:B------:R-:W-:Y:S02]  /*71c0*/  SHF.L.U32 R103, R103, 0x10, RZ ;  /* 0x0000001067677819 */ /* 0x000fe400000006ff */
[----:B------:R-:W-:Y:S01]  /*71d0*/  SHF.L.U32 R56, R56, 0x10, RZ ;  /* 0x0000001038387819 */ /* 0x000fe200000006ff */
[-C--:B------:R-:W-:Y:S01]  /*71e0*/  FMUL.FTZ R67, R26, R107.reuse ;  /* 0x0000006b1a437220 */ /* 0x080fe20000410000 */
[----:B------:R-:W-:Y:S01]  /*71f0*/  SHF.L.U32 R101, R101, 0x10, RZ ;  /* 0x0000001065657819 */ /* 0x000fe200000006ff */
[----:B------:R-:W-:Y:S01]  /*7200*/  FMUL.FTZ R66, R24, R107 ;  /* 0x0000006b18427220 */ /* 0x000fe20000410000 */
[----:B------:R-:W-:-:S04]  /*7210*/  SHF.L.U32 R55, R55, 0x10, RZ ;  /* 0x0000001037377819 */ /* 0x000fc800000006ff */
[----:B------:R-:W-:Y:S05]  /*7220*/  @!P6 BRA `(.L_x_173) ;  /* 0x000000000048e947 */ /* 0x000fea0003800000 */
        /* <DEDUP_REMOVED lines=18> */
.L_x_173:
[----:B------:R-:W-:Y:S04]  /*7350*/  BSSY B0, `(.L_x_174) ;  /* 0x0000014000007945 */ /* 0x000fe80003800000 */
        /* <DEDUP_REMOVED lines=19> */
.L_x_175:
[----:B------:R-:W-:Y:S05]  /*7490*/  BSYNC B0 ;  /* 0x0000000000007941 */ /* 0x000fea0003800000 */
.L_x_174:
[C---:B0-----:R-:W-:Y:S01]  /*74a0*/  FADD.FTZ R26, -R18.reuse, R101 ;  /* 0x00000065121a7221 */ /* 0x041fe20000010100 */
[----:B------:R-:W-:Y:S01]  /*74b0*/  FADD.FTZ R24, -R18, R55 ;  /* 0x0000003712187221 */ /* 0x000fe20000010100 */
[----:B------:R-:W-:Y:S02]  /*74c0*/  SHF.L.U32 R57, R100, 0x10, RZ ;  /* 0x0000001064397819 */ /* 0x000fe400000006ff */
[----:B------:R-:W-:Y:S01]  /*74d0*/  SHF.L.U32 R54, R54, 0x10, RZ ;  /* 0x0000001036367819 */ /* 0x000fe200000006ff */
        /* <DEDUP_REMOVED lines=23> */
.L_x_176:
        /* <DEDUP_REMOVED lines=20> */
.L_x_178:
[----:B------:R-:W-:Y:S05]  /*7790*/  BSYNC B0 ;  /* 0x0000000000007941 */ /* 0x000fea0003800000 */
.L_x_177:
        /* <DEDUP_REMOVED lines=27> */
.L_x_179:
[----:B------:R-:W-:Y:S01]  /*7950*/  LOP3.LUT P0, RZ, R83, 0x40, RZ, 0xc0, !PT ;  /* 0x0000004053ff7812 */ /* 0x000fe2000780c0ff */
[----:B------:R-:W-:-:S12]  /*7960*/  BSSY B0, `(.L_x_180) ;  /* 0x0000016000007945 */ /* 0x000fd80003800000 */
[----:B------:R-:W-:Y:S05]  /*7970*/  @!P0 BRA `(.L_x_181) ;  /* 0x0000000000508947 */ /* 0x000fea0003800000 */
[----:B------:R-:W-:Y:S01]  /*7980*/  IADD3 R27, R80, 0x60, RZ ;  /* 0x00000060501b7810 */ /* 0x000fe20007ffe0ff */
[----:B------:R-:W-:Y:S01]  /*7990*/  ULDC.64 UR12, c[0x0][0x288] ;  /* 0x0000a200000c7ab9 */ /* 0x000fe20000000a00 */
[----:B------:R-:W-:Y:S02]  /*79a0*/  MOV R24, R110 ;  /* 0x0000006e00187202 */ /* 0x000fe40000000f00 */
[----:B------:R-:W-:Y:S02]  /*79b0*/  SHF.R.S32.HI R26, RZ, 0x1f, R27 ;  /* 0x0000001fff1a7819 */ /* 0x000fe4000001141b */
[----:B------:R-:W-:-:S03]  /*79c0*/  MOV R25, R113 ;  /* 0x0000007100197202 */ /* 0x000fc60000000f00 */
[----:B------:R-:W-:Y:S02]  /*79d0*/  IMAD R26, R26, UR12, RZ ;  /* 0x0000000c1a1a7c24 */ /* 0x000fe4000f8e02ff */
[----:B------:R-:W-:-:S04]  /*79e0*/  IMAD.WIDE.U32 R24, R27, UR12, R24 ;  /* 0x0000000c1b187c25 */ /* 0x000fc8000f8e0018 */
[----:B------:R-:W-:Y:S01]  /*79f0*/  IMAD R27, R27, UR13, R26 ;  /* 0x0000000d1b1b7c24 */ /* 0x000fe2000f8e021a */
[----:B------:R-:W-:Y:S02]  /*7a00*/  ULDC.64 UR12, c[0x0][0x210] ;  /* 0x00008400000c7ab9 */ /* 0x000fe40000000a00 */
[----:B------:R-:W-:Y:S02]  /*7a10*/  LEA R26, P0, R24, UR12, 0x1 ;  /* 0x0000000c181a7c11 */ /* 0x000fe4000f8008ff */
[----:B------:R-:W-:Y:S01]  /*7a20*/  IADD3 R27, R25, R27, RZ ;  /* 0x0000001b191b7210 */ /* 0x000fe20007ffe0ff */
[----:B------:R-:W-:-:S03]  /*7a30*/  FFMA.FTZ R25, R58, R62, R61 ;  /* 0x0000003e3a197223 */ /* 0x000fc6000001003d */
[----:B------:R-:W-:Y:S01]  /*7a40*/  LEA.HI.X R27, R24, UR13, R27, 0x1, P0 ;  /* 0x0000000d181b7c11 */ /* 0x000fe200080f0c1b */
[----:B------:R-:W-:Y:S01]  /*7a50*/  FFMA.FTZ R24, R58, R63, R61 ;  /* 0x0000003f3a187223 */ /* 0x000fe2000001003d */
[----:B------:R-:W-:-:S03]  /*7a60*/  FFMA.FTZ R52, R52, R21, -R25 ;  /* 0x0000001534347223 */ /* 0x000fc60000010819 */
[----:B------:R-:W-:-:S04]  /*7a70*/  FFMA.FTZ R24, R99, R20, -R24 ;  /* 0x0000001463187223 */ /* 0x000fc80000010818 */
[-C--:B------:R-:W-:Y:S01]  /*7a80*/  FMUL.FTZ R25, R24, R107.reuse ;  /* 0x0000006b18197220 */ /* 0x080fe20000410000 */
[----:B------:R-:W-:-:S05]  /*7a90*/  FMUL.FTZ R24, R52, R107 ;  /* 0x0000006b34187220 */ /* 0x000fca0000410000 */
[----:B------:R-:W-:-:S05]  /*7aa0*/  F2FP.BF16.F32.PACK_AB R25, R24, R25 ;  /* 0x000000191819723e */ /* 0x000fca00000010ff */
[----:B------:R0:W-:Y:S02]  /*7ab0*/  STG.E desc[UR8][R26.64], R25 ;  /* 0x000000191a007986 */ /* 0x0001e4000c101908 */
.L_x_181:
[----:B------:R-:W-:Y:S05]  /*7ac0*/  BSYNC B0 ;  /* 0x0000000000007941 */ /* 0x000fea0003800000 */
.L_x_180:
        /* <DEDUP_REMOVED lines=28> */
.L_x_182:
        /* <DEDUP_REMOVED lines=23> */
.L_x_184:
[----:B------:R-:W-:Y:S05]  /*7e00*/  BSYNC B0 ;  /* 0x0000000000007941 */ /* 0x000fea0003800000 */
.L_x_183:
        /* <DEDUP_REMOVED lines=28> */
.L_x_185:
        /* <DEDUP_REMOVED lines=23> */
.L_x_187:
[----:B------:R-:W-:Y:S05]  /*8140*/  BSYNC B0 ;  /* 0x0000000000007941 */ /* 0x000fea0003800000 */
.L_x_186:
        /* <DEDUP_REMOVED lines=28> */
.L_x_188:
        /* <DEDUP_REMOVED lines=23> */
.L_x_190:
[----:B------:R-:W-:Y:S05]  /*8480*/  BSYNC B0 ;  /* 0x0000000000007941 */ /* 0x000fea0003800000 */
.L_x_189:
        /* <DEDUP_REMOVED lines=28> */
.L_x_191:
        /* <DEDUP_REMOVED lines=23> */
.L_x_193:
[----:B------:R-:W-:Y:S05]  /*87c0*/  BSYNC B0 ;  /* 0x0000000000007941 */ /* 0x000fea0003800000 */
.L_x_192:
        /* <DEDUP_REMOVED lines=28> */
.L_x_194:
        /* <DEDUP_REMOVED lines=23> */
.L_x_196:
[----:B------:R-:W-:Y:S05]  /*8b00*/  BSYNC B0 ;  /* 0x0000000000007941 */ /* 0x000fea0003800000 */
.L_x_195:
        /* <DEDUP_REMOVED lines=28> */
.L_x_197:
[----:B------:R-:W-:Y:S04]  /*8cd0*/  BSSY B0, `(.L_x_198) ;  /* 0x0000016000007945 */ /* 0x000fe80003800000 */
        /* <DEDUP_REMOVED lines=21> */
.L_x_199:
[----:B------:R-:W-:Y:S05]  /*8e30*/  BSYNC B0 ;  /* 0x0000000000007941 */ /* 0x000fea0003800000 */
.L_x_198:
[C---:B------:R-:W-:Y:S01]  /*8e40*/  FADD.FTZ R26, -R18.reuse, R85 ;  /* 0x00000055121a7221 */ /* 0x040fe20000010100 */
[----:B0-----:R-:W-:Y:S01]  /*8e50*/  FADD.FTZ R24, -R18, R45 ;  /* 0x0000002d12187221 */ /* 0x001fe20000010100 */
        /* <DEDUP_REMOVED lines=25> */
.L_x_200:
        /* <DEDUP_REMOVED lines=22> */
.L_x_202:
[----:B------:R-:W-:Y:S05]  /*9150*/  BSYNC B0 ;  /* 0x0000000000007941 */ /* 0x000fea0003800000 */
.L_x_201:
[C---:B------:R-:W-:Y:S01]  /*9160*/  FADD.FTZ R26, -R18.reuse, R49 ;  /* 0x00000031121a7221 */ /* 0x040fe20000010100 */
[----:B0-----:R-:W-:Y:S01]  /*9170*/  FADD.FTZ R24, -R18, R45 ;  /* 0x0000002d12187221 */ /* 0x001fe20000010100 */
[----:B------:R-:W-:Y:S01]  /*9180*/  IMAD R59, R60, UR7, R59 ;  /* 0x000000073c3b7c24 */ /* 0x000fe2000f8e023b */
        /* <DEDUP_REMOVED lines=24> */
.L_x_203:
        /* <DEDUP_REMOVED lines=17> */
[----:B------:R-:W-:Y:S01]  /*9420*/  FFMA.FTZ R26, R19, R20, -R26 ;  /* 0x00000014131a7223 */ /* 0x000fe2000001081a */
[----:B------:R-:W-:-:S03]  /*9430*/  FMUL.FTZ R19, R36, R107 ;  /* 0x0000006b24137220 */ /* 0x000fc60000410000 */
[----:B------:R-:W-:-:S05]  /*9440*/  FMUL.FTZ R26, R26, R107 ;  /* 0x0000006b1a1a7220 */ /* 0x000fca0000410000 */
[----:B------:R-:W-:-:S05]  /*9450*/  F2FP.BF16.F32.PACK_AB R19, R19, R26 ;  /* 0x0000001a1313723e */ /* 0x000fca00000010ff */
[----:B------:R0:W-:Y:S02]  /*9460*/  STG.E desc[UR8][R24.64], R19 ;  /* 0x0000001318007986 */ /* 0x0001e4000c101908 */
.L_x_205:
[----:B------:R-:W-:Y:S05]  /*9470*/  BSYNC B0 ;  /* 0x0000000000007941 */ /* 0x000fea0003800000 */
.L_x_204:
[----:B------:R-:W-:Y:S01]  /*9480*/  SHF.L.U32 R35, R35, 0x10, RZ ;  /* 0x0000001023237819 */ /* 0x000fe200000006ff */
[----:B------:R-:W-:Y:S01]  /*9490*/  FADD.FTZ R26, -R18, R71 ;  /* 0x00000047121a7221 */ /* 0x000fe20000010100 */
[----:B------:R-:W-:Y:S01]  /*94a0*/  IADD3 R42, R59, 0x180, RZ ;  /* 0x000001803b2a7810 */ /* 0x000fe20007ffe0ff */
[----:B------:R-:W-:Y:S01]  /*94b0*/  ULDC.64 UR12, c[0x0][0x290] ;  /* 0x0000a400000c7ab9 */ /* 0x000fe20000000a00 */
[----:B0-----:R-:W-:Y:S01]  /*94c0*/  SHF.L.U32 R19, R70, 0x10, RZ ;  /* 0x0000001046137819 */ /* 0x001fe200000006ff */
[----:B------:R-:W-:Y:S01]  /*94d0*/  FADD.FTZ R24, -R18, R35 ;  /* 0x0000002312187221 */ /* 0x000fe20000010100 */
[----:B------:R-:W-:Y:S01]  /*94e0*/  SHF.L.U32 R34, R34, 0x10, RZ ;  /* 0x0000001022227819 */ /* 0x000fe200000006ff */
[-C--:B------:R-:W-:Y:S01]  /*94f0*/  FMUL.FTZ R41, R26, R107.reuse ;  /* 0x0000006b1a297220 */ /* 0x080fe20000410000 */
[----:B------:R-:W-:Y:S01]  /*9500*/  SHF.R.S32.HI R43, RZ, 0x1f, R42 ;  /* 0x0000001fff2b7819 */ /* 0x000fe2000001142a */
        /* <DEDUP_REMOVED lines=20> */
.L_x_206:
[----:B------:R-:W-:Y:S01]  /*9650*/  ISETP.GE.U32.AND P0, PT, R42, UR12, PT ;  /* 0x0000000c2a007c0c */ /* 0x000fe2000bf06070 */
[----:B------:R-:W-:Y:S01]  /*9660*/  BSSY B0, `(.L_x_207) ;  /* 0x000001a000007945 */ /* 0x000fe20003800000 */
[----:B------:R-:W-:Y:S02]  /*9670*/  SHF.L.U32 R37, R72, 0x10, RZ ;  /* 0x0000001048257819 */ /* 0x000fe400000006ff */
[----:B------:R-:W-:Y:S02]  /*9680*/  ISETP.GE.AND.EX P0, PT, R43, UR13, PT, P0 ;  /* 0x0000000d2b007c0c */ /* 0x000fe4000bf06300 */
[----:B------:R-:W-:Y:S02]  /*9690*/  SHF.L.U32 R33, R33, 0x10, RZ ;  /* 0x0000001021217819 */ /* 0x000fe400000006ff */
[----:B------:R-:W-:-:S13]  /*96a0*/  ISETP.LT.U32.AND P0, PT, R81, 0x1c0, !P0 ;  /* 0x000001c05100780c */ /* 0x000fda0004701070 */
        /* <DEDUP_REMOVED lines=21> */
.L_x_208:
[----:B------:R-:W-:Y:S05]  /*9800*/  BSYNC B0 ;  /* 0x0000000000007941 */ /* 0x000fea0003800000 */
.L_x_207:
[C---:B------:R-:W-:Y:S01]  /*9810*/  FADD.FTZ R26, -R18.reuse, R37 ;  /* 0x00000025121a7221 */ /* 0x040fe20000010100 */
[----:B------:R-:W-:Y:S01]  /*9820*/  IADD3 R38, R59, 0x1a0, RZ ;  /* 0x000001a03b267810 */ /* 0x000fe20007ffe0ff */
[----:B0-----:R-:W-:Y:S01]  /*9830*/  FADD.FTZ R24, -R18, R33 ;  /* 0x0000002112187221 */ /* 0x001fe20000010100 */
[----:B------:R-:W-:Y:S01]  /*9840*/  SHF.L.U32 R17, R17, 0x10, RZ ;  /* 0x0000001011117819 */ /* 0x000fe200000006ff */
[-C--:B------:R-:W-:Y:S01]  /*9850*/  FMUL.FTZ R37, R26, R107.reuse ;  /* 0x0000006b1a257220 */ /* 0x080fe20000410000 */
[----:B------:R-:W-:Y:S01]  /*9860*/  SHF.L.U32 R32, R32, 0x10, RZ ;  /* 0x0000001020207819 */ /* 0x000fe200000006ff */
[----:B------:R-:W-:Y:S01]  /*9870*/  FMUL.FTZ R36, R24, R107 ;  /* 0x0000006b18247220 */ /* 0x000fe20000410000 */
[----:B------:R-:W-:Y:S01]  /*9880*/  SHF.R.S32.HI R39, RZ, 0x1f, R38 ;  /* 0x0000001fff277819 */ /* 0x000fe20000011426 */
        /* <DEDUP_REMOVED lines=19> */
.L_x_209:
        /* <DEDUP_REMOVED lines=17> */
[----:B------:R-:W-:-:S04]  /*9ad0*/  IADD3 R13, R27, R13, RZ ;  /* 0x0000000d1b0d7210 */ /* 0x000fc80007ffe0ff */
[----:B------:R-:W-:Y:S01]  /*9ae0*/  LEA.HI.X R25, R26, UR15, R13, 0x1, P0 ;  /* 0x0000000f1a197c11 */ /* 0x000fe200080f0c0d */
[C-C-:B------:R-:W-:Y:S01]  /*9af0*/  FFMA.FTZ R26, R58.reuse, R37, R61.reuse ;  /* 0x000000253a1a7223 */ /* 0x140fe2000001003d */
[----:B------:R-:W-:-:S03]  /*9b00*/  FFMA.FTZ R13, R58, R36, R61 ;  /* 0x000000243a0d7223 */ /* 0x000fc6000001003d */
[----:B------:R-:W-:Y:S01]  /*9b10*/  FFMA.FTZ R26, R17, R20, -R26 ;  /* 0x00000014111a7223 */ /* 0x000fe2000001081a */
[----:B------:R-:W-:-:S03]  /*9b20*/  FFMA.FTZ R32, R32, R21, -R13 ;  /* 0x0000001520207223 */ /* 0x000fc6000001080d */
[-C--:B------:R-:W-:Y:S01]  /*9b30*/  FMUL.FTZ R26, R26, R107.reuse ;  /* 0x0000006b1a1a7220 */ /* 0x080fe20000410000 */
[----:B------:R-:W-:-:S05]  /*9b40*/  FMUL.FTZ R13, R32, R107 ;  /* 0x0000006b200d7220 */ /* 0x000fca0000410000 */
[----:B------:R-:W-:-:S05]  /*9b50*/  F2FP.BF16.F32.PACK_AB R13, R13, R26 ;  /* 0x0000001a0d0d723e */ /* 0x000fca00000010ff */
[----:B------:R0:W-:Y:S02]  /*9b60*/  STG.E desc[UR8][R24.64], R13 ;  /* 0x0000000d18007986 */ /* 0x0001e4000c101908 */
.L_x_211:
[----:B------:R-:W-:Y:S05]  /*9b70*/  BSYNC B0 ;  /* 0x0000000000007941 */ /* 0x000fea0003800000 */
.L_x_210:
[----:B0-----:R-:W-:Y:S01]  /*9b80*/  SHF.L.U32 R13, R14, 0x10, RZ ;  /* 0x000000100e0d7819 */ /* 0x001fe200000006ff */
[C---:B------:R-:W-:Y:S01]  /*9b90*/  FADD.FTZ R24, -R18.reuse, R19 ;  /* 0x0000001312187221 */ /* 0x040fe20000010100 */
[----:B------:R-:W-:Y:S01]  /*9ba0*/  IADD3 R35, R59, 0x1c0, RZ ;  /* 0x000001c03b237810 */ /* 0x000fe20007ffe0ff */
        /* <DEDUP_REMOVED lines=24> */
.L_x_212:
[----:B------:R-:W-:Y:S01]  /*9d30*/  ISETP.GE.U32.AND P0, PT, R35, UR12, PT ;  /* 0x0000000c23007c0c */ /* 0x000fe2000bf06070 */
[----:B------:R-:W-:Y:S01]  /*9d40*/  BSSY B0, `(.L_x_213) ;  /* 0x000001c000007945 */ /* 0x000fe20003800000 */
[----:B------:R-:W-:Y:S02]  /*9d50*/  SHF.L.U32 R15, R15, 0x10, RZ ;  /* 0x000000100f0f7819 */ /* 0x000fe400000006ff */
[----:B------:R-:W-:Y:S02]  /*9d60*/  ISETP.GE.AND.EX P0, PT, R36, UR13, PT, P0 ;  /* 0x0000000d24007c0c */ /* 0x000fe4000bf06300 */
[----:B------:R-:W-:Y:S01]  /*9d70*/  SHF.L.U32 R29, R29, 0x10, RZ ;  /* 0x000000101d1d7819 */ /* 0x000fe200000006ff */
[----:B------:R-:W-:Y:S01]  /*9d80*/  FADD.FTZ R26, -R18, R15 ;  /* 0x0000000f121a7221 */ /* 0x000fe20000010100 */
[----:B------:R-:W-:-:S03]  /*9d90*/  ISETP.LT.U32.AND P0, PT, R81, 0x1c0, !P0 ;  /* 0x000001c05100780c */ /* 0x000fc60004701070 */
[----:B------:R-:W-:-:S10]  /*9da0*/  FADD.FTZ R24, -R18, R29 ;  /* 0x0000001d12187221 */ /* 0x000fd40000010100 */
        /* <DEDUP_REMOVED lines=21> */
.L_x_214:
[----:B------:R-:W-:Y:S05]  /*9f00*/  BSYNC B0 ;  /* 0x0000000000007941 */ /* 0x000fea0003800000 */
.L_x_213:
[----:B------:R-:W-:Y:S01]  /*9f10*/  IADD3 R59, R59, 0x1e0, RZ ;  /* 0x000001e03b3b7810 */ /* 0x000fe20007ffe0ff */
[-C--:B------:R-:W-:Y:S01]  /*9f20*/  FMUL.FTZ R27, R26, R107.reuse ;  /* 0x0000006b1a1b7220 */ /* 0x080fe20000410000 */
[----:B0-----:R-:W-:Y:S01]  /*9f30*/  SHF.L.U32 R13, R16, 0x10, RZ ;  /* 0x00000010100d7819 */ /* 0x001fe200000006ff */
[----:B------:R-:W-:Y:S01]  /*9f40*/  FMUL.FTZ R26, R24, R107 ;  /* 0x0000006b181a7220 */ /* 0x000fe20000410000 */
[----:B------:R-:W-:Y:S02]  /*9f50*/  SHF.L.U32 R28, R28, 0x10, RZ ;  /* 0x000000101c1c7819 */ /* 0x000fe400000006ff */
        /* <DEDUP_REMOVED lines=20> */
.L_x_215:
[----:B------:R-:W-:Y:S01]  /*a0a0*/  ISETP.GE.U32.AND P0, PT, R59, UR12, PT ;  /* 0x0000000c3b007c0c */ /* 0x000fe2000bf06070 */
[----:B------:R-:W-:Y:S03]  /*a0b0*/  BSSY B0, `(.L_x_216) ;  /* 0x0000016000007945 */ /* 0x000fe60003800000 */
[----:B------:R-:W-:-:S04]  /*a0c0*/  ISETP.GE.AND.EX P0, PT, R29, UR13, PT, P0 ;  /* 0x0000000d1d007c0c */ /* 0x000fc8000bf06300 */
[----:B------:R-:W-:-:S13]  /*a0d0*/  ISETP.LT.U32.AND P0, PT, R81, 0x1c0, !P0 ;  /* 0x000001c05100780c */ /* 0x000fda0004701070 */
[----:B------:R-:W-:Y:S05]  /*a0e0*/  @!P0 BRA `(.L_x_217) ;  /* 0x0000000000488947 */ /* 0x000fea0003800000 */
[----:B------:R-:W-:Y:S01]  /*a0f0*/  SHF.R.S32.HI R15, RZ, 0x1f, R76 ;  /* 0x0000001fff0f7819 */ /* 0x000fe2000001144c */
[----:B------:R-:W-:Y:S01]  /*a100*/  ULDC.64 UR12, c[0x0][0x288] ;  /* 0x0000a200000c7ab9 */ /* 0x000fe20000000a00 */
[----:B------:R-:W-:Y:S01]  /*a110*/  MOV R111, R113 ;  /* 0x00000071006f7202 */ /* 0x000fe20000000f00 */
[C-C-:B------:R-:W-:Y:S01]  /*a120*/  FFMA.FTZ R16, R58.reuse, R27, R61.reuse ;  /* 0x0000001b3a107223 */ /* 0x140fe2000001003d */
[----:B------:R-:W-:Y:S01]  /*a130*/  FFMA.FTZ R61, R58, R26, R61 ;  /* 0x0000001a3a3d7223 */ /* 0x000fe2000001003d */
[----:B------:R-:W-:Y:S02]  /*a140*/  IMAD R15, R15, UR12, RZ ;  /* 0x0000000c0f0f7c24 */ /* 0x000fe4000f8e02ff */
[----:B------:R-:W-:-:S04]  /*a150*/  IMAD.WIDE.U32 R110, R76, UR12, R110 ;  /* 0x0000000c4c6e7c25 */ /* 0x000fc8000f8e006e */
[----:B------:R-:W-:Y:S01]  /*a160*/  FFMA.FTZ R16, R13, R20, -R16 ;  /* 0x000000140d107223 */ /* 0x000fe20000010810 */
[----:B------:R-:W-:Y:S01]  /*a170*/  FFMA.FTZ R28, R28, R21, -R61 ;  /* 0x000000151c1c7223 */ /* 0x000fe2000001083d */
[----:B------:R-:W-:Y:S01]  /*a180*/  IMAD R15, R76, UR13, R15 ;  /* 0x0000000d4c0f7c24 */ /* 0x000fe2000f8e020f */
[----:B------:R-:W-:Y:S01]  /*a190*/  ULDC.64 UR12, c[0x0][0x210] ;  /* 0x00008400000c7ab9 */ /* 0x000fe20000000a00 */
[-C--:B------:R-:W-:Y:S01]  /*a1a0*/  FMUL.FTZ R13, R16, R107.reuse ;  /* 0x0000006b100d7220 */ /* 0x080fe20000410000 */
[----:B------:R-:W-:Y:S01]  /*a1b0*/  FMUL.FTZ R28, R28, R107 ;  /* 0x0000006b1c1c7220 */ /* 0x000fe20000410000 */
[----:B------:R-:W-:Y:S02]  /*a1c0*/  LEA R14, P0, R110, UR12, 0x1 ;  /* 0x0000000c6e0e7c11 */ /* 0x000fe4000f8008ff */
[----:B------:R-:W-:Y:S02]  /*a1d0*/  IADD3 R15, R111, R15, RZ ;  /* 0x0000000f6f0f7210 */ /* 0x000fe40007ffe0ff */
[----:B------:R-:W-:-:S02]  /*a1e0*/  F2FP.BF16.F32.PACK_AB R13, R28, R13 ;  /* 0x0000000d1c0d723e */ /* 0x000fc400000010ff */
[----:B------:R-:W-:-:S05]  /*a1f0*/  LEA.HI.X R15, R110, UR13, R15, 0x1, P0 ;  /* 0x0000000d6e0f7c11 */ /* 0x000fca00080f0c0f */
[----:B------:R0:W-:Y:S02]  /*a200*/  STG.E desc[UR8][R14.64], R13 ;  /* 0x0000000d0e007986 */ /* 0x0001e4000c101908 */
.L_x_217:
[----:B------:R-:W-:Y:S05]  /*a210*/  BSYNC B0 ;  /* 0x0000000000007941 */ /* 0x000fea0003800000 */
.L_x_216:
[----:B------:R-:W-:Y:S02]  /*a220*/  IADD3 R74, R9, R74, RZ ;  /* 0x0000004a094a7210 */ /* 0x000fe40007ffe0ff */
[----:B------:R-:W-:Y:S02]  /*a230*/  IADD3 R73, R73, 0x1, RZ ;  /* 0x0000000149497810 */ /* 0x000fe40007ffe0ff */
[----:B------:R-:W-:-:S13]  /*a240*/  ISETP.GE.AND P0, PT, R74, UR4, PT ;  /* 0x000000044a007c0c */ /* 0x000fda000bf06270 */
[----:B------:R-:W-:Y:S05]  /*a250*/  @!P0 BRA `(.L_x_218) ;  /* 0xffffff6400208947 */ /* 0x000fea000383ffff */
.L_x_135:
        /* <DEDUP_REMOVED lines=8> */
[C---:B--2---:R-:W-:Y:S02]  /*a2e0*/  IADD3 R5, R7.reuse, -0x1, RZ ;  /* 0xffffffff07057810 */ /* 0x044fe40007ffe0ff */
[----:B------:R-:W-:Y:S02]  /*a2f0*/  SHF.L.U32 R4, R7, 0x1, RZ ;  /* 0x0000000107047819 */ /* 0x000fe400000006ff */
[----:B------:R-:W-:Y:S02]  /*a300*/  ISETP.NE.OR P0, PT, R0, R5, P0 ;  /* 0x000000050000720c */ /* 0x000fe40000705670 */
[----:B------:R-:W-:-:S05]  /*a310*/  SEL R5, R4, RZ, P1 ;  /* 0x000000ff04057207 */ /* 0x000fca0000800000 */
[----:B---3--:R-:W-:Y:S01]  /*a320*/  IMAD.WIDE.U32 R2, R5, 0x4, R2 ;  /* 0x0000000405027825 */ /* 0x008fe200078e0002 */
[----:B------:R-:W-:Y:S06]  /*a330*/  @P2 BRA `(.L_x_220) ;  /* 0x0000000000242947 */ /* 0x000fec0003800000 */
        /* <DEDUP_REMOVED lines=9> */
.L_x_220:
[----:B------:R-:W-:Y:S05]  /*a3d0*/  BSYNC B0 ;  /* 0x0000000000007941 */ /* 0x000fea0003800000 */
.L_x_219:
[----:B------:R-:W-:Y:S05]  /*a3e0*/  @P0 EXIT ;  /* 0x000000000000094d */ /* 0x000fea0003800000 */
[----:B------:R-:W-:Y:S05]  /*a3f0*/  @P2 BRA `(.L_x_221) ;  /* 0x0000000000202947 */ /* 0x000fea0003800000 */
[----:B------:R-:W-:-:S05]  /*a400*/  IMAD R0, R6, R7, RZ ;  /* 0x0000000706007224 */ /* 0x000fca00078e02ff */
[----:B------:R-:W-:-:S13]  /*a410*/  ISETP.NE.AND P0, PT, R0, -0x1, PT ;  /* 0xffffffff0000780c */ /* 0x000fda0003f05270 */
[----:B------:R-:W-:Y:S05]  /*a420*/  @!P0 BRA `(.L_x_221) ;  /* 0x0000000000148947 */ /* 0x000fea0003800000 */
.L_x_222:
[----:B-1----:R-:W2:Y:S04]  /*a430*/  LDG.E.STRONG.GPU R5, desc[UR8][R2.64] ;  /* 0x0000000802057981 */ /* 0x002ea8000c1ef900 */
[----:B--2---:R-:W-:Y:S01]  /*a440*/  CCTL.IVALL ;  /* 0x00000000ff00798f */ /* 0x004fe20002000000 */
[----:B------:R-:W-:Y:S05]  /*a450*/  YIELD ;  /* 0x0000000000007946 */ /* 0x000fea0003800000 */
[----:B------:R-:W-:-:S13]  /*a460*/  ISETP.NE.AND P0, PT, R5, R0, PT ;  /* 0x000000000500720c */ /* 0x000fda0003f05270 */
[----:B------:R-:W-:Y:S05]  /*a470*/  @P0 BRA `(.L_x_222) ;  /* 0xfffffffc00ec0947 */ /* 0x000fea000383ffff */
.L_x_221:
        /* <DEDUP_REMOVED lines=13> */
[----:B0-----:R-:W0:Y:S01]  /*a550*/  LDC.64 R14, c[0x0][0x218] ;  /* 0x00008600ff0e7b82 */ /* 0x001e220000000a00 */
        /* <DEDUP_REMOVED lines=10> */
.L_x_223:
        /* <DEDUP_REMOVED lines=23> */
.L_x_224:
        /* <DEDUP_REMOVED lines=9> */
.L_x_3254:


//--------------------- .text._Z35group_norm_nhwc_bwd_one_pass_kernelI11Bf16IOBf16WLi64ELi28ELi448EEv26Group_norm_nhwc_bwd_params --------------------------
	.section	.text._Z35group_norm_nhwc_bwd_one_pass_kernelI11Bf16IOBf16WLi64ELi28ELi448EEv26Group_norm_nhwc_bwd_params,"ax",@progbits
	.align	128
        .global         _Z35group_norm_nhwc_bwd_one_pass_kernelI11Bf16IOBf16WLi64ELi28ELi448EEv26Group_norm_nhwc_bwd_params
        .type           _Z35group_norm_nhwc_bwd_one_pass_kernelI11Bf16IOBf16WLi64ELi28ELi448EEv26Group_norm_nhwc_bwd_params,@function
        .size           _Z35group_norm_nhwc_bwd_one_pass_kernelI11Bf16IOBf16WLi64ELi28ELi448EEv26Group_norm_nhwc_bwd_params,(.L_x_3255 - _Z35group_norm_nhwc_bwd_one_pass_kernelI11Bf16IOBf16WLi64ELi28ELi448EEv26Group_norm_nhwc_bwd_params)
        .other          _Z35group_norm_nhwc_bwd_one_pass_kernelI11Bf16IOBf16WLi64ELi28ELi448EEv26Group_norm_nhwc_bwd_params,@"STO_CUDA_ENTRY STV_DEFAULT"
_Z35group_norm_nhwc_bwd_one_pass_kernelI11Bf16IOBf16WLi64ELi28ELi448EEv26Group_norm_nhwc_bwd_params:
.text._Z35group_norm_nhwc_bwd_one_pass_kernelI11Bf16IOBf16WLi64ELi28ELi448EEv26Group_norm_nhwc_bwd_params:
        /* <DEDUP_REMOVED lines=13> */
[----:B------:R-:W1:Y:S01]  /*00d0*/  S2R R0, SR_LANEID ;  /* 0x0000000000007919 */ /* 0x000e620000000000 */
[----:B------:R-:W-:Y:S02]  /*00e0*/  UIMAD.WIDE.U32 UR6, UR12, 0x3, URZ ;  /* 0x000000030c0678a5 */ /* 0x000fe4000f8e003f */
[----:B------:R-:W-:Y:S01]  /*00f0*/  IMAD.WIDE.U32 R2, R2, -0x6db6db6d, RZ ;  /* 0x9249249302027825 */ /* 0x000fe200078e00ff */
[----:B------:R-:W-:Y:S01]  /*0100*/  UIMAD UR10, UR13, 0x3, URZ ;  /* 0x000000030d0a78a4 */ /* 0x000fe2000f8e023f */
[----:B------:R-:W0:Y:S01]  /*0110*/  LDC R5, c[0x0][0x2ac] ;  /* 0x0000ab00ff057b82 */ /* 0x000e220000000800 */
[----:B------:R-:W-:Y:S02]  /*0120*/  ULEA.HI UR11, UP0, UR13, UR12, URZ, 0x1 ;  /* 0x0000000c0d0b7291 */ /* 0x000fe4000f81083f */
[----:B------:R-:W-:Y:S01]  /*0130*/  SHF.R.U32.HI R2, RZ, 0x2, R3 ;  /* 0x00000002ff027819 */ /* 0x000fe20000011603 */
[----:B------:R-:W-:-:S02]  /*0140*/  UIADD3 UR10, UR7, UR10, URZ ;  /* 0x0000000a070a7290 */ /* 0x000fc4000fffe03f */
[----:B------:R-:W-:Y:S02]  /*0150*/  UIADD3.X UR13, URZ, UR13, URZ, UP0, !UPT ;  /* 0x0000000d3f0d7290 */ /* 0x000fe400087fe43f */
[----:B------:R-:W2:Y:S01]  /*0160*/  S2UR UR8, SR_CgaCtaId ;  /* 0x00000000000879c3 */ /* 0x000ea20000008800 */
[----:B------:R-:W-:Y:S01]  /*0170*/  IMAD R30, R2, -0xe, R29 ;  /* 0xfffffff2021e7824 */ /* 0x000fe200078e021d */
[----:B------:R-:W-:Y:S01]  /*0180*/  ULDC.64 UR18, c[0x0][0x290] ;  /* 0x0000a40000127ab9 */ /* 0x000fe20000000a00 */
[----:B------:R-:W-:Y:S01]  /*0190*/  ULEA.HI UR12, UP0, UR10, UR6, URZ, 0x1 ;  /* 0x000000060a0c7291 */ /* 0x000fe2000f81083f */
[----:B------:R-:W-:Y:S01]  /*01a0*/  UMOV UR4, 0x400 ;  /* 0x0000040000047882 */ /* 0x000fe20000000000 */
[----:B------:R-:W-:Y:S01]  /*01b0*/  USHF.R.S64 UR6, UR11, 0x1, UR13 ;  /* 0x000000010b067899 */ /* 0x000fe2000800100d */
[----:B------:R-:W-:Y:S01]  /*01c0*/  SHF.L.U32 R30, R30, 0x1, RZ ;  /* 0x000000011e1e7819 */ /* 0x000fe200000006ff */
[----:B------:R-:W-:Y:S02]  /*01d0*/  UIADD3.X UR10, URZ, UR10, URZ, UP0, !UPT ;  /* 0x0000000a3f0a7290 */ /* 0x000fe400087fe43f */
[----:B------:R-:W-:-:S02]  /*01e0*/  USHF.R.S32.HI UR11, URZ, 0x1, UR13 ;  /* 0x000000013f0b7899 */ /* 0x000fc4000801140d */
[----:B------:R-:W-:Y:S02]  /*01f0*/  USHF.R.S64 UR12, UR12, 0x1, UR10 ;  /* 0x000000010c0c7899 */ /* 0x000fe4000800100a */
[----:B------:R-:W-:Y:S01]  /*0200*/  USHF.R.S32.HI UR10, URZ, 0x1, UR10 ;  /* 0x000000013f0a7899 */ /* 0x000fe2000801140a */
[----:B0-----:R-:W-:Y:S01]  /*0210*/  IMAD R28, R5, UR16, R2 ;  /* 0x00000010051c7c24 */ /* 0x001fe2000f8e0202 */
[----:B------:R-:W-:Y:S01]  /*0220*/  SHF.R.S32.HI R2, RZ, 0x1f, R29 ;  /* 0x0000001fff027819 */ /* 0x000fe2000001141d */
[----:B------:R-:W-:Y:S02]  /*0230*/  USHF.L.U64.HI UR11, UR6, 0x2, UR11 ;  /* 0x00000002060b7899 */ /* 0x000fe4000801020b */
[----:B------:R-:W-:Y:S01]  /*0240*/  USHF.L.U64.HI UR10, UR12, 0x2, UR10 ;  /* 0x000000020c0a7899 */ /* 0x000fe2000801020a */
[----:B------:R-:W-:Y:S01]  /*0250*/  ISETP.GE.U32.AND P1, PT, R28, UR18, PT ;  /* 0x000000121c007c0c */ /* 0x000fe2000bf26070 */
[----:B------:R-:W-:Y:S01]  /*0260*/  UMOV UR7, UR9 ;  /* 0x0000000900077c82 */ /* 0x000fe20008000000 */
[----:B------:R-:W-:Y:S01]  /*0270*/  SHF.R.S32.HI R3, RZ, 0x1f, R28 ;  /* 0x0000001fff037819 */ /* 0x000fe2000001141c */
[----:B--2---:R-:W-:Y:S01]  /*0280*/  ULEA UR4, UR8, UR4, 0x18 ;  /* 0x0000000408047291 */ /* 0x004fe2000f8ec03f */
[----:B------:R-:W-:Y:S01]  /*0290*/  LEA.HI R2, R2, R29, RZ, 0x5 ;  /* 0x0000001d02027211 */ /* 0x000fe200078f28ff */
[----:B------:R-:W-:Y:S01]  /*02a0*/  ULDC.U8 UR18, c[0x0][0x2a4] ;  /* 0x0000a90000127ab9 */ /* 0x000fe20000000000 */
[----:B------:R-:W-:-:S02]  /*02b0*/  ISETP.GE.AND.EX P1, PT, R3, UR19, PT, P1 ;  /* 0x0000001303007c0c */ /* 0x000fc4000bf26310 */
[----:B------:R-:W-:Y:S02]  /*02c0*/  SHF.R.S32.HI R2, RZ, 0x5, R2 ;  /* 0x00000005ff027819 */ /* 0x000fe40000011402 */
[----:B------:R-:W-:Y:S02]  /*02d0*/  ISETP.LT.U32.AND P1, PT, R29, 0x1c0, !P1 ;  /* 0x000001c01d00780c */ /* 0x000fe40004f21070 */
[----:B------:R-:W-:Y:S02]  /*02e0*/  IADD3 R27, R28, 0x20, RZ ;  /* 0x000000201c1b7810 */ /* 0x000fe40007ffe0ff */
[----:B------:R-:W-:Y:S01]  /*02f0*/  LEA R2, R2, UR4, 0x3 ;  /* 0x0000000402027c11 */ /* 0x000fe2000f8e18ff */
[----:B-1----:R-:W-:-:S08]  /*0300*/  UMOV UR4, URZ ;  /* 0x0000003f00047c82 */ /* 0x002fd00008000000 */
.L_x_252:
        /* <DEDUP_REMOVED lines=32> */
[----:B------:R-:W-:-:S02]  /*0510*/  SHF.R.S32.HI R5, RZ, 0x1f, R27 ;  /* 0x0000001fff057819 */ /* 0x000fc4000001141b */
[----:B------:R-:W-:Y:S02]  /*0520*/  ISETP.GE.U32.AND P0, PT, R27, UR8, PT ;  /* 0x000000081b007c0c */ /* 0x000fe4000bf06070 */
[----:B------:R-:W-:Y:S02]  /*0530*/  ISETP.NE.AND P3, PT, R11, RZ, PT ;  /* 0x000000ff0b00720c */ /* 0x000fe40003f65270 */
[----:B------:R-:W-:Y:S02]  /*0540*/  LOP3.LUT R11, RZ, R11, RZ, 0x33, !PT ;  /* 0x0000000bff0b7212 */ /* 0x000fe400078e33ff */
[----:B------:R-:W-:Y:S02]  /*0550*/  @!P4 IADD3 R4, -R4, RZ, RZ ;  /* 0x000000ff0404c210 */ /* 0x000fe40007ffe1ff */
[----:B------:R-:W-:Y:S02]  /*0560*/  @P5 IADD3 R7, R7, 0x1, RZ ;  /* 0x0000000107075810 */ /* 0x000fe40007ffe0ff */
[----:B------:R-:W-:Y:S01]  /*0570*/  ISETP.GE.AND.EX P0, PT, R5, UR9, PT, P0 ;  /* 0x0000000905007c0c */ /* 0x000fe2000bf06300 */
[----:B------:R-:W-:Y:S01]  /*0580*/  ULDC.64 UR8, c[0x0][0x298] ;  /* 0x0000a60000087ab9 */ /* 0x000fe20000000a00 */
[----:B------:R-:W-:-:S02]  /*0590*/  SEL R32, R11, R4, !P3 ;  /* 0x000000040b207207 */ /* 0x000fc40005800000 */
[----:B------:R-:W-:Y:S02]  /*05a0*/  @!P2 IADD3 R7, -R7, RZ, RZ ;  /* 0x000000ff0707a210 */ /* 0x000fe40007ffe1ff */
[----:B------:R-:W-:Y:S01]  /*05b0*/  ISETP.GT.U32.OR P0, PT, R29, 0x1bf, P0 ;  /* 0x000001bf1d00780c */ /* 0x000fe20000704470 */
[----:B------:R-:W-:Y:S01]  /*05c0*/  IMAD R15, R32, 0x1c, RZ ;  /* 0x0000001c200f7824 */ /* 0x000fe200078e02ff */
[----:B------:R-:W-:Y:S02]  /*05d0*/  SEL R7, R11, R7, !P3 ;  /* 0x000000070b077207 */ /* 0x000fe40005800000 */
[----:B------:R-:W-:Y:S01]  /*05e0*/  SHF.R.S32.HI R6, RZ, 0x1f, R30 ;  /* 0x0000001fff067819 */ /* 0x000fe2000001141e */
[----:B------:R-:W0:Y:S01]  /*05f0*/  @P1 LDC.64 R10, c[0x0][0x228] ;  /* 0x00008a00ff0a1b82 */ /* 0x000e220000000a00 */
[----:B------:R-:W-:Y:S02]  /*0600*/  IADD3 R34, P2, R30, R15, RZ ;  /* 0x0000000f1e227210 */ /* 0x000fe40007f5e0ff */
[----:B------:R-:W-:-:S02]  /*0610*/  SHF.R.S32.HI R4, RZ, 0x1f, R7 ;  /* 0x0000001fff047819 */ /* 0x000fc40000011407 */
[----:B------:R-:W-:-:S03]  /*0620*/  LEA.HI.X.SX32 R35, R15, R6, 0x1, P2 ;  /* 0x000000060f237211 */ /* 0x000fc600010f0eff */
[----:B------:R-:W-:Y:S01]  /*0630*/  IMAD R4, R4, UR8, RZ ;  /* 0x0000000804047c24 */ /* 0x000fe2000f8e02ff */
[----:B------:R-:W4:Y:S01]  /*0640*/  @!P0 LDC.64 R16, c[0x0][0x288] ;  /* 0x0000a200ff108b82 */ /* 0x000f220000000a00 */
[----:B------:R-:W-:-:S04]  /*0650*/  IMAD.WIDE.U32 R34, R7, UR8, R34 ;  /* 0x0000000807227c25 */ /* 0x000fc8000f8e0022 */
[----:B------:R-:W-:Y:S01]  /*0660*/  IMAD R37, R7, UR9, R4 ;  /* 0x0000000907257c24 */ /* 0x000fe2000f8e0204 */
[----:B------:R-:W-:Y:S01]  /*0670*/  @P1 MOV R36, R34 ;  /* 0x0000002200241202 */ /* 0x000fe20000000f00 */
[-C--:B-1----:R-:W-:Y:S01]  /*0680*/  @P1 IMAD R4, R3, R20.reuse, RZ ;  /* 0x0000001403041224 */ /* 0x082fe200078e02ff */
[----:B------:R-:W1:Y:S02]  /*0690*/  @!P0 LDC.64 R12, c[0x0][0x230] ;  /* 0x00008c00ff0c8b82 */ /* 0x000e640000000a00 */
[----:B------:R-:W-:Y:S01]  /*06a0*/  IADD3 R37, R35, R37, RZ ;  /* 0x0000002523257210 */ /* 0x000fe20007ffe0ff */
[C---:B------:R-:W-:Y:S02]  /*06b0*/  @P1 IMAD R23, R28.reuse, R21, R4 ;  /* 0x000000151c171224 */ /* 0x040fe400078e0204 */
[----:B------:R-:W-:-:S03]  /*06c0*/  @P1 IMAD.WIDE.U32 R20, R28, R20, R36 ;  /* 0x000000141c141225 */ /* 0x000fc600078e0024 */
[----:B------:R-:W1:Y:S02]  /*06d0*/  @!P0 LDC.64 R6, c[0x0][0x228] ;  /* 0x00008a00ff068b82 */ /* 0x000e640000000a00 */
[----:B------:R-:W-:Y:S02]  /*06e0*/  @P1 IADD3 R21, R21, R23, RZ ;  /* 0x0000001715151210 */ /* 0x000fe40007ffe0ff */
[C---:B------:R-:W-:Y:S02]  /*06f0*/  @P1 SHF.L.U32 R23, R20.reuse, 0x1, RZ ;  /* 0x0000000114171819 */ /* 0x040fe400000006ff */
[----:B------:R-:W-:Y:S01]  /*0700*/  @P1 SHF.L.U64.HI R4, R20, 0x1, R21 ;  /* 0x0000000114041819 */ /* 0x000fe20000010215 */
[----:B----4-:R-:W-:Y:S01]  /*0710*/  @!P0 IMAD R14, R5, R16, RZ ;  /* 0x00000010050e8224 */ /* 0x010fe200078e02ff */
[----:B------:R-:W-:Y:S02]  /*0720*/  @!P0 MOV R20, R34 ;  /* 0x0000002200148202 */ /* 0x000fe40000000f00 */
[----:B------:R-:W-:Y:S01]  /*0730*/  @!P0 MOV R21, R37 ;  /* 0x0000002500158202 */ /* 0x000fe20000000f00 */
[----:B------:R-:W-:Y:S01]  /*0740*/  @!P0 IMAD R17, R27, R17, R14 ;  /* 0x000000111b118224 */ /* 0x000fe200078e020e */
[----:B--2---:R-:W-:-:S02]  /*0750*/  @P1 IADD3 R18, P2, R23, R18, RZ ;  /* 0x0000001217121210 */ /* 0x004fc40007f5e0ff */
[----:B------:R-:W-:Y:S01]  /*0760*/  CS2R R24, SRZ ;  /* 0x0000000000187805 */ /* 0x000fe2000001ff00 */
[----:B------:R-:W-:Y:S01]  /*0770*/  @!P0 IMAD.WIDE.U32 R20, R27, R16, R20 ;  /* 0x000000101b148225 */ /* 0x000fe200078e0014 */
[----:B------:R-:W-:Y:S02]  /*0780*/  @P1 IADD3.X R19, R4, R19, RZ, P2, !PT ;  /* 0x0000001304131210 */ /* 0x000fe400017fe4ff */
[----:B0-----:R-:W-:Y:S02]  /*0790*/  @P1 IADD3 R16, P2, R23, R10, RZ ;  /* 0x0000000a17101210 */ /* 0x001fe40007f5e0ff */
[----:B------:R-:W-:Y:S01]  /*07a0*/  @!P0 IADD3 R21, R21, R17, RZ ;  /* 0x0000001115158210 */ /* 0x000fe20007ffe0ff */
[----:B------:R-:W2:Y:S01]  /*07b0*/  @P1 LDG.E R25, desc[UR14][R18.64] ;  /* 0x0000000e12191981 */ /* 0x000ea2000c1e1900 */
[----:B------:R-:W-:-:S04]  /*07c0*/  @!P0 SHF.L.U32 R17, R20, 0x1, RZ ;  /* 0x0000000114118819 */ /* 0x000fc800000006ff */
[C---:B-1----:R-:W-:Y:S02]  /*07d0*/  @!P0 IADD3 R10, P3, R17.reuse, R12, RZ ;  /* 0x0000000c110a8210 */ /* 0x042fe40007f7e0ff */
[----:B------:R-:W-:Y:S02]  /*07e0*/  @!P0 IADD3 R6, P4, R17, R6, RZ ;  /* 0x0000000611068210 */ /* 0x000fe40007f9e0ff */
[----:B------:R-:W-:-:S05]  /*07f0*/  @P1 IADD3.X R17, R4, R11, RZ, P2, !PT ;  /* 0x0000000b04111210 */ /* 0x000fca00017fe4ff */
[----:B------:R-:W5:Y:S01]  /*0800*/  @P1 LDG.E R24, desc[UR14][R16.64] ;  /* 0x0000000e10181981 */ /* 0x000f62000c1e1900 */
[----:B------:R-:W-:Y:S01]  /*0810*/  HFMA2.MMA R26, -RZ, RZ, 0, 0 ;  /* 0x00000000ff1a7435 */ /* 0x000fe200000001ff */
[----:B------:R-:W-:Y:S02]  /*0820*/  @!P0 SHF.L.U64.HI R20, R20, 0x1, R21 ;  /* 0x0000000114148819 */ /* 0x000fe40000010215 */
[----:B------:R-:W-:Y:S02]  /*0830*/  CS2R R22, SRZ ;  /* 0x0000000000167805 */ /* 0x000fe4000001ff00 */
[C---:B------:R-:W-:Y:S02]  /*0840*/  @!P0 IADD3.X R11, R20.reuse, R13, RZ, P3, !PT ;  /* 0x0000000d140b8210 */ /* 0x040fe40001ffe4ff */
[----:B------:R-:W-:-:S03]  /*0850*/  @!P0 IADD3.X R7, R20, R7, RZ, P4, !PT ;  /* 0x0000000714078210 */ /* 0x000fc600027fe4ff */
[----:B------:R2:W5:Y:S04]  /*0860*/  @!P0 LDG.E R26, desc[UR14][R10.64] ;  /* 0x0000000e0a1a8981 */ /* 0x000568000c1e1900 */
[----:B------:R0:W5:Y:S01]  /*0870*/  @!P0 LDG.E R22, desc[UR14][R6.64] ;  /* 0x0000000e06168981 */ /* 0x000162000c1e1900 */
[----:B------:R-:W-:Y:S01]  /*0880*/  UMOV UR13, 0x3f800000 ;  /* 0x3f800000000d7882 */ /* 0x000fe20000000000 */
[----:B------:R-:W-:Y:S01]  /*0890*/  BSSY B0, `(.L_x_226) ;  /* 0x0000024000007945 */ /* 0x000fe20003800000 */
[----:B------:R-:W-:Y:S02]  /*08a0*/  ISETP.NE.AND P2, PT, RZ, UR18, PT ;  /* 0x00000012ff007c0c */ /* 0x000fe4000bf45270 */
[----:B------:R-:W-:Y:S02]  /*08b0*/  CS2R R20, SRZ ;  /* 0x0000000000147805 */ /* 0x000fe4000001ff00 */
        /* <DEDUP_REMOVED lines=8> */
[----:B------:R-:W1:Y:S01]  /*0940*/  @P0 MUFU.RSQ R8, R8 ;  /* 0x0000000800080308 */ /* 0x000e620000001400 */
[----:B------:R-:W-:Y:S01]  /*0950*/  HFMA2.MMA R4, -RZ, RZ, 0, 0 ;  /* 0x00000000ff047435 */ /* 0x000fe200000001ff */
[----:B-1----:R-:W-:Y:S02]  /*0960*/  @P0 R2UR UR8, R8 ;  /* 0x00000000080802ca */ /* 0x002fe400000e0000 */
[----:B------:R-:W-:-:S11]  /*0970*/  ISETP.GT.U32.AND P0, PT, R29, 0x1bf, PT ;  /* 0x000001bf1d00780c */ /* 0x000fd60003f04070 */
[----:B------:R-:W-:Y:S01]  /*0980*/  @UP0 UMOV UR13, UR8 ;  /* 0x00000008000d0c82 */ /* 0x000fe20008000000 */
[C---:B--2---:R-:W-:Y:S02]  /*0990*/  PRMT R10, R25.reuse, 0x7632, R10 ;  /* 0x00007632190a7816 */ /* 0x044fe4000000000a */
[----:B------:R-:W-:Y:S02]  /*09a0*/  SHF.L.U32 R11, R25, 0x10, RZ ;  /* 0x00000010190b7819 */ /* 0x000fe400000006ff */
[----:B------:R-:W-:Y:S01]  /*09b0*/  SHF.L.U32 R10, R10, 0x10, RZ ;  /* 0x000000100a0a7819 */ /* 0x000fe200000006ff */
[----:B0-----:R-:W-:Y:S06]  /*09c0*/  @P0 BRA `(.L_x_227) ;  /* 0x0000000000400947 */ /* 0x001fec0003800000 */
[----:B------:R-:W-:Y:S01]  /*09d0*/  ISETP.NE.AND P0, PT, RZ, UR18, PT ;  /* 0x00000012ff007c0c */ /* 0x000fe2000bf05270 */
[----:B------:R-:W0:Y:S01]  /*09e0*/  LDC.64 R8, c[0x0][0x238] ;  /* 0x00008e00ff087b82 */ /* 0x000e220000000a00 */
[----:B------:R-:W-:-:S04]  /*09f0*/  IADD3 R15, R30, R15, RZ ;  /* 0x0000000f1e0f7210 */ /* 0x000fc80007ffe0ff */
[----:B------:R-:W-:-:S07]  /*0a00*/  SHF.R.S32.HI R4, RZ, 0x1f, R15 ;  /* 0x0000001fff047819 */ /* 0x000fce000001140f */
[----:B------:R-:W1:Y:S01]  /*0a10*/  @P0 LDC.64 R6, c[0x0][0x240] ;  /* 0x00009000ff060b82 */ /* 0x000e620000000a00 */
[----:B0-----:R-:W-:-:S05]  /*0a20*/  IMAD.WIDE R8, R15, 0x2, R8 ;  /* 0x000000020f087825 */ /* 0x001fca00078e0208 */
[----:B------:R-:W2:Y:S01]  /*0a30*/  LDG.E.U16 R23, desc[UR14][R8.64] ;  /* 0x0000000e08177981 */ /* 0x000ea2000c1e1500 */
[----:B-1----:R-:W-:-:S04]  /*0a40*/  @P0 LEA R6, P3, R15, R6, 0x1 ;  /* 0x000000060f060211 */ /* 0x002fc800078608ff */
[----:B------:R-:W-:Y:S02]  /*0a50*/  @P0 LEA.HI.X R7, R15, R7, R4, 0x1, P3 ;  /* 0x000000070f070211 */ /* 0x000fe400018f0c04 */
[----:B------:R-:W3:Y:S04]  /*0a60*/  LDG.E.U16 R4, desc[UR14][R8.64+0x2] ;  /* 0x0000020e08047981 */ /* 0x000ee8000c1e1500 */
[----:B------:R-:W4:Y:S04]  /*0a70*/  @P0 LDG.E.U16 R13, desc[UR14][R6.64] ;  /* 0x0000000e060d0981 */ /* 0x000f28000c1e1500 */
[----:B------:R-:W4:Y:S01]  /*0a80*/  @P0 LDG.E.U16 R12, desc[UR14][R6.64+0x2] ;  /* 0x0000020e060c0981 */ /* 0x000f22000c1e1500 */
[----:B--2---:R-:W-:-:S02]  /*0a90*/  SHF.L.U32 R23, R23, 0x10, RZ ;  /* 0x0000001017177819 */ /* 0x004fc400000006ff */
[----:B---3--:R-:W-:Y:S02]  /*0aa0*/  SHF.L.U32 R4, R4, 0x10, RZ ;  /* 0x0000001004047819 */ /* 0x008fe400000006ff */
[----:B----4-:R-:W-:Y:S02]  /*0ab0*/  @P0 SHF.L.U32 R20, R13, 0x10, RZ ;  /* 0x000000100d140819 */ /* 0x010fe400000006ff */
[----:B------:R-:W-:-:S07]  /*0ac0*/  @P0 SHF.L.U32 R21, R12, 0x10, RZ ;  /* 0x000000100c150819 */ /* 0x000fce00000006ff */
.L_x_227:
[----:B------:R-:W-:Y:S05]  /*0ad0*/  BSYNC B0 ;  /* 0x0000000000007941 */ /* 0x000fea0003800000 */
.L_x_226:
[----:B-----5:R-:W-:Y:S01]  /*0ae0*/  PRMT R9, R24, 0x7632, R9 ;  /* 0x0000763218097816 */ /* 0x020fe20000000009 */
        /* <DEDUP_REMOVED lines=25> */
.L_x_228:
[----:B------:R-:W-:Y:S01]  /*0c80*/  FMUL.FTZ R8, R10, R23 ;  /* 0x000000170a087220 */ /* 0x000fe20000410000 */
[C---:B------:R-:W-:Y:S01]  /*0c90*/  PRMT R13, R26.reuse, 0x7632, R13 ;  /* 0x000076321a0d7816 */ /* 0x040fe2000000000d */
[----:B------:R-:W-:Y:S01]  /*0ca0*/  FMUL.FTZ R15, R9, R4 ;  /* 0x00000004090f7220 */ /* 0x000fe20000410000 */
[----:B------:R-:W-:Y:S01]  /*0cb0*/  SHF.L.U32 R14, R26, 0x10, RZ ;  /* 0x000000101a0e7819 */ /* 0x000fe200000006ff */
[----:B------:R-:W-:Y:S01]  /*0cc0*/  FFMA.FTZ R11, R7, R8, RZ ;  /* 0x00000008070b7223 */ /* 0x000fe200000100ff */
[----:B------:R-:W-:Y:S01]  /*0cd0*/  SHF.L.U32 R13, R13, 0x10, RZ ;  /* 0x000000100d0d7819 */ /* 0x000fe200000006ff */
[----:B------:R-:W-:Y:S02]  /*0ce0*/  FADD.FTZ R12, RZ, R8 ;  /* 0x00000008ff0c7221 */ /* 0x000fe40000010000 */
[--C-:B------:R-:W-:Y:S01]  /*0cf0*/  FFMA.FTZ R8, R6, R15, R11.reuse ;  /* 0x0000000f06087223 */ /* 0x100fe2000001000b */
[----:B------:R-:W-:Y:S01]  /*0d00*/  FADD.FTZ R14, R14, -UR19 ;  /* 0x800000130e0e7e21 */ /* 0x000fe20008010000 */
[----:B------:R-:W-:Y:S01]  /*0d10*/  PRMT R11, R22, 0x7632, R11 ;  /* 0x00007632160b7816 */ /* 0x000fe2000000000b */
[----:B------:R-:W-:Y:S01]  /*0d20*/  FADD.FTZ R16, R13, -UR19 ;  /* 0x800000130d107e21 */ /* 0x000fe20008010000 */
[----:B------:R-:W-:Y:S01]  /*0d30*/  FADD.FTZ R15, R15, R12 ;  /* 0x0000000c0f0f7221 */ /* 0x000fe20000010000 */
        /* <DEDUP_REMOVED lines=23> */
.L_x_229:
[----:B------:R-:W-:Y:S01]  /*0eb0*/  FMUL.FTZ R16, R12, R23 ;  /* 0x000000170c107220 */ /* 0x000fe20000410000 */
[----:B------:R-:W-:Y:S01]  /*0ec0*/  ISETP.GT.AND P0, PT, R0, 0x1e, PT ;  /* 0x0000001e0000780c */ /* 0x000fe20003f04270 */
[----:B------:R-:W0:Y:S01]  /*0ed0*/  S2UR UR17, SR_CgaCtaId ;  /* 0x00000000001179c3 */ /* 0x000e220000008800 */
[----:B------:R-:W-:Y:S01]  /*0ee0*/  UMOV UR9, 0x400 ;  /* 0x0000040000097882 */ /* 0x000fe20000000000 */
[----:B------:R-:W-:Y:S01]  /*0ef0*/  FFMA.FTZ R17, R13, R16, R8 ;  /* 0x000000100d117223 */ /* 0x000fe20000010008 */
[----:B------:R-:W-:Y:S01]  /*0f00*/  FADD.FTZ R19, R15, R16 ;  /* 0x000000100f137221 */ /* 0x000fe20000010000 */
[----:B------:R-:W-:Y:S01]  /*0f10*/  FMUL.FTZ R16, R11, R4 ;  /* 0x000000040b107220 */ /* 0x000fe20000410000 */
[----:B------:R-:W-:Y:S01]  /*0f20*/  FFMA.FTZ R18, R7, R10, RZ ;  /* 0x0000000a07127223 */ /* 0x000fe200000100ff */
[----:B------:R-:W-:Y:S01]  /*0f30*/  UIADD3 UR8, UR9, 0x90, URZ ;  /* 0x0000009009087890 */ /* 0x000fe2000fffe03f */
[C---:B------:R-:W-:Y:S01]  /*0f40*/  ISETP.NE.AND P3, PT, R29.reuse, RZ, PT ;  /* 0x000000ff1d00720c */ /* 0x040fe20003f65270 */
[----:B------:R-:W-:Y:S01]  /*0f50*/  FFMA.FTZ R15, R14, R16, R17 ;  /* 0x000000100e0f7223 */ /* 0x000fe20000010011 */
[----:B------:R-:W-:Y:S01]  /*0f60*/  FADD.FTZ R16, R16, R19 ;  /* 0x0000001310107221 */ /* 0x000fe20000010000 */
[----:B------:R-:W-:Y:S01]  /*0f70*/  FADD.FTZ R7, RZ, R10 ;  /* 0x0000000aff077221 */ /* 0x000fe20000010000 */
[----:B------:R-:W-:Y:S01]  /*0f80*/  BSSY B0, `(.L_x_230) ;  /* 0x000004b000007945 */ /* 0x000fe20003800000 */
[----:B------:R-:W-:Y:S01]  /*0f90*/  ISETP.GT.U32.AND P4, PT, R29, 0xd, PT ;  /* 0x0000000d1d00780c */ /* 0x000fe20003f84070 */
[----:B------:R-:W1:Y:S01]  /*0fa0*/  SHFL.DOWN PT, R8, R15, 0x1, 0x1f ;  /* 0x08201f000f087f89 */ /* 0x000e6200000e0000 */
[----:B------:R-:W-:-:S03]  /*0fb0*/  FADD.FTZ R10, R7, R12 ;  /* 0x0000000c070a7221 */ /* 0x000fc60000010000 */
[----:B------:R-:W2:Y:S01]  /*0fc0*/  SHFL.DOWN PT, R17, R16, 0x1, 0x1f ;  /* 0x08201f0010117f89 */ /* 0x000ea200000e0000 */
        /* <DEDUP_REMOVED lines=24> */
[----:B------:R-:W-:Y:S01]  /*1150*/  FFMA.FTZ R13, R6, R9, RZ ;  /* 0x00000009060d7223 */ /* 0x000fe200000100ff */
[----:B------:R-:W-:Y:S01]  /*1160*/  FADD.FTZ R6, RZ, R9 ;  /* 0x00000009ff067221 */ /* 0x000fe20000010000 */
[----:B-1----:R-:W-:Y:S01]  /*1170*/  @!P0 FADD.FTZ R16, R16, R17 ;  /* 0x0000001110108221 */ /* 0x002fe20000010000 */
[----:B------:R-:W-:Y:S01]  /*1180*/  ISETP.NE.AND P0, PT, R0, RZ, PT ;  /* 0x000000ff0000720c */ /* 0x000fe20003f05270 */
[----:B------:R-:W-:Y:S01]  /*1190*/  FFMA.FTZ R9, R14, R11, R13 ;  /* 0x0000000b0e097223 */ /* 0x000fe2000001000d */
[----:B------:R-:W-:Y:S01]  /*11a0*/  FADD.FTZ R11, R6, R11 ;  /* 0x0000000b060b7221 */ /* 0x000fe20000010000 */
[----:B------:R-:W-:-:S02]  /*11b0*/  MOV R6, R15 ;  /* 0x0000000f00067202 */ /* 0x000fc40000000f00 */
[----:B------:R-:W-:Y:S02]  /*11c0*/  MOV R7, R16 ;  /* 0x0000001000077202 */ /* 0x000fe40000000f00 */
[----:B------:R0:W-:Y:S06]  /*11d0*/  STS.128 [R31], R8 ;  /* 0x000000081f007388 */ /* 0x0001ec0000000c00 */
        /* <DEDUP_REMOVED lines=37> */
.L_x_231:
[----:B------:R-:W-:Y:S05]  /*1430*/  BSYNC B0 ;  /* 0x0000000000007941 */ /* 0x000fea0003800000 */
.L_x_230:
        /* <DEDUP_REMOVED lines=158> */
.L_x_233:
[----:B------:R-:W-:Y:S05]  /*1e20*/  BSYNC B0 ;  /* 0x0000000000007941 */ /* 0x000fea0003800000 */
.L_x_232:
        /* <DEDUP_REMOVED lines=15> */
[----:B--2---:R-:W-:Y:S02]  /*1f20*/  LEA R18, P5, R13, R18, 0x2 ;  /* 0x000000120d127211 */ /* 0x004fe400078a10ff */
[C---:B------:R-:W-:Y:S02]  /*1f30*/  IADD3.X R13, R19.reuse, UR11, RZ, P4, !PT ;  /* 0x0000000b130d7c10 */ /* 0x040fe4000a7fe4ff */
[----:B------:R-:W-:-:S03]  /*1f40*/  IADD3.X R19, R19, UR10, RZ, P5, !PT ;  /* 0x0000000a13137c10 */ /* 0x000fc6000affe4ff */
[----:B------:R1:W-:Y:S04]  /*1f50*/  REDG.E.ADD.F32.FTZ.RN.STRONG.GPU desc[UR14][R12.64], R9 ;  /* 0x000000090c0079a6 */ /* 0x0003e8000c10f38e */
[----:B------:R1:W-:Y:S04]  /*1f60*/  REDG.E.ADD.F32.FTZ.RN.STRONG.GPU desc[UR14][R32.64], R10 ;  /* 0x0000000a200079a6 */ /* 0x0003e8000c10f38e */
[----:B------:R1:W-:Y:S02]  /*1f70*/  REDG.E.ADD.F32.FTZ.RN.STRONG.GPU desc[UR14][R18.64], R11 ;  /* 0x0000000b120079a6 */ /* 0x0003e4000c10f38e */
.L_x_235:
[----:B------:R-:W-:Y:S05]  /*1f80*/  BSYNC B0 ;  /* 0x0000000000007941 */ /* 0x000fea0003800000 */
.L_x_234:
[----:B------:R-:W-:Y:S02]  /*1f90*/  PRMT R15, R24, 0x7632, R15 ;  /* 0x00007632180f7816 */ /* 0x000fe4000000000f */
[----:B-1----:R-:W-:Y:S02]  /*1fa0*/  PRMT R13, R26, 0x7632, R13 ;  /* 0x000076321a0d7816 */ /* 0x002fe4000000000d */
        /* <DEDUP_REMOVED lines=35> */
.L_x_238:
[----:B------:R-:W2:Y:S04]  /*21e0*/  LDG.E.STRONG.GPU R17, desc[UR14][R8.64] ;  /* 0x0000000e08117981 */ /* 0x000ea8000c1ef900 */
[----:B--2---:R-:W-:Y:S01]  /*21f0*/  CCTL.IVALL ;  /* 0x00000000ff00798f */ /* 0x004fe20002000000 */
[----:B------:R-:W-:Y:S05]  /*2200*/  YIELD ;  /* 0x0000000000007946 */ /* 0x000fea0003800000 */
[----:B------:R-:W-:-:S13]  /*2210*/  ISETP.NE.AND P0, PT, R17, R31, PT ;  /* 0x0000001f1100720c */ /* 0x000fda0003f05270 */
[----:B------:R-:W-:Y:S05]  /*2220*/  @P0 BRA `(.L_x_238) ;  /* 0xfffffffc00ec0947 */ /* 0x000fea000383ffff */
.L_x_237:
        /* <DEDUP_REMOVED lines=17> */
.L_x_242:
[----:B------:R-:W-:-:S13]  /*2340*/  ISETP.EQ.OR P4, PT, R18, UR16, P3 ;  /* 0x0000001012007c0c */ /* 0x000fda0009f82670 */
[----:B------:R-:W-:-:S04]  /*2350*/  @!P4 IMAD R9, R11, R18, R10 ;  /* 0x000000120b09c224 */ /* 0x000fc800078e020a */
[----:B------:R-:W-:-:S06]  /*2360*/  @!P4 IMAD.WIDE.U32 R8, R9, 0x8, R32 ;  /* 0x000000080908c825 */ /* 0x000fcc00078e0020 */
[----:B------:R-:W2:Y:S01]  /*2370*/  @!P4 LDG.E.64 R8, desc[UR14][R8.64] ;  /* 0x0000000e0808c981 */ /* 0x000ea2000c1e1b00 */
[----:B------:R-:W-:-:S04]  /*2380*/  IADD3 R19, R18, 0x1, RZ ;  /* 0x0000000112137810 */ /* 0x000fc80007ffe0ff */
[----:B------:R-:W-:-:S13]  /*2390*/  ISETP.EQ.OR P5, PT, R19, UR16, P3 ;  /* 0x0000001013007c0c */ /* 0x000fda0009fa2670 */
[----:B------:R-:W-:Y:S02]  /*23a0*/  @!P5 IMAD R19, R11, R19, R10 ;  /* 0x000000130b13d224 */ /* 0x000fe400078e020a */
[----:B--2---:R-:W-:Y:S01]  /*23b0*/  @!P4 FADD.FTZ R6, R6, R8 ;  /* 0x000000080606c221 */ /* 0x004fe20000010000 */
[----:B------:R-:W-:Y:S01]  /*23c0*/  @!P4 FADD.FTZ R7, R7, R9 ;  /* 0x000000090707c221 */ /* 0x000fe20000010000 */
        /* <DEDUP_REMOVED lines=106> */
.L_x_241:
[----:B------:R-:W-:-:S13]  /*2a70*/  ISETP.GT.AND P4, PT, R17, 0x4, PT ;  /* 0x000000041100780c */ /* 0x000fda0003f84270 */
[----:B------:R-:W-:Y:S05]  /*2a80*/  @!P4 BRA `(.L_x_243) ;  /* 0x0000000000ecc947 */ /* 0x000fea0003800000 */
        /* <DEDUP_REMOVED lines=59> */
.L_x_243:
[----:B------:R-:W-:-:S13]  /*2e40*/  ISETP.NE.OR P0, PT, R17, RZ, P0 ;  /* 0x000000ff1100720c */ /* 0x000fda0000705670 */
[----:B------:R-:W-:Y:S05]  /*2e50*/  @!P0 BRA `(.L_x_239) ;  /* 0x00000000007c8947 */ /* 0x000fea0003800000 */
.L_x_240:
        /* <DEDUP_REMOVED lines=31> */
.L_x_239:
        /* <DEDUP_REMOVED lines=11> */
.L_x_245:
[----:B------:R-:W-:Y:S05]  /*3100*/  BSYNC B0 ;  /* 0x0000000000007941 */ /* 0x000fea0003800000 */
.L_x_244:
        /* <DEDUP_REMOVED lines=16> */
.L_x_236:
[----:B------:R-:W1:Y:S01]  /*3210*/  S2UR UR9, SR_CgaCtaId ;  /* 0x00000000000979c3 */ /* 0x000e620000008800 */
[----:B------:R-:W-:Y:S01]  /*3220*/  UMOV UR8, 0x400 ;  /* 0x0000040000087882 */ /* 0x000fe20000000000 */
[----:B------:R-:W-:Y:S02]  /*3230*/  SHF.L.U32 R25, R25, 0x10, RZ ;  /* 0x0000001019197819 */ /* 0x000fe400000006ff */
[----:B------:R-:W-:Y:S02]  /*3240*/  SHF.L.U32 R14, R14, 0x10, RZ ;  /* 0x000000100e0e7819 */ /* 0x000fe400000006ff */
[----:B------:R-:W-:Y:S02]  /*3250*/  SHF.L.U32 R26, R26, 0x10, RZ ;  /* 0x000000101a1a7819 */ /* 0x000fe400000006ff */
[----:B------:R-:W-:Y:S02]  /*3260*/  SHF.L.U32 R13, R13, 0x10, RZ ;  /* 0x000000100d0d7819 */ /* 0x000fe400000006ff */
[----:B------:R-:W-:-:S02]  /*3270*/  SHF.L.U32 R24, R24, 0x10, RZ ;  /* 0x0000001018187819 */ /* 0x000fc400000006ff */
[----:B------:R-:W-:Y:S01]  /*3280*/  SHF.L.U32 R15, R15, 0x10, RZ ;  /* 0x000000100f0f7819 */ /* 0x000fe200000006ff */
[----:B------:R-:W-:Y:S01]  /*3290*/  FADD.FTZ R13, R13, -UR19 ;  /* 0x800000130d0d7e21 */ /* 0x000fe20008010000 */
[----:B-1----:R-:W-:-:S09]  /*32a0*/  ULEA UR8, UR9, UR8, 0x18 ;  /* 0x0000000809087291 */ /* 0x002fd2000f8ec03f */
[----:B------:R0:W-:Y:S01]  /*32b0*/  @!P3 STS.64 [UR8+0x88], R6 ;  /* 0x00008806ff00b988 */ /* 0x0001e20008000a08 */
[----:B------:R-:W-:Y:S01]  /*32c0*/  BAR.SYNC.DEFER_BLOCKING 0x0 ;  /* 0x0000000000007b1d */ /* 0x000fe20000010000 */
[----:B0-----:R-:W-:Y:S01]  /*32d0*/  FADD.FTZ R7, R25, -UR19 ;  /* 0x8000001319077e21 */ /* 0x001fe20008010000 */
[----:B------:R-:W-:Y:S01]  /*32e0*/  FADD.FTZ R6, R14, -UR19 ;  /* 0x800000130e067e21 */ /* 0x000fe20008010000 */
[----:B------:R-:W-:Y:S02]  /*32f0*/  FADD.FTZ R14, R26, -UR19 ;  /* 0x800000131a0e7e21 */ /* 0x000fe40008010000 */
[----:B------:R-:W-:Y:S01]  /*3300*/  FMUL.FTZ R7, R7, UR13 ;  /* 0x0000000d07077c20 */ /* 0x000fe20008410000 */
[----:B------:R-:W-:Y:S01]  /*3310*/  FMUL.FTZ R6, R6, UR13 ;  /* 0x0000000d06067c20 */ /* 0x000fe20008410000 */
[----:B------:R-:W0:Y:S01]  /*3320*/  LDS.64 R8, [UR8+0x88] ;  /* 0x00008808ff087984 */ /* 0x000e220008000a00 */
[----:B------:R-:W-:Y:S02]  /*3330*/  ULDC UR8, c[0x0][0x2bc] ;  /* 0x0000af0000087ab9 */ /* 0x000fe40000000800 */
        /* <DEDUP_REMOVED lines=21> */
.L_x_246:
[----:B------:R-:W-:Y:S04]  /*3490*/  BSSY B0, `(.L_x_247) ;  /* 0x0000014000007945 */ /* 0x000fe80003800000 */
[----:B------:R-:W-:Y:S05]  /*34a0*/  @!P1 BRA `(.L_x_248) ;  /* 0x0000000000489947 */ /* 0x000fea0003800000 */
[C-C-:B------:R-:W-:Y:S01]  /*34b0*/  FFMA.FTZ R7, R10.reuse, R7, R11.reuse ;  /* 0x000000070a077223 */ /* 0x140fe2000001000b */
[----:B------:R-:W-:Y:S01]  /*34c0*/  FFMA.FTZ R6, R10, R6, R11 ;  /* 0x000000060a067223 */ /* 0x000fe2000001000b */
        /* <DEDUP_REMOVED lines=10> */
[----:B------:R-:W-:Y:S01]  /*3570*/  ULDC.64 UR8, c[0x0][0x210] ;  /* 0x0000840000087ab9 */ /* 0x000fe20000000a00 */
[----:B------:R-:W-:Y:S02]  /*3580*/  F2FP.BF16.F32.PACK_AB R15, R15, R24 ;  /* 0x000000180f0f723e */ /* 0x000fe400000010ff */
[----:B------:R-:W-:Y:S02]  /*3590*/  LEA R8, P0, R6, UR8, 0x1 ;  /* 0x0000000806087c11 */ /* 0x000fe4000f8008ff */
[----:B------:R-:W-:-:S04]  /*35a0*/  IADD3 R9, R7, R9, RZ ;  /* 0x0000000907097210 */ /* 0x000fc80007ffe0ff */
[----:B------:R-:W-:-:S05]  /*35b0*/  LEA.HI.X R9, R6, UR9, R9, 0x1, P0 ;  /* 0x0000000906097c11 */ /* 0x000fca00080f0c09 */
[----:B------:R0:W-:Y:S02]  /*35c0*/  STG.E desc[UR14][R8.64], R15 ;  /* 0x0000000f08007986 */ /* 0x0001e4000c10190e */
.L_x_248:
[----:B------:R-:W-:Y:S05]  /*35d0*/  BSYNC B0 ;  /* 0x0000000000007941 */ /* 0x000fea0003800000 */
.L_x_247:
[----:B------:R-:W-:Y:S01]  /*35e0*/  SHF.L.U32 R22, R22, 0x10, RZ ;  /* 0x0000001016167819 */ /* 0x000fe200000006ff */
[----:B0-----:R-:W-:Y:S01]  /*35f0*/  FMUL.FTZ R9, R14, UR13 ;  /* 0x0000000d0e097c20 */ /* 0x001fe20008410000 */
        /* <DEDUP_REMOVED lines=21> */
.L_x_249:
[----:B------:R-:W-:Y:S01]  /*3750*/  ULDC.64 UR8, c[0x0][0x290] ;  /* 0x0000a40000087ab9 */ /* 0x000fe20000000a00 */
[----:B------:R-:W-:Y:S01]  /*3760*/  BSSY B0, `(.L_x_250) ;  /* 0x0000016000007945 */ /* 0x000fe20003800000 */
[----:B------:R-:W-:-:S04]  /*3770*/  ISETP.GE.U32.AND P0, PT, R27, UR8, PT ;  /* 0x000000081b007c0c */ /* 0x000fc8000bf06070 */
[----:B------:R-:W-:-:S04]  /*3780*/  ISETP.GE.AND.EX P0, PT, R5, UR9, PT, P0 ;  /* 0x0000000905007c0c */ /* 0x000fc8000bf06300 */
[----:B------:R-:W-:-:S13]  /*3790*/  ISETP.GT.U32.OR P0, PT, R29, 0x1bf, P0 ;  /* 0x000001bf1d00780c */ /* 0x000fda0000704470 */
[----:B------:R-:W-:Y:S05]  /*37a0*/  @P0 BRA `(.L_x_251) ;  /* 0x0000000000440947 */ /* 0x000fea0003800000 */
[----:B------:R-:W-:Y:S01]  /*37b0*/  ULDC.64 UR8, c[0x0][0x288] ;  /* 0x0000a20000087ab9 */ /* 0x000fe20000000a00 */
[----:B------:R-:W-:Y:S01]  /*37c0*/  MOV R35, R37 ;  /* 0x0000002500237202 */ /* 0x000fe20000000f00 */
[C-C-:B------:R-:W-:Y:S01]  /*37d0*/  FFMA.FTZ R9, R10.reuse, R9, R11.reuse ;  /* 0x000000090a097223 */ /* 0x140fe2000001000b */
        /* <DEDUP_REMOVED lines=14> */
.L_x_251:
[----:B------:R-:W-:Y:S05]  /*38c0*/  BSYNC B0 ;  /* 0x0000000000007941 */ /* 0x000fea0003800000 */
.L_x_250:
[----:B------:R-:W-:Y:S01]  /*38d0*/  ULDC UR8, c[0x0][0x10] ;  /* 0x0000040000087ab9 */ /* 0x000fe20000000800 */
[----:B------:R-:W-:Y:S02]  /*38e0*/  UIADD3 UR4, UR4, 0x1, URZ ;  /* 0x0000000104047890 */ /* 0x000fe4000fffe03f */
[----:B------:R-:W-:-:S04]  /*38f0*/  UIADD3 UR7, UR8, UR7, URZ ;  /* 0x0000000708077290 */ /* 0x000fc8000fffe03f */
[----:B------:R-:W-:-:S06]  /*3900*/  UISETP.GE.AND UP0, UPT, UR7, UR5, UPT ;  /* 0x000000050700728c */ /* 0x000fcc000bf06270 */
[----:B------:R-:W-:-:S13]  /*3910*/  PLOP3.LUT P0, PT, PT, PT, UP0, 0x80, 0x0 ;  /* 0x000000000000781c */ /* 0x000fda0003f0f008 */
[----:B------:R-:W-:Y:S05]  /*3920*/  @!P0 BRA `(.L_x_252) ;  /* 0xffffffc800788947 */ /* 0x000fea000383ffff */
.L_x_225:
[----:B0-----:R-:W0:Y:S01]  /*3930*/  LDC R4, c[0x0][0xc] ;  /* 0x00000300ff047b82 */ /* 0x001e220000000800 */
[----:B------:R-:W-:Y:S01]  /*3940*/  ISETP.NE.AND P1, PT, R29, RZ, PT ;  /* 0x000000ff1d00720c */ /* 0x000fe20003f25270 */
[----:B------:R-:W-:Y:S06]  /*3950*/  BSSY B0, `(.L_x_253) ;  /* 0x0000011000007945 */ /* 0x000fec0003800000 */
[----:B------:R-:W1:Y:S08]  /*3960*/  LDC R7, c[0x0][0x10] ;  /* 0x00000400ff077b82 */ /* 0x000e700000000800 */
[----:B------:R-:W2:Y:S01]  /*3970*/  LDC.64 R2, c[0x0][0x258] ;  /* 0x00009600ff027b82 */ /* 0x000ea20000000a00 */
[----:B0-----:R-:W-:-:S02]  /*3980*/  ISETP.NE.AND P0, PT, R4, 0x1, PT ;  /* 0x000000010400780c */ /* 0x001fc40003f05270 */
[----:B-1----:R-:W-:-:S04]  /*3990*/  SHF.L.U32 R0, R7, 0x1, RZ ;  /* 0x0000000107007819 */ /* 0x002fc800000006ff */
        /* <DEDUP_REMOVED lines=12> */
.L_x_254:
[----:B------:R-:W-:Y:S05]  /*3a60*/  BSYNC B0 ;  /* 0x0000000000007941 */ /* 0x000fea0003800000 */
.L_x_253:
        /* <DEDUP_REMOVED lines=11> */
.L_x_256:
[----:B------:R-:W2:Y:S04]  /*3b20*/  LDG.E.STRONG.GPU R5, desc[UR14][R2.64] ;  /* 0x0000000e02057981 */ /* 0x000ea8000c1ef900 */
[----:B--2---:R-:W-:Y:S01]  /*3b30*/  CCTL.IVALL ;  /* 0x00000000ff00798f */ /* 0x004fe20002000000 */
[----:B------:R-:W-:Y:S05]  /*3b40*/  YIELD ;  /* 0x0000000000007946 */ /* 0x000fea0003800000 */
[----:B------:R-:W-:-:S13]  /*3b50*/  ISETP.NE.AND P0, PT, R5, R0, PT ;  /* 0x000000000500720c */ /* 0x000fda0003f05270 */
[----:B------:R-:W-:Y:S05]  /*3b60*/  @P0 BRA `(.L_x_256) ;  /* 0xfffffffc00ec0947 */ /* 0x000fea000383ffff */
.L_x_255:
        /* <DEDUP_REMOVED lines=24> */
.L_x_257:
[----:B------:R-:W-:-:S04]  /*3cf0*/  LEA R14, P0, R29, UR4, 0x2 ;  /* 0x000000041d0e7c11 */ /* 0x000fc8000f8010ff */
[----:B------:R-:W-:Y:S02]  /*3d00*/  LEA.HI.X R15, R29, UR5, R8, 0x2, P0 ;  /* 0x000000051d0f7c11 */ /* 0x000fe400080f1408 */
[-C--:B------:R-:W-:Y:S02]  /*3d10*/  LEA R16, P0, R0, R14.reuse, 0x2 ;  /* 0x0000000e00107211 */ /* 0x080fe400078010ff */
[-C--:B------:R-:W-:Y:S01]  /*3d20*/  LEA R20, P2, R27, R14.reuse, 0x2 ;  /* 0x0000000e1b147211 */ /* 0x080fe200078410ff */
[----:B--2---:R-:W2:Y:S01]  /*3d30*/  LDG.E R3, desc[UR14][R14.64] ;  /* 0x0000000e0e037981 */ /* 0x004ea2000c1e1900 */
[----:B------:R-:W-:Y:S02]  /*3d40*/  LEA R18, P1, R2, R14, 0x2 ;  /* 0x0000000e02127211 */ /* 0x000fe400078210ff */
[C---:B------:R-:W-:Y:S02]  /*3d50*/  IADD3.X R17, R15.reuse, R33, RZ, P0, !PT ;  /* 0x000000210f117210 */ /* 0x040fe400007fe4ff */
        /* <DEDUP_REMOVED lines=11> */
[----:B------:R-:W-:Y:S02]  /*3e10*/  ISETP.GT.AND.EX P0, PT, R9, R8, PT, P0 ;  /* 0x000000080900720c */ /* 0x000fe40003f04300 */
[----:B--2---:R-:W-:Y:S02]  /*3e20*/  F2FP.BF16.F32.PACK_AB R3, R16, R3 ;  /* 0x000000031003723e */ /* 0x004fe400000010ff */
[----:B---3--:R-:W-:-:S03]  /*3e30*/  F2FP.BF16.F32.PACK_AB R23, R21, R18 ;  /* 0x000000121517723e */ /* 0x008fc600000010ff */
[----:B------:R2:W-:Y:S04]  /*3e40*/  STG.E desc[UR14][R10.64], R3 ;  /* 0x000000030a007986 */ /* 0x0005e8000c10190e */
[----:B------:R2:W-:Y:S02]  /*3e50*/  STG.E desc[UR14][R12.64], R23 ;  /* 0x000000170c007986 */ /* 0x0005e4000c10190e */
[----:B------:R-:W-:Y:S05]  /*3e60*/  @P0 BRA `(.L_x_257) ;  /* 0xfffffffc00a00947 */ /* 0x000fea000383ffff */
[----:B------:R-:W-:Y:S05]  /*3e70*/  EXIT ;  /* 0x000000000000794d */ /* 0x000fea0003800000 */
.L_x_258:
        /* <DEDUP_REMOVED lines=16> */
.L_x_3255:


//--------------------- .text._Z35group_norm_nhwc_bwd_one_pass_kernelI11Bf16IOBf16WLi128ELi28ELi448EEv26Group_norm_nhwc_bwd_params --------------------------
	.section	.text._Z35group_norm_nhwc_bwd_one_pass_kernelI11Bf16IOBf16WLi128ELi28ELi448EEv26Group_norm_nhwc_bwd_params,"ax",@progbits
	.align	128
        .global         _Z35group_norm_nhwc_bwd_one_pass_kernelI11Bf16IOBf16WLi128ELi28ELi448EEv26Group_norm_nhwc_bwd_params
        .type           _Z35group_norm_nhwc_bwd_one_pass_kernelI11Bf16IOBf16WLi128ELi28ELi448EEv26Group_norm_nhwc_bwd_params,@function
        .size           _Z35group_norm_nhwc_bwd_one_pass_kernelI11Bf16IOBf16WLi128ELi28ELi448EEv26Group_norm_nhwc_bwd_params,(.L_x_3256 - _Z35group_norm_nhwc_bwd_one_pass_kernelI11Bf16IOBf16WLi128ELi28ELi448EEv26Group_norm_nhwc_bwd_params)
        .other          _Z35group_norm_nhwc_bwd_one_pass_kernelI11Bf16IOBf16WLi128ELi28ELi448EEv26Group_norm_nhwc_bwd_params,@"STO_CUDA_ENTRY STV_DEFAULT"
_Z35group_norm_nhwc_bwd_one_pass_kernelI11Bf16IOBf16WLi128ELi28ELi448EEv26Group_norm_nhwc_bwd_params:
.text._Z35group_norm_nhwc_bwd_one_pass_kernelI11Bf16IOBf16WLi128ELi28ELi448EEv26Group_norm_nhwc_bwd_params:
        /* <DEDUP_REMOVED lines=13> */
[----:B------:R-:W-:Y:S01]  /*00d0*/  UMOV UR5, 0x400 ;  /* 0x0000040000057882 */ /* 0x000fe20000000000 */
[----:B------:R-:W-:Y:S01]  /*00e0*/  UIMAD.WIDE.U32 UR6, UR12, 0x3, URZ ;  /* 0x000000030c0678a5 */ /* 0x000fe2000f8e003f */
[--C-:B------:R-:W-:Y:S01]  /*00f0*/  SHF.R.S32.HI R9, RZ, 0x1f, R52.reuse ;  /* 0x0000001fff097819 */ /* 0x100fe20000011434 */
[----:B------:R-:W-:Y:S01]  /*0100*/  IMAD.WIDE.U32 R2, R2, -0x6db6db6d, RZ ;  /* 0x9249249302027825 */ /* 0x000fe200078e00ff */
[----:B------:R-:W-:Y:S01]  /*0110*/  UIMAD UR11, UR13, 0x3, URZ ;  /* 0x000000030d0b78a4 */ /* 0x000fe2000f8e023f */
[----:B------:R-:W1:Y:S01]  /*0120*/  S2UR UR8, SR_CgaCtaId ;  /* 0x00000000000879c3 */ /* 0x000e620000008800 */
[----:B------:R-:W-:Y:S01]  /*0130*/  ULEA.HI UR9, UP0, UR13, UR12, URZ, 0x1 ;  /* 0x0000000c0d097291 */ /* 0x000fe2000f81083f */
[----:B------:R-:W-:Y:S01]  /*0140*/  LEA.HI R9, R9, R52, RZ, 0x5 ;  /* 0x0000003409097211 */ /* 0x000fe200078f28ff */
[----:B------:R-:W-:Y:S01]  /*0150*/  UIADD3 UR7, UR7, UR11, URZ ;  /* 0x0000000b07077290 */ /* 0x000fe2000fffe03f */
[----:B------:R-:W-:Y:S01]  /*0160*/  SHF.R.U32.HI R3, RZ, 0x2, R3 ;  /* 0x00000002ff037819 */ /* 0x000fe20000011603 */
[----:B------:R-:W-:Y:S01]  /*0170*/  UIADD3.X UR10, URZ, UR13, URZ, UP0, !UPT ;  /* 0x0000000d3f0a7290 */ /* 0x000fe200087fe43f */
[----:B------:R-:W-:Y:S01]  /*0180*/  ISETP.GE.U32.AND P2, PT, R52, 0x1c0, PT ;  /* 0x000001c03400780c */ /* 0x000fe20003f46070 */
[----:B------:R-:W-:Y:S01]  /*0190*/  HFMA2.MMA R45, -RZ, RZ, 0, 0 ;  /* 0x00000000ff2d7435 */ /* 0x000fe200000001ff */
[----:B------:R-:W-:Y:S01]  /*01a0*/  ULDC.64 UR12, c[0x0][0x290] ;  /* 0x0000a400000c7ab9 */ /* 0x000fe20000000a00 */
[----:B------:R-:W-:Y:S01]  /*01b0*/  IMAD R53, R3, -0xe, R52 ;  /* 0xfffffff203357824 */ /* 0x000fe200078e0234 */
[----:B------:R-:W-:Y:S01]  /*01c0*/  SHF.R.S32.HI R6, RZ, 0x5, R9 ;  /* 0x00000005ff067819 */ /* 0x000fe20000011409 */
[----:B------:R-:W-:Y:S01]  /*01d0*/  USHF.R.S64 UR9, UR9, 0x1, UR10 ;  /* 0x0000000109097899 */ /* 0x000fe2000800100a */
[----:B------:R-:W-:-:S02]  /*01e0*/  MOV R44, R0 ;  /* 0x00000000002c7202 */ /* 0x000fc40000000f00 */
[----:B------:R-:W-:Y:S01]  /*01f0*/  SHF.L.U32 R53, R53, 0x1, RZ ;  /* 0x0000000135357819 */ /* 0x000fe200000006ff */
[----:B0-----:R-:W-:Y:S02]  /*0200*/  IMAD R51, R4, UR16, R3 ;  /* 0x0000001004337c24 */ /* 0x001fe4000f8e0203 */
[----:B------:R-:W0:Y:S01]  /*0210*/  LDC R3, c[0x0][0x10] ;  /* 0x00000400ff037b82 */ /* 0x000e220000000800 */
[----:B------:R-:W2:Y:S02]  /*0220*/  S2R R4, SR_LANEID ;  /* 0x0000000000047919 */ /* 0x000ea40000000000 */
[C---:B------:R-:W-:Y:S02]  /*0230*/  IADD3 R49, R51.reuse, 0x20, RZ ;  /* 0x0000002033317810 */ /* 0x040fe40007ffe0ff */
[----:B------:R-:W-:Y:S01]  /*0240*/  ISETP.LT.U32.AND P1, PT, R51, UR12, PT ;  /* 0x0000000c33007c0c */ /* 0x000fe2000bf21070 */
[----:B-1----:R-:W-:Y:S01]  /*0250*/  ULEA UR5, UR8, UR5, 0x18 ;  /* 0x0000000508057291 */ /* 0x002fe2000f8ec03f */
[----:B------:R-:W-:Y:S01]  /*0260*/  SHF.R.S32.HI R5, RZ, 0x1f, R51 ;  /* 0x0000001fff057819 */ /* 0x000fe20000011433 */
[----:B------:R-:W1:Y:S01]  /*0270*/  LDC R2, c[0x0][0xc] ;  /* 0x00000300ff027b82 */ /* 0x000e620000000800 */
        /* <DEDUP_REMOVED lines=12> */
[----:B------:R-:W-:Y:S01]  /*0340*/  USHF.L.U64.HI UR7, UR9, 0x2, UR7 ;  /* 0x0000000209077899 */ /* 0x000fe20008010207 */
[----:B------:R-:W-:Y:S01]  /*0350*/  LEA R6, R6, UR5, 0x3 ;  /* 0x0000000506067c11 */ /* 0x000fe2000f8e18ff */
[----:B------:R-:W-:Y:S01]  /*0360*/  USHF.L.U64.HI UR6, UR8, 0x2, UR6 ;  /* 0x0000000208067899 */ /* 0x000fe20008010206 */
[----:B0-----:R-:W-:Y:S01]  /*0370*/  IMAD R50, R3, UR16, R0 ;  /* 0x0000001003327c24 */ /* 0x001fe2000f8e0200 */
[----:B------:R-:W-:-:S02]  /*0380*/  SHF.R.S32.HI R9, RZ, 0x1f, R48 ;  /* 0x0000001fff097819 */ /* 0x000fc40000011430 */
[----:B------:R-:W-:Y:S02]  /*0390*/  SHF.R.S32.HI R11, RZ, 0x1f, R46 ;  /* 0x0000001fff0b7819 */ /* 0x000fe4000001142e */
[----:B-12---:R-:W-:-:S07]  /*03a0*/  LOP3.LUT R47, R2, 0x3, RZ, 0xc0, !PT ;  /* 0x00000003022f7812 */ /* 0x006fce00078ec0ff */
.L_x_294:
[----:B0-----:R-:W0:Y:S01]  /*03b0*/  LDC R19, c[0x0][0x2a0] ;  /* 0x0000a800ff137b82 */ /* 0x001e220000000800 */
[----:B------:R-:W-:Y:S01]  /*03c0*/  ISETP.GE.AND P3, PT, R44, RZ, PT ;  /* 0x000000ff2c00720c */ /* 0x000fe20003f66270 */
[----:B------:R-:W-:Y:S01]  /*03d0*/  ULDC.64 UR10, c[0x0][0x298] ;  /* 0x0000a600000a7ab9 */ /* 0x000fe20000000a00 */
[----:B-12---:R-:W-:-:S05]  /*03e0*/  SHF.R.U32.HI R16, RZ, 0x1, R52 ;  /* 0x00000001ff107819 */ /* 0x006fca0000011634 */
[----:B------:R-:W1:Y:S01]  /*03f0*/  LDC R21, c[0x0][0x2ac] ;  /* 0x0000ab00ff157b82 */ /* 0x000e620000000800 */
[----:B------:R-:W-:-:S07]  /*0400*/  CS2R R42, SRZ ;  /* 0x00000000002a7805 */ /* 0x000fce000001ff00 */
[----:B------:R-:W2:Y:S01]  /*0410*/  @P2 LDC.64 R26, c[0x0][0x230] ;  /* 0x00008c00ff1a2b82 */ /* 0x000ea20000000a00 */
[----:B0--3--:R-:W-:-:S07]  /*0420*/  IABS R15, R19 ;  /* 0x00000013000f7213 */ /* 0x009fce0000000000 */
[----:B------:R-:W0:Y:S01]  /*0430*/  @P2 LDC.64 R24, c[0x0][0x228] ;  /* 0x00008a00ff182b82 */ /* 0x000e220000000a00 */
        /* <DEDUP_REMOVED lines=8> */
[----:B------:R-:W-:-:S04]  /*04c0*/  IMAD.HI.U32 R13, R13, R17, R12 ;  /* 0x000000110d0d7227 */ /* 0x000fc800078e000c */
[----:B------:R-:W-:-:S04]  /*04d0*/  IMAD.WIDE.U32 R16, R16, -0x6db6db6d, RZ ;  /* 0x9249249310107825 */ /* 0x000fc800078e00ff */
[----:B------:R-:W-:-:S05]  /*04e0*/  IMAD.HI.U32 R13, R13, R10, RZ ;  /* 0x0000000a0d0d7227 */ /* 0x000fca00078e00ff */
[----:B------:R-:W-:-:S05]  /*04f0*/  IADD3 R8, -R13, RZ, RZ ;  /* 0x000000ff0d087210 */ /* 0x000fca0007ffe1ff */
[----:B------:R-:W-:Y:S01]  /*0500*/  IMAD R8, R15, R8, R10 ;  /* 0x000000080f087224 */ /* 0x000fe200078e020a */
[----:B------:R-:W-:-:S04]  /*0510*/  LOP3.LUT R10, R44, R19, RZ, 0x3c, !PT ;  /* 0x000000132c0a7212 */ /* 0x000fc800078e3cff */
[----:B------:R-:W-:Y:S02]  /*0520*/  ISETP.GT.U32.AND P5, PT, R15, R8, PT ;  /* 0x000000080f00720c */ /* 0x000fe40003fa4070 */
[----:B------:R-:W-:-:S11]  /*0530*/  ISETP.GE.AND P4, PT, R10, RZ, PT ;  /* 0x000000ff0a00720c */ /* 0x000fd60003f86270 */
[-C--:B------:R-:W-:Y:S02]  /*0540*/  @!P5 IADD3 R8, R8, -R15.reuse, RZ ;  /* 0x8000000f0808d210 */ /* 0x080fe40007ffe0ff */
[----:B------:R-:W-:Y:S02]  /*0550*/  @!P5 IADD3 R13, R13, 0x1, RZ ;  /* 0x000000010d0dd810 */ /* 0x000fe40007ffe0ff */
[CC--:B------:R-:W-:Y:S02]  /*0560*/  ISETP.GE.U32.AND P0, PT, R8.reuse, R15.reuse, PT ;  /* 0x0000000f0800720c */ /* 0x0c0fe40003f06070 */
[----:B------:R-:W-:Y:S02]  /*0570*/  ISETP.GT.U32.AND P6, PT, R15, R8, PT ;  /* 0x000000080f00720c */ /* 0x000fe40003fc4070 */
[----:B------:R-:W-:Y:S02]  /*0580*/  IADD3 R15, R8, -R15, RZ ;  /* 0x8000000f080f7210 */ /* 0x000fe40007ffe0ff */
[----:B------:R-:W-:-:S02]  /*0590*/  ISETP.NE.AND P5, PT, R19, RZ, PT ;  /* 0x000000ff1300720c */ /* 0x000fc40003fa5270 */
[----:B------:R-:W-:Y:S02]  /*05a0*/  SEL R8, R15, R8, !P6 ;  /* 0x000000080f087207 */ /* 0x000fe40007000000 */
[----:B------:R-:W3:Y:S01]  /*05b0*/  LDC.64 R14, c[0x0][0x248] ;  /* 0x00009200ff0e7b82 */ /* 0x000ee20000000a00 */
[----:B------:R-:W-:Y:S02]  /*05c0*/  LOP3.LUT R19, RZ, R19, RZ, 0x33, !PT ;  /* 0x00000013ff137212 */ /* 0x000fe400078e33ff */
[----:B------:R-:W-:Y:S02]  /*05d0*/  @P0 IADD3 R13, R13, 0x1, RZ ;  /* 0x000000010d0d0810 */ /* 0x000fe40007ffe0ff */
[----:B------:R-:W-:Y:S02]  /*05e0*/  @!P3 IADD3 R8, -R8, RZ, RZ ;  /* 0x000000ff0808b210 */ /* 0x000fe40007ffe1ff */
[----:B------:R-:W-:Y:S02]  /*05f0*/  MOV R10, R13 ;  /* 0x0000000d000a7202 */ /* 0x000fe40000000f00 */
[----:B------:R-:W-:Y:S01]  /*0600*/  SEL R55, R19, R8, !P5 ;  /* 0x0000000813377207 */ /* 0x000fe20006800000 */
[----:B------:R-:W4:Y:S01]  /*0610*/  @P1 LDC.64 R12, c[0x0][0x288] ;  /* 0x0000a200ff0c1b82 */ /* 0x000f220000000a00 */
[----:B------:R-:W-:-:S02]  /*0620*/  @!P4 IADD3 R10, -R10, RZ, RZ ;  /* 0x000000ff0a0ac210 */ /* 0x000fc40007ffe1ff */
[----:B------:R-:W-:Y:S01]  /*0630*/  SHF.R.U32.HI R8, RZ, 0x2, R17 ;  /* 0x00000002ff087819 */ /* 0x000fe20000011611 */
[----:B------:R-:W-:Y:S01]  /*0640*/  IMAD R30, R55, 0x1c, RZ ;  /* 0x0000001c371e7824 */ /* 0x000fe200078e02ff */
[----:B------:R-:W-:Y:S02]  /*0650*/  SEL R19, R19, R10, !P5 ;  /* 0x0000000a13137207 */ /* 0x000fe40006800000 */
[----:B------:R-:W-:Y:S01]  /*0660*/  SHF.R.S32.HI R17, RZ, 0x1f, R53 ;  /* 0x0000001fff117819 */ /* 0x000fe20000011435 */
[----:B-1----:R-:W-:Y:S01]  /*0670*/  IMAD R8, R21, UR16, R8 ;  /* 0x0000001015087c24 */ /* 0x002fe2000f8e0208 */
[----:B------:R-:W-:Y:S01]  /*0680*/  SHF.R.S32.HI R10, RZ, 0x1f, R19 ;  /* 0x0000001fff0a7819 */ /* 0x000fe20000011413 */
[----:B------:R-:W1:Y:S01]  /*0690*/  @P1 LDC.64 R20, c[0x0][0x230] ;  /* 0x00008c00ff141b82 */ /* 0x000e620000000a00 */
[----:B------:R-:W-:-:S03]  /*06a0*/  IADD3 R56, P0, R53, R30, RZ ;  /* 0x0000001e35387210 */ /* 0x000fc60007f1e0ff */
[----:B------:R-:W-:Y:S01]  /*06b0*/  IMAD R16, R10, UR10, RZ ;  /* 0x0000000a0a107c24 */ /* 0x000fe2000f8e02ff */
[----:B------:R-:W-:Y:S02]  /*06c0*/  LEA.HI.X.SX32 R57, R30, R17, 0x1, P0 ;  /* 0x000000111e397211 */ /* 0x000fe400000f0eff */
[----:B------:R-:W-:Y:S01]  /*06d0*/  IADD3 R10, R8, 0x40, RZ ;  /* 0x00000040080a7810 */ /* 0x000fe20007ffe0ff */
[----:B------:R-:W-:Y:S02]  /*06e0*/  IMAD R59, R19, UR11, R16 ;  /* 0x0000000b133b7c24 */ /* 0x000fe4000f8e0210 */
[----:B---3--:R-:W-:-:S04]  /*06f0*/  IMAD.WIDE R16, R44, 0x8, R14 ;  /* 0x000000082c107825 */ /* 0x008fc800078e020e */
[----:B------:R-:W-:Y:S01]  /*0700*/  IMAD.WIDE.U32 R56, R19, UR10, R56 ;  /* 0x0000000a13387c25 */ /* 0x000fe2000f8e0038 */
[----:B------:R-:W-:Y:S01]  /*0710*/  ULDC.64 UR10, c[0x0][0x290] ;  /* 0x0000a400000a7ab9 */ /* 0x000fe20000000a00 */
[----:B------:R-:W3:Y:S01]  /*0720*/  LDG.E.64 R16, desc[UR14][R16.64] ;  /* 0x0000000e10107981 */ /* 0x000ee2000c1e1b00 */
[----:B------:R-:W-:Y:S01]  /*0730*/  ISETP.GE.U32.AND P0, PT, R10, UR10, PT ;  /* 0x0000000a0a007c0c */ /* 0x000fe2000bf06070 */
[----:B----4-:R-:W-:Y:S01]  /*0740*/  @P1 IMAD R18, R5, R12, RZ ;  /* 0x0000000c05121224 */ /* 0x010fe200078e02ff */
[----:B------:R-:W-:Y:S01]  /*0750*/  SHF.R.S32.HI R10, RZ, 0x1f, R10 ;  /* 0x0000001fff0a7819 */ /* 0x000fe2000001140a */
[----:B------:R-:W4:Y:S01]  /*0760*/  @P1 LDC.64 R14, c[0x0][0x228] ;  /* 0x00008a00ff0e1b82 */ /* 0x000f220000000a00 */
[----:B------:R-:W-:Y:S01]  /*0770*/  IADD3 R59, R57, R59, RZ ;  /* 0x0000003b393b7210 */ /* 0x000fe20007ffe0ff */
[----:B------:R-:W-:Y:S01]  /*0780*/  @P1 IMAD R23, R51, R13, R18 ;  /* 0x0000000d33171224 */ /* 0x000fe200078e0212 */
[----:B------:R-:W-:Y:S02]  /*0790*/  ISETP.GE.AND.EX P0, PT, R10, UR11, PT, P0 ;  /* 0x0000000b0a007c0c */ /* 0x000fe4000bf06300 */
[----:B------:R-:W-:-:S02]  /*07a0*/  IADD3 R8, R8, 0x60, RZ ;  /* 0x0000006008087810 */ /* 0x000fc40007ffe0ff */
[----:B------:R-:W-:Y:S01]  /*07b0*/  ISETP.LT.U32.AND P0, PT, R52, 0x1c0, !P0 ;  /* 0x000001c03400780c */ /* 0x000fe20004701070 */
[----:B------:R-:W2:Y:S01]  /*07c0*/  @P2 LDC.64 R18, c[0x0][0x288] ;  /* 0x0000a200ff122b82 */ /* 0x000ea20000000a00 */
[----:B------:R-:W-:Y:S02]  /*07d0*/  @P1 MOV R58, R56 ;  /* 0x00000038003a1202 */ /* 0x000fe40000000f00 */
[----:B------:R-:W-:Y:S02]  /*07e0*/  ISETP.GE.U32.AND P3, PT, R8, UR10, PT ;  /* 0x0000000a08007c0c */ /* 0x000fe4000bf66070 */
[----:B------:R-:W-:Y:S01]  /*07f0*/  SHF.R.S32.HI R8, RZ, 0x1f, R8 ;  /* 0x0000001fff087819 */ /* 0x000fe20000011408 */
[----:B------:R-:W-:-:S03]  /*0800*/  @P1 IMAD.WIDE.U32 R12, R51, R12, R58 ;  /* 0x0000000c330c1225 */ /* 0x000fc600078e003a */
[----:B------:R-:W-:Y:S02]  /*0810*/  ISETP.GE.AND.EX P3, PT, R8, UR11, PT, P3 ;  /* 0x0000000b08007c0c */ /* 0x000fe4000bf66330 */
[----:B------:R-:W-:Y:S01]  /*0820*/  @P1 IADD3 R13, R13, R23, RZ ;  /* 0x000000170d0d1210 */ /* 0x000fe20007ffe0ff */
[----:B------:R-:W0:Y:S01]  /*0830*/  @P0 LDC.64 R28, c[0x0][0x288] ;  /* 0x0000a200ff1c0b82 */ /* 0x000e220000000a00 */
[----:B------:R-:W-:Y:S02]  /*0840*/  @P1 SHF.L.U32 R23, R12, 0x1, RZ ;  /* 0x000000010c171819 */ /* 0x000fe400000006ff */
[----:B------:R-:W-:Y:S02]  /*0850*/  ISETP.LT.U32.AND P3, PT, R52, 0x1c0, !P3 ;  /* 0x000001c03400780c */ /* 0x000fe40005f61070 */
[----:B------:R-:W-:Y:S02]  /*0860*/  @P1 SHF.L.U64.HI R8, R12, 0x1, R13 ;  /* 0x000000010c081819 */ /* 0x000fe4000001020d */
[----:B-1----:R-:W-:-:S04]  /*0870*/  @P1 IADD3 R20, P4, R23, R20, RZ ;  /* 0x0000001417141210 */ /* 0x002fc80007f9e0ff */
[C---:B------:R-:W-:Y:S01]  /*0880*/  @P1 IADD3.X R21, R8.reuse, R21, RZ, P4, !PT ;  /* 0x0000001508151210 */ /* 0x040fe200027fe4ff */
[----:B--2---:R-:W-:Y:S01]  /*0890*/  @P2 IMAD R10, R7, R18, RZ ;  /* 0x00000012070a2224 */ /* 0x004fe200078e02ff */
[----:B----4-:R-:W-:Y:S02]  /*08a0*/  @P1 IADD3 R14, P4, R23, R14, RZ ;  /* 0x0000000e170e1210 */ /* 0x010fe40007f9e0ff */
[----:B------:R-:W-:Y:S02]  /*08b0*/  CS2R R40, SRZ ;  /* 0x0000000000287805 */ /* 0x000fe4000001ff00 */
[----:B------:R-:W-:Y:S01]  /*08c0*/  CS2R R38, SRZ ;  /* 0x0000000000267805 */ /* 0x000fe2000001ff00 */
[----:B------:R1:W5:Y:S01]  /*08d0*/  @P1 LDG.E R42, desc[UR14][R20.64] ;  /* 0x0000000e142a1981 */ /* 0x000362000c1e1900 */
[----:B------:R-:W2:Y:S01]  /*08e0*/  @P3 LDC.64 R12, c[0x0][0x288] ;  /* 0x0000a200ff0c3b82 */ /* 0x000ea20000000a00 */
[----:B------:R-:W-:Y:S01]  /*08f0*/  @P2 IMAD R31, R49, R19, R10 ;  /* 0x00000013311f2224 */ /* 0x000fe200078e020a */
[----:B------:R-:W-:-:S05]  /*0900*/  @P1 IADD3.X R15, R8, R15, RZ, P4, !PT ;  /* 0x0000000f080f1210 */ /* 0x000fca00027fe4ff */
[----:B------:R4:W5:Y:S01]  /*0910*/  @P1 LDG.E R41, desc[UR14][R14.64] ;  /* 0x0000000e0e291981 */ /* 0x000962000c1e1900 */
[----:B------:R-:W2:Y:S01]  /*0920*/  @P0 LDC.64 R22, c[0x0][0x230] ;  /* 0x00008c00ff160b82 */ /* 0x000ea20000000a00 */
[----:B-1----:R-:W-:Y:S02]  /*0930*/  @P2 MOV R20, R56 ;  /* 0x0000003800142202 */ /* 0x002fe40000000f00 */
[----:B------:R-:W-:-:S03]  /*0940*/  @P2 MOV R21, R59 ;  /* 0x0000003b00152202 */ /* 0x000fc60000000f00 */
[----:B------:R-:W-:Y:S01]  /*0950*/  @P2 IMAD.WIDE.U32 R18, R49, R18, R20 ;  /* 0x0000001231122225 */ /* 0x000fe200078e0014 */
[----:B----4-:R-:W-:Y:S02]  /*0960*/  @P0 MOV R14, R56 ;  /* 0x00000038000e0202 */ /* 0x010fe40000000f00 */
[----:B------:R-:W-:Y:S01]  /*0970*/  @P0 MOV R15, R59 ;  /* 0x0000003b000f0202 */ /* 0x000fe20000000f00 */
[----:B0-----:R-:W-:Y:S01]  /*0980*/  @P0 IMAD R10, R9, R28, RZ ;  /* 0x0000001c090a0224 */ /* 0x001fe200078e02ff */
[----:B------:R-:W-:Y:S02]  /*0990*/  @P2 SHF.L.U32 R21, R18, 0x1, RZ ;  /* 0x0000000112152819 */ /* 0x000fe400000006ff */
[----:B------:R-:W-:Y:S01]  /*09a0*/  @P2 IADD3 R19, R19, R31, RZ ;  /* 0x0000001f13132210 */ /* 0x000fe20007ffe0ff */
[C---:B------:R-:W-:Y:S01]  /*09b0*/  @P0 IMAD R31, R48.reuse, R29, R10 ;  /* 0x0000001d301f0224 */ /* 0x040fe200078e020a */
[C---:B------:R-:W-:Y:S01]  /*09c0*/  @P2 IADD3 R26, P4, R21.reuse, R26, RZ ;  /* 0x0000001a151a2210 */ /* 0x040fe20007f9e0ff */
[----:B------:R-:W-:Y:S01]  /*09d0*/  @P0 IMAD.WIDE.U32 R28, R48, R28, R14 ;  /* 0x0000001c301c0225 */ /* 0x000fe200078e000e */
[----:B------:R-:W-:Y:S01]  /*09e0*/  @P2 IADD3 R24, P5, R21, R24, RZ ;  /* 0x0000001815182210 */ /* 0x000fe20007fbe0ff */
[----:B------:R-:W0:Y:S01]  /*09f0*/  @P3 LDC.64 R14, c[0x0][0x228] ;  /* 0x00008a00ff0e3b82 */ /* 0x000e220000000a00 */
[----:B------:R-:W-:-:S02]  /*0a00*/  @P2 SHF.L.U64.HI R8, R18, 0x1, R19 ;  /* 0x0000000112082819 */ /* 0x000fc40000010213 */
[----:B------:R-:W-:-:S05]  /*0a10*/  @P0 IADD3 R29, R29, R31, RZ ;  /* 0x0000001f1d1d0210 */ /* 0x000fca0007ffe0ff */
[----:B------:R-:W1:Y:S01]  /*0a20*/  @P3 LDC.64 R20, c[0x0][0x230] ;  /* 0x00008c00ff143b82 */ /* 0x000e620000000a00 */
[C---:B------:R-:W-:Y:S02]  /*0a30*/  @P2 IADD3.X R27, R8.reuse, R27, RZ, P4, !PT ;  /* 0x0000001b081b2210 */ /* 0x040fe400027fe4ff */
[----:B------:R-:W-:Y:S01]  /*0a40*/  @P2 IADD3.X R25, R8, R25, RZ, P5, !PT ;  /* 0x0000001908192210 */ /* 0x000fe20002ffe4ff */
[----:B--2---:R-:W-:Y:S01]  /*0a50*/  @P3 IMAD R10, R11, R12, RZ ;  /* 0x0000000c0b0a3224 */ /* 0x004fe200078e02ff */
[C---:B------:R-:W-:Y:S01]  /*0a60*/  @P0 SHF.L.U32 R31, R28.reuse, 0x1, RZ ;  /* 0x000000011c1f0819 */ /* 0x040fe200000006ff */
[----:B------:R2:W5:Y:S01]  /*0a70*/  @P2 LDG.E R43, desc[UR14][R26.64] ;  /* 0x0000000e1a2b2981 */ /* 0x000562000c1e1900 */
[----:B------:R-:W-:Y:S01]  /*0a80*/  @P0 SHF.L.U64.HI R8, R28, 0x1, R29 ;  /* 0x000000011c080819 */ /* 0x000fe2000001021d */
[----:B------:R-:W4:Y:S01]  /*0a90*/  @P0 LDC.64 R18, c[0x0][0x228] ;  /* 0x00008a00ff120b82 */ /* 0x000f220000000a00 */
[----:B------:R-:W-:Y:S01]  /*0aa0*/  @P3 MOV R28, R56 ;  /* 0x00000038001c3202 */ /* 0x000fe20000000f00 */
[----:B------:R2:W5:Y:S01]  /*0ab0*/  @P2 LDG.E R40, desc[UR14][R24.64] ;  /* 0x0000000e18282981 */ /* 0x000562000c1e1900 */
[----:B------:R-:W-:Y:S01]  /*0ac0*/  @P3 MOV R29, R59 ;  /* 0x0000003b001d3202 */ /* 0x000fe20000000f00 */
[----:B------:R-:W-:-:S02]  /*0ad0*/  @P3 IMAD R33, R46, R13, R10 ;  /* 0x0000000d2e213224 */ /* 0x000fc400078e020a */
[----:B------:R-:W-:-:S05]  /*0ae0*/  @P3 IMAD.WIDE.U32 R12, R46, R12, R28 ;  /* 0x0000000c2e0c3225 */ /* 0x000fca00078e001c */
[----:B------:R-:W-:Y:S02]  /*0af0*/  @P3 IADD3 R29, R13, R33, RZ ;  /* 0x000000210d1d3210 */ /* 0x000fe40007ffe0ff */
[C---:B------:R-:W-:Y:S02]  /*0b00*/  @P3 SHF.L.U32 R13, R12.reuse, 0x1, RZ ;  /* 0x000000010c0d3819 */ /* 0x040fe400000006ff */
[----:B------:R-:W-:Y:S02]  /*0b10*/  @P3 SHF.L.U64.HI R12, R12, 0x1, R29 ;  /* 0x000000010c0c3819 */ /* 0x000fe4000001021d */
[C---:B-1----:R-:W-:Y:S02]  /*0b20*/  @P3 IADD3 R20, P5, R13.reuse, R20, RZ ;  /* 0x000000140d143210 */ /* 0x042fe40007fbe0ff */
[----:B0-----:R-:W-:Y:S02]  /*0b30*/  @P3 IADD3 R14, P6, R13, R14, RZ ;  /* 0x0000000e0d0e3210 */ /* 0x001fe40007fde0ff */
[----:B------:R-:W-:-:S02]  /*0b40*/  @P3 IADD3.X R21, R12, R21, RZ, P5, !PT ;  /* 0x000000150c153210 */ /* 0x000fc40002ffe4ff */
[----:B------:R-:W-:Y:S02]  /*0b50*/  @P3 IADD3.X R15, R12, R15, RZ, P6, !PT ;  /* 0x0000000f0c0f3210 */ /* 0x000fe400037fe4ff */
[----:B------:R-:W-:Y:S01]  /*0b60*/  CS2R R12, SRZ ;  /* 0x00000000000c7805 */ /* 0x000fe2000001ff00 */
[----:B------:R2:W5:Y:S05]  /*0b70*/  @P3 LDG.E R39, desc[UR14][R20.64] ;  /* 0x0000000e14273981 */ /* 0x00056a000c1e1900 */
[----:B------:R2:W5:Y:S01]  /*0b80*/  @P3 LDG.E R12, desc[UR14][R14.64] ;  /* 0x0000000e0e0c3981 */ /* 0x000562000c1e1900 */
[----:B------:R-:W-:-:S04]  /*0b90*/  @P0 IADD3 R22, P4, R31, R22, RZ ;  /* 0x000000161f160210 */ /* 0x000fc80007f9e0ff */
[C---:B------:R-:W-:Y:S02]  /*0ba0*/  @P0 IADD3.X R23, R8.reuse, R23, RZ, P4, !PT ;  /* 0x0000001708170210 */ /* 0x040fe400027fe4ff */
[----:B----4-:R-:W-:Y:S02]  /*0bb0*/  @P0 IADD3 R18, P4, R31, R18, RZ ;  /* 0x000000121f120210 */ /* 0x010fe40007f9e0ff */
[----:B------:R-:W-:Y:S01]  /*0bc0*/  CS2R R36, SRZ ;  /* 0x0000000000247805 */ /* 0x000fe2000001ff00 */
[----:B------:R2:W5:Y:S01]  /*0bd0*/  @P0 LDG.E R38, desc[UR14][R22.64] ;  /* 0x0000000e16260981 */ /* 0x000562000c1e1900 */
[----:B------:R-:W-:-:S05]  /*0be0*/  @P0 IADD3.X R19, R8, R19, RZ, P4, !PT ;  /* 0x0000001308130210 */ /* 0x000fca00027fe4ff */
[----:B------:R2:W5:Y:S01]  /*0bf0*/  @P0 LDG.E R36, desc[UR14][R18.64] ;  /* 0x0000000e12240981 */ /* 0x000562000c1e1900 */
[----:B------:R-:W-:Y:S01]  /*0c00*/  UMOV UR11, 0x3f800000 ;  /* 0x3f800000000b7882 */ /* 0x000fe20000000000 */
[----:B------:R-:W-:Y:S01]  /*0c10*/  BSSY B0, `(.L_x_260) ;  /* 0x0000020000007945 */ /* 0x000fe20003800000 */
[----:B------:R-:W-:Y:S02]  /*0c20*/  MOV R10, RZ ;  /* 0x000000ff000a7202 */ /* 0x000fe40000000f00 */
        /* <DEDUP_REMOVED lines=9> */
[----:B------:R-:W-:Y:S02]  /*0cc0*/  MOV R8, RZ ;  /* 0x000000ff00087202 */ /* 0x000fe40000000f00 */
[----:B0-----:R-:W-:Y:S02]  /*0cd0*/  @P0 R2UR UR5, R16 ;  /* 0x00000000100502ca */ /* 0x001fe400000e0000 */
[----:B------:R-:W-:-:S11]  /*0ce0*/  ISETP.GT.U32.AND P0, PT, R52, 0x1bf, PT ;  /* 0x000001bf3400780c */ /* 0x000fd60003f04070 */
[----:B------:R-:W-:Y:S02]  /*0cf0*/  @UP0 UMOV UR11, UR5 ;  /* 0x00000005000b0c82 */ /* 0x000fe40008000000 */
[----:B--2---:R-:W-:Y:S05]  /*0d00*/  @P0 BRA `(.L_x_261) ;  /* 0x0000000000400947 */ /* 0x004fea0003800000 */
        /* <DEDUP_REMOVED lines=16> */
.L_x_261:
[----:B------:R-:W-:Y:S05]  /*0e10*/  BSYNC B0 ;  /* 0x0000000000007941 */ /* 0x000fea0003800000 */
.L_x_260:
[----:B------:R-:W-:Y:S02]  /*0e20*/  ISETP.NE.AND P4, PT, RZ, UR12, PT ;  /* 0x0000000cff007c0c */ /* 0x000fe4000bf85270 */
[C---:B-----5:R-:W-:Y:S02]  /*0e30*/  PRMT R15, R42.reuse, 0x7632, R15 ;  /* 0x000076322a0f7816 */ /* 0x060fe4000000000f */
[----:B------:R-:W-:Y:S02]  /*0e40*/  SHF.L.U32 R17, R42, 0x10, RZ ;  /* 0x000000102a117819 */ /* 0x000fe400000006ff */
[----:B------:R-:W-:Y:S02]  /*0e50*/  PRMT R19, R43, 0x7632, R19 ;  /* 0x000076322b137816 */ /* 0x000fe40000000013 */
[----:B------:R-:W-:Y:S01]  /*0e60*/  SHF.L.U32 R15, R15, 0x10, RZ ;  /* 0x000000100f0f7819 */ /* 0x000fe200000006ff */
[----:B------:R-:W-:Y:S01]  /*0e70*/  FADD.FTZ R17, R17, -UR13 ;  /* 0x8000000d11117e21 */ /* 0x000fe20008010000 */
[----:B------:R-:W-:-:S02]  /*0e80*/  SHF.L.U32 R21, R43, 0x10, RZ ;  /* 0x000000102b157819 */ /* 0x000fc400000006ff */
[----:B------:R-:W-:Y:S01]  /*0e90*/  SHF.L.U32 R27, R19, 0x10, RZ ;  /* 0x00000010131b7819 */ /* 0x000fe200000006ff */
[----:B------:R-:W-:Y:S01]  /*0ea0*/  FADD.FTZ R19, R15, -UR13 ;  /* 0x8000000d0f137e21 */ /* 0x000fe20008010000 */
[----:B------:R-:W-:Y:S01]  /*0eb0*/  PRMT R18, R41, 0x7632, R18 ;  /* 0x0000763229127816 */ /* 0x000fe20000000012 */
[----:B------:R-:W-:Y:S01]  /*0ec0*/  FMUL.FTZ R15, R17, UR11 ;  /* 0x0000000b110f7c20 */ /* 0x000fe20008410000 */
[C---:B------:R-:W-:Y:S01]  /*0ed0*/  PRMT R20, R40.reuse, 0x7632, R20 ;  /* 0x0000763228147816 */ /* 0x040fe20000000014 */
[----:B------:R-:W-:Y:S01]  /*0ee0*/  FADD.FTZ R29, R21, -UR13 ;  /* 0x8000000d151d7e21 */ /* 0x000fe20008010000 */
[----:B------:R-:W-:Y:S01]  /*0ef0*/  SHF.L.U32 R14, R41, 0x10, RZ ;  /* 0x00000010290e7819 */ /* 0x000fe200000006ff */
[----:B------:R-:W-:Y:S01]  /*0f00*/  FMUL.FTZ R17, R19, UR11 ;  /* 0x0000000b13117c20 */ /* 0x000fe20008410000 */
[----:B------:R-:W-:Y:S02]  /*0f10*/  SHF.L.U32 R16, R40, 0x10, RZ ;  /* 0x0000001028107819 */ /* 0x000fe400000006ff */
        /* <DEDUP_REMOVED lines=21> */
.L_x_262:
        /* <DEDUP_REMOVED lines=26> */
.L_x_263:
        /* <DEDUP_REMOVED lines=8> */
[----:B------:R-:W-:Y:S02]  /*1290*/  SHF.L.U32 R24, R22, 0x10, RZ ;  /* 0x0000001016187819 */ /* 0x000fe400000006ff */
[C---:B------:R-:W-:Y:S01]  /*12a0*/  PRMT R25, R36.reuse, 0x7632, R25 ;  /* 0x0000763224197816 */ /* 0x040fe20000000019 */
[----:B------:R-:W-:Y:S01]  /*12b0*/  FADD.FTZ R23, R23, -UR13 ;  /* 0x8000000d17177e21 */ /* 0x000fe20008010000 */
[----:B------:R-:W-:Y:S01]  /*12c0*/  SHF.L.U32 R22, R36, 0x10, RZ ;  /* 0x0000001024167819 */ /* 0x000fe200000006ff */
[----:B------:R-:W-:Y:S01]  /*12d0*/  FADD.FTZ R29, R24, -UR13 ;  /* 0x8000000d181d7e21 */ /* 0x000fe20008010000 */
        /* <DEDUP_REMOVED lines=23> */
.L_x_264:
        /* <DEDUP_REMOVED lines=34> */
.L_x_265:
        /* <DEDUP_REMOVED lines=12> */
[----:B------:R-:W-:Y:S01]  /*1730*/  FFMA.FTZ R14, R17, R18, RZ ;  /* 0x00000012110e7223 */ /* 0x000fe200000100ff */
[----:B------:R-:W-:Y:S01]  /*1740*/  FADD.FTZ R17, RZ, R18 ;  /* 0x00000012ff117221 */ /* 0x000fe20000010000 */
[----:B------:R-:W1:Y:S01]  /*1750*/  SHFL.DOWN PT, R30, R27, 0x1, 0x1f ;  /* 0x08201f001b1e7f89 */ /* 0x000e6200000e0000 */
[----:B------:R-:W-:Y:S01]  /*1760*/  UMOV UR10, 0x400 ;  /* 0x00000400000a7882 */ /* 0x000fe20000000000 */
[----:B------:R-:W-:Y:S01]  /*1770*/  FFMA.FTZ R32, R19, R16, R32 ;  /* 0x0000001013207223 */ /* 0x000fe20000010020 */
[----:B------:R-:W-:Y:S01]  /*1780*/  UIADD3 UR5, UR10, 0x90, URZ ;  /* 0x000000900a057890 */ /* 0x000fe2000fffe03f */
[----:B------:R-:W2:Y:S01]  /*1790*/  SHFL.DOWN PT, R31, R28, 0x1, 0x1f ;  /* 0x08201f001c1f7f89 */ /* 0x000ea200000e0000 */
[----:B------:R-:W-:Y:S01]  /*17a0*/  FADD.FTZ R15, R15, R16 ;  /* 0x000000100f0f7221 */ /* 0x000fe20000010000 */
[----:B------:R-:W-:Y:S01]  /*17b0*/  FFMA.FTZ R14, R21, R20, R14 ;  /* 0x00000014150e7223 */ /* 0x000fe2000001000e */
[----:B------:R-:W-:Y:S01]  /*17c0*/  FADD.FTZ R17, R17, R20 ;  /* 0x0000001411117221 */ /* 0x000fe20000010000 */
[----:B------:R-:W-:Y:S01]  /*17d0*/  FFMA.FTZ R32, R23, R22, R32 ;  /* 0x0000001617207223 */ /* 0x000fe20000010020 */
[C---:B------:R-:W-:Y:S01]  /*17e0*/  ISETP.NE.AND P3, PT, R52.reuse, RZ, PT ;  /* 0x000000ff3400720c */ /* 0x040fe20003f65270 */
[----:B------:R-:W-:Y:S01]  /*17f0*/  FADD.FTZ R15, R15, R22 ;  /* 0x000000160f0f7221 */ /* 0x000fe20000010000 */
[----:B------:R-:W-:Y:S01]  /*1800*/  FFMA.FTZ R14, R25, R24, R14 ;  /* 0x00000018190e7223 */ /* 0x000fe2000001000e */
[----:B------:R-:W-:Y:S01]  /*1810*/  FADD.FTZ R17, R17, R24 ;  /* 0x0000001811117221 */ /* 0x000fe20000010000 */
[----:B------:R-:W-:Y:S01]  /*1820*/  FFMA.FTZ R32, R29, R34, R32 ;  /* 0x000000221d207223 */ /* 0x000fe20000010020 */
[----:B------:R-:W-:Y:S01]  /*1830*/  FADD.FTZ R34, R15, R34 ;  /* 0x000000220f227221 */ /* 0x000fe20000010000 */
[----:B------:R-:W-:Y:S01]  /*1840*/  FFMA.FTZ R33, R33, R26, R14 ;  /* 0x0000001a21217223 */ /* 0x000fe2000001000e */
[----:B------:R-:W-:Y:S01]  /*1850*/  FADD.FTZ R35, R17, R26 ;  /* 0x0000001a11237221 */ /* 0x000fe20000010000 */
[----:B0-----:R-:W-:Y:S01]  /*1860*/  ULEA UR5, UR17, UR5, 0x18 ;  /* 0x0000000511057291 */ /* 0x001fe2000f8ec03f */
[----:B------:R-:W-:Y:S01]  /*1870*/  BSSY B0, `(.L_x_266) ;  /* 0x0000042000007945 */ /* 0x000fe20003800000 */
[----:B------:R-:W-:-:S04]  /*1880*/  ISETP.GT.U32.AND P5, PT, R52, 0xd, PT ;  /* 0x0000000d3400780c */ /* 0x000fc80003fa4070 */
[----:B------:R-:W-:Y:S01]  /*1890*/  LEA R54, R52, UR5, 0x4 ;  /* 0x0000000534367c11 */ /* 0x000fe2000f8e20ff */
[----:B-1----:R-:W-:Y:S01]  /*18a0*/  @!P0 FADD.FTZ R27, R27, R30 ;  /* 0x0000001e1b1b8221 */ /* 0x002fe20000010000 */
[----:B--2---:R-:W-:-:S04]  /*18b0*/  @!P0 FADD.FTZ R28, R28, R31 ;  /* 0x0000001f1c1c8221 */ /* 0x004fc80000010000 */
[----:B------:R-:W0:Y:S01]  /*18c0*/  SHFL.DOWN PT, R30, R27, 0x2, 0x1f ;  /* 0x08401f001b1e7f89 */ /* 0x000e2200000e0000 */
[----:B------:R-:W-:-:S03]  /*18d0*/  ISETP.GT.AND P0, PT, R4, 0x1d, PT ;  /* 0x0000001d0400780c */ /* 0x000fc60003f04270 */
[----:B------:R-:W1:Y:S04]  /*18e0*/  SHFL.DOWN PT, R31, R28, 0x2, 0x1f ;  /* 0x08401f001c1f7f89 */ /* 0x000e6800000e0000 */
[----:B------:R-:W-:Y:S06]  /*18f0*/  STS.128 [R54], R32 ;  /* 0x0000002036007388 */ /* 0x000fec0000000c00 */
        /* <DEDUP_REMOVED lines=17> */
[----:B------:R-:W-:-:S03]  /*1a10*/  ISETP.NE.AND P0, PT, R4, RZ, PT ;  /* 0x000000ff0400720c */ /* 0x000fc60003f05270 */
[----:B------:R-:W-:Y:S02]  /*1a20*/  MOV R14, R27 ;  /* 0x0000001b000e7202 */ /* 0x000fe40000000f00 */
[----:B------:R-:W-:-:S08]  /*1a30*/  MOV R15, R28 ;  /* 0x0000001c000f7202 */ /* 0x000fd00000000f00 */
        /* <DEDUP_REMOVED lines=37> */
.L_x_267:
[----:B------:R-:W-:Y:S05]  /*1c90*/  BSYNC B0 ;  /* 0x0000000000007941 */ /* 0x000fea0003800000 */
.L_x_266:
[----:B------:R-:W-:Y:S06]  /*1ca0*/  BAR.SYNC.DEFER_BLOCKING 0x0 ;  /* 0x0000000000007b1d */ /* 0x000fec0000010000 */
[----:B------:R-:W-:Y:S04]  /*1cb0*/  BSSY B0, `(.L_x_268) ;  /* 0x000009d000007945 */ /* 0x000fe80003800000 */
[----:B------:R-:W-:Y:S05]  /*1cc0*/  @P5 BRA `(.L_x_269) ;  /* 0x00000008006c5947 */ /* 0x000fea0003800000 */
[----:B------:R-:W1:Y:S04]  /*1cd0*/  LDS.128 R20, [R54+0xe0] ;  /* 0x0000e00036147984 */ /* 0x000e680000000c00 */
[----:B------:R-:W2:Y:S04]  /*1ce0*/  LDS.128 R24, [R54+0x1c0] ;  /* 0x0001c00036187984 */ /* 0x000ea80000000c00 */
[----:B------:R-:W3:Y:S01]  /*1cf0*/  LDS.128 R16, [R54+0x2a0] ;  /* 0x0002a00036107984 */ /* 0x000ee20000000c00 */
        /* <DEDUP_REMOVED lines=14> */
[----:B------:R-:W3:Y:S04]  /*1de0*/  LDS.128 R24, [R54+0x540] ;  /* 0x0005400036187984 */ /* 0x000ee80000000c00 */
[----:B------:R-:W4:Y:S01]  /*1df0*/  LDS.128 R16, [R54+0x620] ;  /* 0x0006200036107984 */ /* 0x000f220000000c00 */
        /* <DEDUP_REMOVED lines=18> */
[----:B------:R-:W-:-:S02]  /*1f20*/  FADD.FTZ R32, R32, R19 ;  /* 0x0000001320207221 */ /* 0x000fc40000010000 */
[----:B------:R-:W4:Y:S01]  /*1f30*/  LDS.128 R16, [R54+0x9a0] ;  /* 0x0009a00036107984 */ /* 0x000f220000000c00 */
        /* <DEDUP_REMOVED lines=13> */
[----:B------:R-:W-:Y:S01]  /*2010*/  FADD.FTZ R32, R32, R27 ;  /* 0x0000001b20207221 */ /* 0x000fe20000010000 */
[----:B----4-:R-:W-:Y:S01]  /*2020*/  FADD.FTZ R33, R33, R16 ;  /* 0x0000001021217221 */ /* 0x010fe20000010000 */
[----:B------:R-:W3:Y:S01]  /*2030*/  LDS.128 R24, [R54+0xc40] ;  /* 0x000c400036187984 */ /* 0x000ee20000000c00 */
[----:B------:R-:W-:Y:S01]  /*2040*/  FADD.FTZ R34, R34, R17 ;  /* 0x0000001122227221 */ /* 0x000fe20000010000 */
[----:B------:R-:W-:Y:S01]  /*2050*/  FADD.FTZ R35, R35, R18 ;  /* 0x0000001223237221 */ /* 0x000fe20000010000 */
[----:B------:R-:W-:Y:S02]  /*2060*/  FADD.FTZ R32, R32, R19 ;  /* 0x0000001320207221 */ /* 0x000fe40000010000 */
        /* <DEDUP_REMOVED lines=9> */
[----:B------:R-:W-:Y:S02]  /*2100*/  FADD.FTZ R32, R32, R31 ;  /* 0x0000001f20207221 */ /* 0x000fe40000010000 */
[----:B------:R-:W2:Y:S01]  /*2110*/  LDS.128 R28, [R54+0xee0] ;  /* 0x000ee000361c7984 */ /* 0x000ea20000000c00 */
[----:B---3--:R-:W-:Y:S01]  /*2120*/  FADD.FTZ R33, R33, R24 ;  /* 0x0000001821217221 */ /* 0x008fe20000010000 */
[----:B------:R-:W-:Y:S01]  /*2130*/  FADD.FTZ R34, R34, R25 ;  /* 0x0000001922227221 */ /* 0x000fe20000010000 */
[----:B------:R-:W-:Y:S01]  /*2140*/  FADD.FTZ R35, R35, R26 ;  /* 0x0000001a23237221 */ /* 0x000fe20000010000 */
[----:B------:R-:W-:-:S02]  /*2150*/  FADD.FTZ R32, R32, R27 ;  /* 0x0000001b20207221 */ /* 0x000fc40000010000 */
[----:B------:R-:W3:Y:S01]  /*2160*/  LDS.128 R24, [R54+0xfc0] ;  /* 0x000fc00036187984 */ /* 0x000ee20000000c00 */
[----:B----4-:R-:W-:Y:S01]  /*2170*/  FADD.FTZ R33, R33, R16 ;  /* 0x0000001021217221 */ /* 0x010fe20000010000 */
        /* <DEDUP_REMOVED lines=53> */
[----:B------:R-:W-:Y:S01]  /*24d0*/  LDS.128 R28, [R54+0x1a40] ;  /* 0x001a4000361c7984 */ /* 0x000fe20000000c00 */
[----:B---3--:R-:W-:Y:S01]  /*24e0*/  FADD.FTZ R33, R33, R24 ;  /* 0x0000001821217221 */ /* 0x008fe20000010000 */
[----:B------:R-:W-:Y:S01]  /*24f0*/  FADD.FTZ R34, R34, R25 ;  /* 0x0000001922227221 */ /* 0x000fe20000010000 */
[----:B------:R-:W-:Y:S01]  /*2500*/  FADD.FTZ R35, R35, R26 ;  /* 0x0000001a23237221 */ /* 0x000fe20000010000 */
[----:B------:R-:W-:-:S02]  /*2510*/  FADD.FTZ R60, R32, R27 ;  /* 0x0000001b203c7221 */ /* 0x000fc40000010000 */
[----:B------:R-:W2:Y:S01]  /*2520*/  LDS.128 R24, [R54+0x1960] ;  /* 0x0019600036187984 */ /* 0x000ea20000000c00 */
[----:B----4-:R-:W-:Y:S01]  /*2530*/  FADD.FTZ R61, R33, R16 ;  /* 0x00000010213d7221 */ /* 0x010fe20000010000 */
[----:B------:R-:W-:Y:S01]  /*2540*/  FADD.FTZ R16, R34, R17 ;  /* 0x0000001122107221 */ /* 0x000fe20000010000 */
[----:B------:R-:W-:Y:S01]  /*2550*/  FADD.FTZ R17, R35, R18 ;  /* 0x0000001223117221 */ /* 0x000fe20000010000 */
[----:B------:R-:W-:Y:S01]  /*2560*/  FADD.FTZ R60, R60, R19 ;  /* 0x000000133c3c7221 */ /* 0x000fe20000010000 */
[----:B------:R-:W3:Y:S01]  /*2570*/  LDS.128 R32, [R54+0x1b20] ;  /* 0x001b200036207984 */ /* 0x000ee20000000c00 */
        /* <DEDUP_REMOVED lines=16> */
.L_x_269:
[----:B------:R-:W-:Y:S05]  /*2680*/  BSYNC B0 ;  /* 0x0000000000007941 */ /* 0x000fea0003800000 */
.L_x_268:
        /* <DEDUP_REMOVED lines=20> */
.L_x_271:
[----:B------:R-:W-:Y:S05]  /*27d0*/  BSYNC B0 ;  /* 0x0000000000007941 */ /* 0x000fea0003800000 */
.L_x_270:
[----:B------:R-:W-:Y:S02]  /*27e0*/  PRMT R29, R41, 0x7632, R29 ;  /* 0x00007632291d7816 */ /* 0x000fe4000000001d */
[----:B------:R-:W-:Y:S02]  /*27f0*/  PRMT R28, R43, 0x7632, R28 ;  /* 0x000076322b1c7816 */ /* 0x000fe4000000001c */
[----:B--2---:R-:W-:Y:S02]  /*2800*/  PRMT R27, R40, 0x7632, R27 ;  /* 0x00007632281b7816 */ /* 0x004fe4000000001b */
[----:B------:R-:W-:Y:S02]  /*2810*/  PRMT R26, R38, 0x7632, R26 ;  /* 0x00007632261a7816 */ /* 0x000fe4000000001a */
[----:B------:R-:W-:Y:S02]  /*2820*/  PRMT R25, R36, 0x7632, R25 ;  /* 0x0000763224197816 */ /* 0x000fe40000000019 */
[----:B------:R-:W-:-:S02]  /*2830*/  PRMT R24, R39, 0x7632, R24 ;  /* 0x0000763227187816 */ /* 0x000fc40000000018 */
[----:B------:R-:W-:Y:S01]  /*2840*/  PRMT R23, R12, 0x7632, R23 ;  /* 0x000076320c177816 */ /* 0x000fe20000000017 */
[----:B------:R-:W-:Y:S06]  /*2850*/  @!P0 BRA `(.L_x_272) ;  /* 0x00000010007c8947 */ /* 0x000fec0003800000 */
[----:B------:R-:W1:Y:S01]  /*2860*/  LDC.64 R16, c[0x0][0x258] ;  /* 0x00009600ff107b82 */ /* 0x000e620000000a00 */
[----:B------:R-:W-:-:S05]  /*2870*/  LOP3.LUT R18, R45, 0x1, RZ, 0xc0, !PT ;  /* 0x000000012d127812 */ /* 0x000fca00078ec0ff */
[----:B------:R-:W-:Y:S02]  /*2880*/  IMAD R19, R18, R3, RZ ;  /* 0x0000000312137224 */ /* 0x000fe400078e02ff */
[----:B------:R-:W2:Y:S02]  /*2890*/  LDC.64 R32, c[0x0][0x260] ;  /* 0x00009800ff207b82 */ /* 0x000ea40000000a00 */
[C---:B------:R-:W-:Y:S01]  /*28a0*/  IMAD R18, R19.reuse, R2, RZ ;  /* 0x0000000213127224 */ /* 0x040fe200078e02ff */
[----:B------:R-:W-:-:S04]  /*28b0*/  IADD3 R19, R19, R0, RZ ;  /* 0x0000000013137210 */ /* 0x000fc80007ffe0ff */
[----:B------:R-:W-:Y:S01]  /*28c0*/  SHF.L.U32 R21, R18, 0x1, RZ ;  /* 0x0000000112157819 */ /* 0x000fe200000006ff */
[----:B-1----:R-:W-:-:S04]  /*28d0*/  IMAD.WIDE.U32 R16, R19, 0x4, R16 ;  /* 0x0000000413107825 */ /* 0x002fc800078e0010 */
[----:B--2---:R-:W-:Y:S01]  /*28e0*/  IMAD.WIDE R32, R21, 0x4, R32 ;  /* 0x0000000415207825 */ /* 0x004fe200078e0220 */
[----:B------:R-:W-:Y:S06]  /*28f0*/  @P3 BRA `(.L_x_273) ;  /* 0x0000000000603947 */ /* 0x000fec0003800000 */
[----:B------:R-:W1:Y:S01]  /*2900*/  S2R R4, SR_LANEID ;  /* 0x0000000000047919 */ /* 0x000e620000000000 */
[----:B------:R-:W-:Y:S01]  /*2910*/  HFMA2.MMA R20, -RZ, RZ, 0, 5.9604644775390625e-08 ;  /* 0x00000001ff147435 */ /* 0x000fe200000001ff */
[----:B------:R-:W-:Y:S01]  /*2920*/  VOTEU.ANY UR5, UPT, PT ;  /* 0x0000000000057886 */ /* 0x000fe200038e0100 */
[----:B------:R-:W-:Y:S01]  /*2930*/  LOP3.LUT P0, RZ, R45, 0x2, RZ, 0xc0, !PT ;  /* 0x000000022dff7812 */ /* 0x000fe2000780c0ff */
[----:B------:R-:W-:Y:S01]  /*2940*/  UFLO.U32 UR10, UR5 ;  /* 0x00000005000a72bd */ /* 0x000fe200080e0000 */
[----:B------:R-:W-:Y:S01]  /*2950*/  LEA R18, P6, R50, R32, 0x3 ;  /* 0x0000002032127211 */ /* 0x000fe200078c18ff */
[----:B------:R-:W-:Y:S01]  /*2960*/  UPOPC UR5, UR5 ;  /* 0x00000005000572bf */ /* 0x000fe20008000000 */
[----:B------:R-:W-:Y:S02]  /*2970*/  SEL R31, R2, RZ, !P0 ;  /* 0x000000ff021f7207 */ /* 0x000fe40004000000 */
[----:B------:R-:W-:Y:S02]  /*2980*/  LEA.HI.X R19, R50, R33, RZ, 0x3, P6 ;  /* 0x0000002132137211 */ /* 0x000fe400030f1cff */
[----:B------:R-:W-:-:S02]  /*2990*/  SEL R20, R20, 0xffffffff, !P0 ;  /* 0xffffffff14147807 */ /* 0x000fc40004000000 */
[----:B------:R-:W-:Y:S01]  /*29a0*/  ISETP.NE.AND P0, PT, R31, -0x1, PT ;  /* 0xffffffff1f00780c */ /* 0x000fe20003f05270 */
[----:B------:R2:W-:Y:S02]  /*29b0*/  STG.E.64 desc[UR14][R18.64], R14 ;  /* 0x0000000e12007986 */ /* 0x0005e4000c101b0e */
[----:B------:R-:W-:Y:S01]  /*29c0*/  IMAD R21, R20, UR5, RZ ;  /* 0x0000000514157c24 */ /* 0x000fe2000f8e02ff */
[----:B-1----:R-:W-:-:S13]  /*29d0*/  ISETP.EQ.U32.AND P5, PT, R4, UR10, PT ;  /* 0x0000000a04007c0c */ /* 0x002fda000bfa2070 */
[----:B------:R-:W-:Y:S06]  /*29e0*/  @P5 MEMBAR.ALL.GPU ;  /* 0x0000000000005992 */ /* 0x000fec000000a000 */
[----:B------:R-:W-:-:S00]  /*29f0*/  @P5 ERRBAR ;  /* 0x00000000000059ab */ /* 0x000fc00000000000 */
[----:B------:R-:W-:Y:S06]  /*2a00*/  @P5 CGAERRBAR ;  /* 0x00000000000055ab */ /* 0x000fec0000000000 */
[----:B------:R2:W-:Y:S01]  /*2a10*/  @P5 REDG.E.ADD.S32.STRONG.GPU desc[UR14][R16.64], R21 ;  /* 0x000000151000598e */ /* 0x0005e2000c10e38e */
[----:B------:R-:W-:Y:S05]  /*2a20*/  @!P0 BRA `(.L_x_273) ;  /* 0x0000000000148947 */ /* 0x000fea0003800000 */
.L_x_274:
[----:B--2---:R-:W2:Y:S04]  /*2a30*/  LDG.E.STRONG.GPU R18, desc[UR14][R16.64] ;  /* 0x0000000e10127981 */ /* 0x004ea8000c1ef900 */
[----:B--2---:R-:W-:Y:S01]  /*2a40*/  CCTL.IVALL ;  /* 0x00000000ff00798f */ /* 0x004fe20002000000 */
[----:B------:R-:W-:Y:S05]  /*2a50*/  YIELD ;  /* 0x0000000000007946 */ /* 0x000fea0003800000 */
[----:B------:R-:W-:-:S13]  /*2a60*/  ISETP.NE.AND P0, PT, R18, R31, PT ;  /* 0x0000001f1200720c */ /* 0x000fda0003f05270 */
[----:B------:R-:W-:Y:S05]  /*2a70*/  @P0 BRA `(.L_x_274) ;  /* 0xfffffffc00ec0947 */ /* 0x000fea000383ffff */
.L_x_273:
[----:B------:R-:W-:Y:S01]  /*2a80*/  ISETP.NE.AND P0, PT, R2, RZ, PT ;  /* 0x000000ff0200720c */ /* 0x000fe20003f05270 */
[----:B------:R-:W-:Y:S05]  /*2a90*/  WARPSYNC.ALL ;  /* 0x0000000000007948 */ /* 0x000fea0003800000 */
[----:B------:R-:W-:Y:S07]  /*2aa0*/  BAR.SYNC.DEFER_BLOCKING 0x0 ;  /* 0x0000000000007b1d */ /* 0x000fee0000010000 */
[----:B------:R-:W-:Y:S05]  /*2ab0*/  @!P0 BRA `(.L_x_272) ;  /* 0x0000000c00e48947 */ /* 0x000fea0003800000 */
[----:B--2---:R-:W-:Y:S02]  /*2ac0*/  IADD3 R16, R2, -0x1, RZ ;  /* 0xffffffff02107810 */ /* 0x004fe40007ffe0ff */
        /* <DEDUP_REMOVED lines=11> */
.L_x_278:
[C---:B------:R-:W-:Y:S02]  /*2b80*/  ISETP.EQ.OR P5, PT, R31.reuse, UR16, P3 ;  /* 0x000000101f007c0c */ /* 0x040fe40009fa2670 */
[----:B------:R-:W-:-:S04]  /*2b90*/  IADD3 R19, R31, 0x1, RZ ;  /* 0x000000011f137810 */ /* 0x000fc80007ffe0ff */
[----:B------:R-:W-:-:S07]  /*2ba0*/  ISETP.EQ.OR P6, PT, R19, UR16, P3 ;  /* 0x0000001013007c0c */ /* 0x000fce0009fc2670 */
[----:B------:R-:W-:-:S04]  /*2bb0*/  @!P5 IMAD R17, R3, R31, R0 ;  /* 0x0000001f0311d224 */ /* 0x000fc800078e0200 */
[----:B------:R-:W-:-:S04]  /*2bc0*/  @!P5 IMAD.WIDE.U32 R16, R17, 0x8, R32 ;  /* 0x000000081110d825 */ /* 0x000fc800078e0020 */
[----:B------:R-:W-:Y:S02]  /*2bd0*/  @!P6 IMAD R19, R3, R19, R0 ;  /* 0x000000130313e224 */ /* 0x000fe400078e0200 */
[----:B------:R-:W0:Y:S02]  /*2be0*/  @!P5 LDG.E.64 R16, desc[UR14][R16.64] ;  /* 0x0000000e1010d981 */ /* 0x000e24000c1e1b00 */
[----:B------:R-:W-:-:S06]  /*2bf0*/  @!P6 IMAD.WIDE.U32 R18, R19, 0x8, R32 ;  /* 0x000000081312e825 */ /* 0x000fcc00078e0020 */
[----:B------:R-:W2:Y:S01]  /*2c00*/  @!P6 LDG.E.64 R18, desc[UR14][R18.64] ;  /* 0x0000000e1212e981 */ /* 0x000ea2000c1e1b00 */
[C---:B------:R-:W-:Y:S02]  /*2c10*/  IADD3 R20, R31.reuse, 0x2, RZ ;  /* 0x000000021f147810 */ /* 0x040fe40007ffe0ff */
[----:B------:R-:W-:Y:S01]  /*2c20*/  IADD3 R21, R31, 0x3, RZ ;  /* 0x000000031f157810 */ /* 0x000fe20007ffe0ff */
[----:B0-----:R-:W-:Y:S01]  /*2c30*/  @!P5 FADD.FTZ R14, R14, R16 ;  /* 0x000000100e0ed221 */ /* 0x001fe20000010000 */
[----:B------:R-:W-:Y:S01]  /*2c40*/  @!P5 FADD.FTZ R15, R15, R17 ;  /* 0x000000110f0fd221 */ /* 0x000fe20000010000 */
[----:B------:R-:W-:Y:S02]  /*2c50*/  ISETP.EQ.OR P5, PT, R20, UR16, P3 ;  /* 0x0000001014007c0c */ /* 0x000fe40009fa2670 */
[----:B--2---:R-:W-:Y:S01]  /*2c60*/  @!P6 FADD.FTZ R14, R14, R18 ;  /* 0x000000120e0ee221 */ /* 0x004fe20000010000 */
        /* <DEDUP_REMOVED lines=100> */
.L_x_277:
        /* <DEDUP_REMOVED lines=12> */
[C---:B------:R-:W-:Y:S02]  /*3370*/  IADD3 R21, R31.reuse, 0x3, RZ ;  /* 0x000000031f157810 */ /* 0x040fe40007ffe0ff */
[----:B------:R-:W-:Y:S02]  /*3380*/  ISETP.EQ.OR P0, PT, R20, UR16, P3 ;  /* 0x0000001014007c0c */ /* 0x000fe40009f02670 */
[----:B------:R-:W-:Y:S01]  /*3390*/  IADD3 R31, R31, 0x4, RZ ;  /* 0x000000041f1f7810 */ /* 0x000fe20007ffe0ff */
[----:B0-----:R-:W-:Y:S01]  /*33a0*/  @!P6 FADD.FTZ R14, R14, R16 ;  /* 0x000000100e0ee221 */ /* 0x001fe20000010000 */
[----:B------:R-:W-:Y:S01]  /*33b0*/  @!P6 FADD.FTZ R15, R15, R17 ;  /* 0x000000110f0fe221 */ /* 0x000fe20000010000 */
[----:B------:R-:W-:-:S08]  /*33c0*/  ISETP.EQ.OR P6, PT, R21, UR16, P3 ;  /* 0x0000001015007c0c */ /* 0x000fd00009fc2670 */
[----:B------:R-:W-:-:S04]  /*33d0*/  @!P0 IMAD R17, R3, R20, R0 ;  /* 0x0000001403118224 */ /* 0x000fc800078e0200 */
[----:B------:R-:W-:-:S04]  /*33e0*/  @!P0 IMAD.WIDE.U32 R16, R17, 0x8, R32 ;  /* 0x0000000811108825 */ /* 0x000fc800078e0020 */
[----:B--2---:R-:W-:Y:S01]  /*33f0*/  @!P5 FADD.FTZ R14, R14, R18 ;  /* 0x000000120e0ed221 */ /* 0x004fe20000010000 */
        /* <DEDUP_REMOVED lines=40> */
.L_x_279:
[----:B------:R-:W-:-:S13]  /*3680*/  ISETP.NE.OR P0, PT, R30, RZ, P0 ;  /* 0x000000ff1e00720c */ /* 0x000fda0000705670 */
[----:B------:R-:W-:Y:S05]  /*3690*/  @!P0 BRA `(.L_x_275) ;  /* 0x00000000007c8947 */ /* 0x000fea0003800000 */
.L_x_276:
[----:B------:R-:W-:-:S13]  /*36a0*/  ISETP.EQ.OR P6, PT, R31, UR16, P3 ;  /* 0x000000101f007c0c */ /* 0x000fda0009fc2670 */
[----:B------:R-:W-:-:S04]  /*36b0*/  @!P6 IMAD R17, R3, R31, R0 ;  /* 0x0000001f0311e224 */ /* 0x000fc800078e0200 */
[----:B------:R-:W-:-:S06]  /*36c0*/  @!P6 IMAD.WIDE.U32 R16, R17, 0x8, R32 ;  /* 0x000000081110e825 */ /* 0x000fcc00078e0020 */
[----:B------:R-:W0:Y:S01]  /*36d0*/  @!P6 LDG.E.64 R16, desc[UR14][R16.64] ;  /* 0x0000000e1010e981 */ /* 0x000e22000c1e1b00 */
[C---:B------:R-:W-:Y:S02]  /*36e0*/  IADD3 R19, R31.reuse, 0x1, RZ ;  /* 0x000000011f137810 */ /* 0x040fe40007ffe0ff */
[----:B------:R-:W-:Y:S02]  /*36f0*/  IADD3 R21, R31, 0x2, RZ ;  /* 0x000000021f157810 */ /* 0x000fe40007ffe0ff */
[----:B------:R-:W-:Y:S02]  /*3700*/  ISETP.EQ.OR P0, PT, R19, UR16, P3 ;  /* 0x0000001013007c0c */ /* 0x000fe40009f02670 */
[----:B------:R-:W-:Y:S02]  /*3710*/  IADD3 R35, R31, 0x3, RZ ;  /* 0x000000031f237810 */ /* 0x000fe40007ffe0ff */
[----:B------:R-:W-:-:S09]  /*3720*/  ISETP.EQ.OR P5, PT, R21, UR16, P3 ;  /* 0x0000001015007c0c */ /* 0x000fd20009fa2670 */
[----:B------:R-:W-:-:S04]  /*3730*/  @!P0 IMAD R19, R3, R19, R0 ;  /* 0x0000001303138224 */ /* 0x000fc800078e0200 */
[----:B------:R-:W-:Y:S02]  /*3740*/  @!P5 IMAD R21, R3, R21, R0 ;  /* 0x000000150315d224 */ /* 0x000fe400078e0200 */
[----:B0-----:R-:W-:Y:S01]  /*3750*/  @!P6 FADD.FTZ R14, R14, R16 ;  /* 0x000000100e0ee221 */ /* 0x001fe20000010000 */
        /* <DEDUP_REMOVED lines=19> */
.L_x_275:
        /* <DEDUP_REMOVED lines=8> */
[----:B------:R-:W0:Y:S02]  /*3910*/  LDG.E.64 R16, desc[UR14][R16.64] ;  /* 0x0000000e10107981 */ /* 0x000e24000c1e1b00 */
[----:B0-----:R-:W-:Y:S01]  /*3920*/  FADD.FTZ R14, R14, R16 ;  /* 0x000000100e0e7221 */ /* 0x001fe20000010000 */
[----:B------:R-:W-:-:S07]  /*3930*/  FADD.FTZ R15, R15, R17 ;  /* 0x000000110f0f7221 */ /* 0x000fce0000010000 */
.L_x_281:
[----:B------:R-:W-:Y:S05]  /*3940*/  BSYNC B0 ;  /* 0x0000000000007941 */ /* 0x000fea0003800000 */
.L_x_280:
        /* <DEDUP_REMOVED lines=10> */
[----:B------:R-:W0:Y:S04]  /*39f0*/  @!P5 LDG.E.64 R16, desc[UR14][R16.64] ;  /* 0x0000000e1010d981 */ /* 0x000e28000c1e1b00 */
[----:B------:R-:W2:Y:S01]  /*3a00*/  @!P0 LDG.E.64 R18, desc[UR14][R18.64] ;  /* 0x0000000e12128981 */ /* 0x000ea2000c1e1b00 */
[----:B0-----:R-:W-:Y:S01]  /*3a10*/  @!P5 FADD.FTZ R14, R14, R16 ;  /* 0x000000100e0ed221 */ /* 0x001fe20000010000 */
[----:B------:R-:W-:-:S03]  /*3a20*/  @!P5 FADD.FTZ R15, R15, R17 ;  /* 0x000000110f0fd221 */ /* 0x000fc60000010000 */
[----:B--2---:R-:W-:Y:S01]  /*3a30*/  @!P0 FADD.FTZ R14, R14, R18 ;  /* 0x000000120e0e8221 */ /* 0x004fe20000010000 */
[----:B------:R-:W-:-:S07]  /*3a40*/  @!P0 FADD.FTZ R15, R15, R19 ;  /* 0x000000130f0f8221 */ /* 0x000fce0000010000 */
.L_x_272:
[----:B------:R-:W1:Y:S01]  /*3a50*/  S2UR UR10, SR_CgaCtaId ;  /* 0x00000000000a79c3 */ /* 0x000e620000008800 */
[----:B------:R-:W-:Y:S01]  /*3a60*/  UMOV UR5, 0x400 ;  /* 0x0000040000057882 */ /* 0x000fe20000000000 */
[----:B--2---:R-:W-:Y:S01]  /*3a70*/  SHF.R.U32.HI R18, RZ, 0x1, R52 ;  /* 0x00000001ff127819 */ /* 0x004fe20000011634 */
[----:B------:R-:W-:Y:S01]  /*3a80*/  ULDC.64 UR18, c[0x0][0x290] ;  /* 0x0000a40000127ab9 */ /* 0x000fe20000000a00 */
[----:B------:R-:W-:Y:S02]  /*3a90*/  SHF.L.U32 R42, R42, 0x10, RZ ;  /* 0x000000102a2a7819 */ /* 0x000fe400000006ff */
[----:B------:R-:W-:Y:S01]  /*3aa0*/  SHF.L.U32 R22, R22, 0x10, RZ ;  /* 0x0000001016167819 */ /* 0x000fe200000006ff */
[----:B------:R-:W-:Y:S01]  /*3ab0*/  IMAD.WIDE.U32 R18, R18, -0x6db6db6d, RZ ;  /* 0x9249249312127825 */ /* 0x000fe200078e00ff */
[----:B------:R-:W2:Y:S03]  /*3ac0*/  LDC R21, c[0x0][0x2ac] ;  /* 0x0000ab00ff157b82 */ /* 0x000ea60000000800 */
[----:B------:R-:W-:Y:S01]  /*3ad0*/  FADD.FTZ R42, R42, -UR13 ;  /* 0x8000000d2a2a7e21 */ /* 0x000fe20008010000 */
[----:B------:R-:W-:Y:S01]  /*3ae0*/  SHF.L.U32 R43, R43, 0x10, RZ ;  /* 0x000000102b2b7819 */ /* 0x000fe200000006ff */
[----:B------:R-:W-:Y:S01]  /*3af0*/  FADD.FTZ R22, R22, -UR13 ;  /* 0x8000000d16167e21 */ /* 0x000fe20008010000 */
[----:B------:R-:W-:Y:S01]  /*3b00*/  SHF.R.U32.HI R18, RZ, 0x2, R19 ;  /* 0x00000002ff127819 */ /* 0x000fe20000011613 */
[----:B------:R-:W-:Y:S01]  /*3b10*/  FMUL.FTZ R33, R42, UR11 ;  /* 0x0000000b2a217c20 */ /* 0x000fe20008410000 */
[----:B------:R-:W-:Y:S01]  /*3b20*/  SHF.L.U32 R28, R28, 0x10, RZ ;  /* 0x000000101c1c7819 */ /* 0x000fe200000006ff */
[----:B------:R-:W-:Y:S01]  /*3b30*/  FMUL.FTZ R31, R22, UR11 ;  /* 0x0000000b161f7c20 */ /* 0x000fe20008410000 */
[----:B-1----:R-:W-:Y:S01]  /*3b40*/  ULEA UR5, UR10, UR5, 0x18 ;  /* 0x000000050a057291 */ /* 0x002fe2000f8ec03f */
[----:B--2---:R-:W-:-:S08]  /*3b50*/  IMAD R18, R21, UR16, R18 ;  /* 0x0000001015127c24 */ /* 0x004fd0000f8e0212 */
[----:B------:R0:W-:Y:S01]  /*3b60*/  @!P3 STS.64 [UR5+0x88], R14 ;  /* 0x0000880eff00b988 */ /* 0x0001e20008000a05 */
[----:B------:R-:W-:Y:S01]  /*3b70*/  BAR.SYNC.DEFER_BLOCKING 0x0 ;  /* 0x0000000000007b1d */ /* 0x000fe20000010000 */
[C---:B------:R-:W-:Y:S02]  /*3b80*/  IADD3 R19, R18.reuse, 0x40, RZ ;  /* 0x0000004012137810 */ /* 0x040fe40007ffe0ff */
[----:B------:R-:W-:Y:S02]  /*3b90*/  IADD3 R18, R18, 0x60, RZ ;  /* 0x0000006012127810 */ /* 0x000fe40007ffe0ff */
[----:B------:R-:W-:Y:S02]  /*3ba0*/  ISETP.GE.U32.AND P0, PT, R19, UR18, PT ;  /* 0x0000001213007c0c */ /* 0x000fe4000bf06070 */
[----:B------:R-:W-:Y:S02]  /*3bb0*/  ISETP.GE.U32.AND P3, PT, R18, UR18, PT ;  /* 0x0000001212007c0c */ /* 0x000fe4000bf66070 */
[----:B------:R-:W-:-:S02]  /*3bc0*/  SHF.R.S32.HI R19, RZ, 0x1f, R19 ;  /* 0x0000001fff137819 */ /* 0x000fc40000011413 */
[----:B------:R-:W-:Y:S02]  /*3bd0*/  SHF.R.S32.HI R18, RZ, 0x1f, R18 ;  /* 0x0000001fff127819 */ /* 0x000fe40000011412 */
[----:B------:R-:W-:Y:S02]  /*3be0*/  ISETP.GE.AND.EX P0, PT, R19, UR19, PT, P0 ;  /* 0x0000001313007c0c */ /* 0x000fe4000bf06300 */
[----:B------:R-:W-:Y:S02]  /*3bf0*/  ISETP.GE.AND.EX P3, PT, R18, UR19, PT, P3 ;  /* 0x0000001312007c0c */ /* 0x000fe4000bf66330 */
[----:B0-----:R-:W-:Y:S01]  /*3c00*/  SHF.L.U32 R14, R41, 0x10, RZ ;  /* 0x00000010290e7819 */ /* 0x001fe200000006ff */
[----:B------:R-:W0:Y:S01]  /*3c10*/  LDS.64 R16, [UR5+0x88] ;  /* 0x00008805ff107984 */ /* 0x000e220008000a00 */
[----:B------:R-:W-:Y:S02]  /*3c20*/  ULDC UR5, c[0x0][0x2bc] ;  /* 0x0000af0000057ab9 */ /* 0x000fe40000000800 */
[----:B0-----:R-:W-:Y:S01]  /*3c30*/  FMUL.FTZ R18, R16, UR5 ;  /* 0x0000000510127c20 */ /* 0x001fe20008410000 */
        /* <DEDUP_REMOVED lines=21> */
.L_x_282:
        /* <DEDUP_REMOVED lines=20> */
.L_x_284:
[----:B------:R-:W-:Y:S05]  /*3ed0*/  BSYNC B0 ;  /* 0x0000000000007941 */ /* 0x000fea0003800000 */
.L_x_283:
        /* <DEDUP_REMOVED lines=25> */
.L_x_285:
[----:B------:R-:W-:Y:S04]  /*4070*/  BSSY B0, `(.L_x_286) ;  /* 0x0000014000007945 */ /* 0x000fe80003800000 */
[----:B------:R-:W-:Y:S05]  /*4080*/  @!P2 BRA `(.L_x_287) ;  /* 0x000000000048a947 */ /* 0x000fea0003800000 */
[C-C-:B0-----:R-:W-:Y:S01]  /*4090*/  FFMA.FTZ R15, R18.reuse, R43, R19.reuse ;  /* 0x0000002b120f7223 */ /* 0x141fe20000010013 */
        /* <DEDUP_REMOVED lines=17> */
.L_x_287:
[----:B------:R-:W-:Y:S05]  /*41b0*/  BSYNC B0 ;  /* 0x0000000000007941 */ /* 0x000fea0003800000 */
.L_x_286:
[----:B------:R-:W-:Y:S02]  /*41c0*/  SHF.L.U32 R38, R38, 0x10, RZ ;  /* 0x0000001026267819 */ /* 0x000fe400000006ff */
[----:B------:R-:W-:Y:S02]  /*41d0*/  SHF.L.U32 R26, R26, 0x10, RZ ;  /* 0x000000101a1a7819 */ /* 0x000fe400000006ff */
[----:B------:R-:W-:Y:S01]  /*41e0*/  SHF.L.U32 R36, R36, 0x10, RZ ;  /* 0x0000001024247819 */ /* 0x000fe200000006ff */
        /* <DEDUP_REMOVED lines=10> */
[----:B01----:R-:W-:Y:S01]  /*4290*/  FFMA.FTZ R16, R28, R13, R8 ;  /* 0x0000000d1c107223 */ /* 0x003fe20000010008 */
        /* <DEDUP_REMOVED lines=17> */
.L_x_288:
[----:B------:R-:W-:Y:S04]  /*43b0*/  BSSY B0, `(.L_x_289) ;  /* 0x0000014000007945 */ /* 0x000fe80003800000 */
[----:B------:R-:W-:Y:S05]  /*43c0*/  @!P0 BRA `(.L_x_290) ;  /* 0x0000000000488947 */ /* 0x000fea0003800000 */
[C-C-:B01----:R-:W-:Y:S01]  /*43d0*/  FFMA.FTZ R15, R18.reuse, R29, R19.reuse ;  /* 0x0000001d120f7223 */ /* 0x143fe20000010013 */
[----:B------:R-:W-:Y:S01]  /*43e0*/  FFMA.FTZ R17, R18, R28, R19 ;  /* 0x0000001c12117223 */ /* 0x000fe20000010013 */
[----:B------:R-:W-:Y:S02]  /*43f0*/  ULDC.64 UR18, c[0x0][0x288] ;  /* 0x0000a20000127ab9 */ /* 0x000fe40000000a00 */
[----:B------:R-:W-:Y:S01]  /*4400*/  FFMA.FTZ R36, R36, R37, -R15 ;  /* 0x0000002524247223 */ /* 0x000fe2000001080f */
[----:B------:R-:W-:Y:S01]  /*4410*/  FFMA.FTZ R17, R14, R13, -R17 ;  /* 0x0000000d0e117223 */ /* 0x000fe20000010811 */
[----:B------:R-:W-:Y:S01]  /*4420*/  MOV R14, R56 ;  /* 0x00000038000e7202 */ /* 0x000fe20000000f00 */
[----:B------:R-:W-:Y:S01]  /*4430*/  IMAD R21, R9, UR18, RZ ;  /* 0x0000001209157c24 */ /* 0x000fe2000f8e02ff */
[----:B------:R-:W-:Y:S01]  /*4440*/  MOV R15, R59 ;  /* 0x0000003b000f7202 */ /* 0x000fe20000000f00 */
[----:B------:R-:W-:Y:S02]  /*4450*/  FMUL.FTZ R20, R17, UR11 ;  /* 0x0000000b11147c20 */ /* 0x000fe40008410000 */
[----:B------:R-:W-:-:S02]  /*4460*/  IMAD R25, R48, UR19, R21 ;  /* 0x0000001330197c24 */ /* 0x000fc4000f8e0215 */
[----:B------:R-:W-:Y:S01]  /*4470*/  FMUL.FTZ R21, R36, UR11 ;  /* 0x0000000b24157c20 */ /* 0x000fe20008410000 */
[----:B------:R-:W-:Y:S01]  /*4480*/  IMAD.WIDE.U32 R14, R48, UR18, R14 ;  /* 0x00000012300e7c25 */ /* 0x000fe2000f8e000e */
[----:B------:R-:W-:Y:S02]  /*4490*/  ULDC.64 UR18, c[0x0][0x210] ;  /* 0x0000840000127ab9 */ /* 0x000fe40000000a00 */
[----:B------:R-:W-:Y:S02]  /*44a0*/  LEA R16, P0, R14, UR18, 0x1 ;  /* 0x000000120e107c11 */ /* 0x000fe4000f8008ff */
[----:B------:R-:W-:Y:S02]  /*44b0*/  IADD3 R25, R15, R25, RZ ;  /* 0x000000190f197210 */ /* 0x000fe40007ffe0ff */
[----:B------:R-:W-:Y:S02]  /*44c0*/  F2FP.BF16.F32.PACK_AB R15, R20, R21 ;  /* 0x00000015140f723e */ /* 0x000fe400000010ff */
[----:B------:R-:W-:-:S05]  /*44d0*/  LEA.HI.X R17, R14, UR19, R25, 0x1, P0 ;  /* 0x000000130e117c11 */ /* 0x000fca00080f0c19 */
[----:B------:R2:W-:Y:S02]  /*44e0*/  STG.E desc[UR14][R16.64], R15 ;  /* 0x0000000f10007986 */ /* 0x0005e4000c10190e */
.L_x_290:
[----:B------:R-:W-:Y:S05]  /*44f0*/  BSYNC B0 ;  /* 0x0000000000007941 */ /* 0x000fea0003800000 */
.L_x_289:
        /* <DEDUP_REMOVED lines=10> */
[----:B012---:R-:W-:-:S05]  /*45a0*/  FMUL.FTZ R15, R10, -1.4426950216293334961 ;  /* 0xbfb8aa3b0a0f7820 */ /* 0x007fca0000410000 */
        /* <DEDUP_REMOVED lines=14> */
.L_x_291:
[----:B------:R-:W-:Y:S04]  /*4690*/  BSSY B0, `(.L_x_292) ;  /* 0x0000013000007945 */ /* 0x000fe80003800000 */
[----:B------:R-:W-:Y:S05]  /*46a0*/  @!P3 BRA `(.L_x_293) ;  /* 0x000000000044b947 */ /* 0x000fea0003800000 */
[----:B------:R-:W-:Y:S01]  /*46b0*/  ULDC.64 UR18, c[0x0][0x288] ;  /* 0x0000a20000127ab9 */ /* 0x000fe20000000a00 */
[C-C-:B012---:R-:W-:Y:S01]  /*46c0*/  FFMA.FTZ R15, R18.reuse, R39, R19.reuse ;  /* 0x00000027120f7223 */ /* 0x147fe20000010013 */
        /* <DEDUP_REMOVED lines=15> */
.L_x_293:
[----:B------:R-:W-:Y:S05]  /*47c0*/  BSYNC B0 ;  /* 0x0000000000007941 */ /* 0x000fea0003800000 */
.L_x_292:
[----:B------:R-:W-:Y:S02]  /*47d0*/  IADD3 R44, R3, R44, RZ ;  /* 0x0000002c032c7210 */ /* 0x000fe40007ffe0ff */
[----:B------:R-:W-:Y:S02]  /*47e0*/  IADD3 R45, R45, 0x1, RZ ;  /* 0x000000012d2d7810 */ /* 0x000fe40007ffe0ff */
[----:B------:R-:W-:-:S13]  /*47f0*/  ISETP.GE.AND P0, PT, R44, UR4, PT ;  /* 0x000000042c007c0c */ /* 0x000fda000bf06270 */
[----:B------:R-:W-:Y:S05]  /*4800*/  @!P0 BRA `(.L_x_294) ;  /* 0xffffffb800e88947 */ /* 0x000fea000383ffff */
.L_x_259:
[----:B------:R-:W4:Y:S01]  /*4810*/  LDC R6, c[0x0][0xc] ;  /* 0x00000300ff067b82 */ /* 0x000f220000000800 */
[----:B------:R-:W-:Y:S01]  /*4820*/  ISETP.NE.AND P2, PT, R52, RZ, PT ;  /* 0x000000ff3400720c */ /* 0x000fe20003f45270 */
[----:B------:R-:W-:Y:S06]  /*4830*/  BSSY B0, `(.L_x_295) ;  /* 0x0000015000007945 */ /* 0x000fec0003800000 */
[----:B------:R-:W5:Y:S08]  /*4840*/  LDC R7, c[0x0][0x10] ;  /* 0x00000400ff077b82 */ /* 0x000f700000000800 */
[----:B------:R-:W0:Y:S01]  /*4850*/  LDC.64 R2, c[0x0][0x258] ;  /* 0x00009600ff027b82 */ /* 0x000e220000000a00 */
[----:B----4-:R-:W-:-:S02]  /*4860*/  IADD3 R4, R6, -0x1, RZ ;  /* 0xffffffff06047810 */ /* 0x010fc40007ffe0ff */
[----:B------:R-:W-:Y:S02]  /*4870*/  ISETP.NE.AND P1, PT, R6, 0x1, PT ;  /* 0x000000010600780c */ /* 0x000fe40003f25270 */
[----:B------:R-:W-:Y:S02]  /*4880*/  ISETP.NE.AND P0, PT, R4, UR16, PT ;  /* 0x0000001004007c0c */ /* 0x000fe4000bf05270 */
[C---:B-----5:R-:W-:Y:S02]  /*4890*/  IADD3 R5, R7.reuse, -0x1, RZ ;  /* 0xffffffff07057810 */ /* 0x060fe40007ffe0ff */
[----:B------:R-:W-:Y:S02]  /*48a0*/  SHF.L.U32 R4, R7, 0x1, RZ ;  /* 0x0000000107047819 */ /* 0x000fe400000006ff */
[----:B------:R-:W-:Y:S02]  /*48b0*/  ISETP.NE.OR P0, PT, R0, R5, P0 ;  /* 0x000000050000720c */ /* 0x000fe40000705670 */
[----:B------:R-:W-:-:S05]  /*48c0*/  SEL R5, R4, RZ, P1 ;  /* 0x000000ff04057207 */ /* 0x000fca0000800000 */
[----:B0-----:R-:W-:Y:S01]  /*48d0*/  IMAD.WIDE.U32 R2, R5, 0x4, R2 ;  /* 0x0000000405027825 */ /* 0x001fe200078e0002 */
[----:B------:R-:W-:Y:S06]  /*48e0*/  @P2 BRA `(.L_x_296) ;  /* 0x0000000000242947 */ /* 0x000fec0003800000 */
[----:B------:R-:W0:Y:S01]  /*48f0*/  S2R R0, SR_LANEID ;  /* 0x0000000000007919 */ /* 0x000e220000000000 */
[----:B------:R-:W-:Y:S02]  /*4900*/  VOTEU.ANY UR4, UPT, PT ;  /* 0x0000000000047886 */ /* 0x000fe400038e0100 */
[----:B------:R-:W-:Y:S02]  /*4910*/  UFLO.U32 UR5, UR4 ;  /* 0x00000004000572bd */ /* 0x000fe400080e0000 */
[----:B------:R-:W4:Y:S04]  /*4920*/  POPC R5, UR4 ;  /* 0x0000000400057d09 */ /* 0x000f280008000000 */
[----:B0-----:R-:W-:-:S13]  /*4930*/  ISETP.EQ.U32.AND P1, PT, R0, UR5, PT ;  /* 0x0000000500007c0c */ /* 0x001fda000bf22070 */
[----:B------:R-:W-:Y:S06]  /*4940*/  @P1 MEMBAR.ALL.GPU ;  /* 0x0000000000001992 */ /* 0x000fec000000a000 */
[----:B------:R-:W-:-:S00]  /*4950*/  @P1 ERRBAR ;  /* 0x00000000000019ab */ /* 0x000fc00000000000 */
[----:B------:R-:W-:Y:S06]  /*4960*/  @P1 CGAERRBAR ;  /* 0x00000000000015ab */ /* 0x000fec0000000000 */
[----:B----4-:R0:W-:Y:S02]  /*4970*/  @P1 REDG.E.ADD.S32.STRONG.GPU desc[UR14][R2.64], R5 ;  /* 0x000000050200198e */ /* 0x0101e4000c10e38e */
.L_x_296:
[----:B------:R-:W-:Y:S05]  /*4980*/  BSYNC B0 ;  /* 0x0000000000007941 */ /* 0x000fea0003800000 */
.L_x_295:
[----:B------:R-:W-:Y:S05]  /*4990*/  @P0 EXIT ;  /* 0x000000000000094d */ /* 0x000fea0003800000 */
[----:B------:R-:W-:Y:S05]  /*49a0*/  @P2 BRA `(.L_x_297) ;  /* 0x0000000000202947 */ /* 0x000fea0003800000 */
[----:B------:R-:W-:-:S05]  /*49b0*/  IMAD R0, R6, R7, RZ ;  /* 0x0000000706007224 */ /* 0x000fca00078e02ff */
[----:B------:R-:W-:-:S13]  /*49c0*/  ISETP.NE.AND P0, PT, R0, -0x1, PT ;  /* 0xffffffff0000780c */ /* 0x000fda0003f05270 */
[----:B------:R-:W-:Y:S05]  /*49d0*/  @!P0 BRA `(.L_x_297) ;  /* 0x0000000000148947 */ /* 0x000fea0003800000 */
.L_x_298:
[----:B0-----:R-:W4:Y:S04]  /*49e0*/  LDG.E.STRONG.GPU R5, desc[UR14][R2.64] ;  /* 0x0000000e02057981 */ /* 0x001f28000c1ef900 */
[----:B----4-:R-:W-:Y:S01]  /*49f0*/  CCTL.IVALL ;  /* 0x00000000ff00798f */ /* 0x010fe20002000000 */
[----:B------:R-:W-:Y:S05]  /*4a00*/  YIELD ;  /* 0x0000000000007946 */ /* 0x000fea0003800000 */
[----:B------:R-:W-:-:S13]  /*4a10*/  ISETP.NE.AND P0, PT, R5, R0, PT ;  /* 0x000000000500720c */ /* 0x000fda0003f05270 */
[----:B------:R-:W-:Y:S05]  /*4a20*/  @P0 BRA `(.L_x_298) ;  /* 0xfffffffc00ec0947 */ /* 0x000fea000383ffff */
.L_x_297:
[----:B------:R-:W-:Y:S05]  /*4a30*/  WARPSYNC.ALL ;  /* 0x0000000000007948 */ /* 0x000fea0003800000 */
[----:B------:R-:W4:Y:S08]  /*4a40*/  LDC.64 R22, c[0x0][0x288] ;  /* 0x0000a200ff167b82 */ /* 0x000f300000000a00 */
[----:B------:R-:W-:Y:S01]  /*4a50*/  BAR.SYNC.DEFER_BLOCKING 0x0 ;  /* 0x0000000000007b1d */ /* 0x000fe20000010000 */
[----:B----4-:R-:W-:-:S04]  /*4a60*/  LEA.HI R0, P0, R23, R22, RZ, 0x1 ;  /* 0x0000001617007211 */ /* 0x010fc800078108ff */
[----:B0-----:R-:W-:-:S04]  /*4a70*/  IADD3.X R3, RZ, R23, RZ, P0, !PT ;  /* 0x00000017ff037210 */ /* 0x001fc800007fe4ff */
[--C-:B------:R-:W-:Y:S02]  /*4a80*/  SHF.R.S64 R25, R0, 0x1, R3.reuse ;  /* 0x0000000100197819 */ /* 0x100fe40000001003 */
[----:B------:R-:W-:Y:S02]  /*4a90*/  SHF.R.S32.HI R0, RZ, 0x1f, R52 ;  /* 0x0000001fff007819 */ /* 0x000fe40000011434 */
[----:B------:R-:W-:Y:S02]  /*4aa0*/  SHF.R.S32.HI R27, RZ, 0x1, R3 ;  /* 0x00000001ff1b7819 */ /* 0x000fe40000011403 */
[----:B------:R-:W-:-:S04]  /*4ab0*/  ISETP.GT.U32.AND P0, PT, R25, R52, PT ;  /* 0x000000341900720c */ /* 0x000fc80003f04070 */
[----:B------:R-:W-:-:S13]  /*4ac0*/  ISETP.GT.AND.EX P0, PT, R27, R0, PT, P0 ;  /* 0x000000001b00720c */ /* 0x000fda0003f04300 */
[----:B------:R-:W-:Y:S05]  /*4ad0*/  @!P0 EXIT ;  /* 0x000000000000894d */ /* 0x000fea0003800000 */
[C---:B------:R-:W-:Y:S01]  /*4ae0*/  IMAD.WIDE.U32 R2, R22.reuse, 0x3, RZ ;  /* 0x0000000316027825 */ /* 0x040fe200078e00ff */
[----:B------:R-:W-:Y:S01]  /*4af0*/  LEA R5, R23, R23, 0x1 ;  /* 0x0000001717057211 */ /* 0x000fe200078e08ff */
[----:B-123--:R-:W0:Y:S01]  /*4b00*/  LDC.64 R14, c[0x0][0x218] ;  /* 0x00008600ff0e7b82 */ /* 0x00ee220000000a00 */
        /* <DEDUP_REMOVED lines=10> */
.L_x_299:
[----:B------:R-:W-:-:S04]  /*4bb0*/  LEA R6, P0, R52, UR4, 0x2 ;  /* 0x0000000434067c11 */ /* 0x000fc8000f8010ff */
[----:B------:R-:W-:Y:S02]  /*4bc0*/  LEA.HI.X R7, R52, UR5, R0, 0x2, P0 ;  /* 0x0000000534077c11 */ /* 0x000fe400080f1400 */
[-C--:B------:R-:W-:Y:S02]  /*4bd0*/  LEA R8, P0, R25, R6.reuse, 0x2 ;  /* 0x0000000619087211 */ /* 0x080fe400078010ff */
[-C--:B------:R-:W-:Y:S01]  /*4be0*/  LEA R12, P2, R29, R6.reuse, 0x2 ;  /* 0x000000061d0c7211 */ /* 0x080fe200078410ff */
[----:B------:R-:W2:Y:S01]  /*4bf0*/  LDG.E R0, desc[UR14][R6.64] ;  /* 0x0000000e06007981 */ /* 0x000ea2000c1e1900 */
[----:B------:R-:W-:Y:S02]  /*4c00*/  LEA R10, P1, R22, R6, 0x2 ;  /* 0x00000006160a7211 */ /* 0x000fe400078210ff */
[C---:B------:R-:W-:Y:S02]  /*4c10*/  IADD3.X R9, R7.reuse, R33, RZ, P0, !PT ;  /* 0x0000002107097210 */ /* 0x040fe400007fe4ff */
[----:B------:R-:W-:-:S02]  /*4c20*/  IADD3.X R13, R7, R31, RZ, P2, !PT ;  /* 0x0000001f070d7210 */ /* 0x000fc400017fe4ff */
[----:B------:R-:W-:Y:S02]  /*4c30*/  IADD3.X R11, R23, R7, RZ, P1, !PT ;  /* 0x00000007170b7210 */ /* 0x000fe40000ffe4ff */
        /* <DEDUP_REMOVED lines=8> */
[----:B--2---:R-:W-:Y:S02]  /*4cc0*/  F2FP.BF16.F32.PACK_AB R19, R9, R0 ;  /* 0x000000000913723e */ /* 0x004fe400000010ff */
[----:B------:R-:W-:Y:S02]  /*4cd0*/  SHF.R.S32.HI R0, RZ, 0x1f, R52 ;  /* 0x0000001fff007819 */ /* 0x000fe40000011434 */
[----:B---3--:R-:W-:Y:S01]  /*4ce0*/  F2FP.BF16.F32.PACK_AB R21, R13, R10 ;  /* 0x0000000a0d15723e */ /* 0x008fe200000010ff */
[----:B------:R2:W-:Y:S04]  /*4cf0*/  STG.E desc[UR14][R2.64], R19 ;  /* 0x0000001302007986 */ /* 0x0005e8000c10190e */
[----:B------:R2:W-:Y:S01]  /*4d00*/  STG.E desc[UR14][R4.64], R21 ;  /* 0x0000001504007986 */ /* 0x0005e2000c10190e */
[----:B------:R-:W-:-:S13]  /*4d10*/  ISETP.GT.AND.EX P0, PT, R27, R0, PT, P0 ;  /* 0x000000001b00720c */ /* 0x000fda0003f04300 */
[----:B--2---:R-:W-:Y:S05]  /*4d20*/  @P0 BRA `(.L_x_299) ;  /* 0xfffffffc00a00947 */ /* 0x004fea000383ffff */
[----:B------:R-:W-:Y:S05]  /*4d30*/  EXIT ;  /* 0x000000000000794d */ /* 0x000fea0003800000 */
.L_x_300:
        /* <DEDUP_REMOVED lines=12> */
.L_x_3256:


//--------------------- .text._Z35group_norm_nhwc_bwd_one_pass_kernelI11Bf16IOBf16WLi256ELi28ELi448EEv26Group_norm_nhwc_bwd_params --------------------------
	.section	.text._Z35group_norm_nhwc_bwd_one_pass_kernelI11Bf16IOBf16WLi256ELi28ELi448EEv26Group_norm_nhwc_bwd_params,"ax",@progbits
	.align	128
        .global         _Z35group_norm_nhwc_bwd_one_pass_kernelI11Bf16IOBf16WLi256ELi28ELi448EEv26Group_norm_nhwc_bwd_params
        .type           _Z35group_norm_nhwc_bwd_one_pass_kernelI11Bf16IOBf16WLi256ELi28ELi448EEv26Group_norm_nhwc_bwd_params,@function
        .size           _Z35group_norm_nhwc_bwd_one_pass_kernelI11Bf16IOBf16WLi256ELi28ELi448EEv26Group_norm_nhwc_bwd_params,(.L_x_3257 - _Z35group_norm_nhwc_bwd_one_pass_kernelI11Bf16IOBf16WLi256ELi28ELi448EEv26Group_norm_nhwc_bwd_params)
        .other          _Z35group_norm_nhwc_bwd_one_pass_kernelI11Bf16IOBf16WLi256ELi28ELi448EEv26Group_norm_nhwc_bwd_params,@"STO_CUDA_ENTRY STV_DEFAULT"
_Z35group_norm_nhwc_bwd_one_pass_kernelI11Bf16IOBf16WLi256ELi28ELi448EEv26Group_norm_nhwc_bwd_params:
.text._Z35group_norm_nhwc_bwd_one_pass_kernelI11Bf16IOBf16WLi256ELi28ELi448EEv26Group_norm_nhwc_bwd_params:
        /* <DEDUP_REMOVED lines=20> */
[--C-:B------:R-:W-:Y:S01]  /*0140*/  SHF.R.S32.HI R3, RZ, 0x1f, R0.reuse ;  /* 0x0000001fff037819 */ /* 0x100fe20000011400 */
[----:B------:R-:W-:Y:S01]  /*0150*/  ULEA.HI UR11, UP0, UR13, UR12, URZ, 0x1 ;  /* 0x0000000c0d0b7291 */ /* 0x000fe2000f81083f */
[----:B------:R-:W-:Y:S01]  /*0160*/  SHF.R.U32.HI R5, RZ, 0x2, R5 ;  /* 0x00000002ff057819 */ /* 0x000fe20000011605 */
[----:B------:R-:W-:Y:S01]  /*0170*/  UIADD3 UR10, UR9, UR10, URZ ;  /* 0x0000000a090a7290 */ /* 0x000fe2000fffe03f */
[----:B------:R-:W-:Y:S01]  /*0180*/  LEA.HI R3, R3, R0, RZ, 0x5 ;  /* 0x0000000003037211 */ /* 0x000fe200078f28ff */
[----:B------:R-:W-:Y:S01]  /*0190*/  UIADD3.X UR12, URZ, UR13, URZ, UP0, !UPT ;  /* 0x0000000d3f0c7290 */ /* 0x000fe200087fe43f */
[----:B------:R-:W2:Y:S01]  /*01a0*/  S2UR UR7, SR_CgaCtaId ;  /* 0x00000000000779c3 */ /* 0x000ea20000008800 */
[----:B------:R-:W-:Y:S01]  /*01b0*/  ULEA.HI UR9, UP0, UR10, UR8, URZ, 0x1 ;  /* 0x000000080a097291 */ /* 0x000fe2000f81083f */
[----:B------:R-:W-:Y:S01]  /*01c0*/  LOP3.LUT R2, R2, 0xfffffffd, RZ, 0xc0, !PT ;  /* 0xfffffffd02027812 */ /* 0x000fe200078ec0ff */
[----:B------:R-:W-:Y:S01]  /*01d0*/  UMOV UR4, 0x400 ;  /* 0x0000040000047882 */ /* 0x000fe20000000000 */
[----:B------:R-:W-:Y:S01]  /*01e0*/  IMAD R57, R5, -0xe, R0 ;  /* 0xfffffff205397824 */ /* 0x000fe200078e0200 */
[----:B------:R-:W-:Y:S01]  /*01f0*/  UIADD3.X UR10, URZ, UR10, URZ, UP0, !UPT ;  /* 0x0000000a3f0a7290 */ /* 0x000fe200087fe43f */
[----:B------:R-:W-:Y:S01]  /*0200*/  SHF.R.S32.HI R3, RZ, 0x5, R3 ;  /* 0x00000005ff037819 */ /* 0x000fe20000011403 */
[----:B------:R-:W-:-:S02]  /*0210*/  USHF.R.S32.HI UR8, URZ, 0x1, UR12 ;  /* 0x000000013f087899 */ /* 0x000fc4000801140c */
[----:B------:R-:W-:Y:S01]  /*0220*/  USHF.R.S64 UR9, UR9, 0x1, UR10 ;  /* 0x0000000109097899 */ /* 0x000fe2000800100a */
[----:B------:R-:W-:Y:S01]  /*0230*/  SHF.L.U32 R57, R57, 0x1, RZ ;  /* 0x0000000139397819 */ /* 0x000fe200000006ff */
[----:B------:R-:W-:Y:S01]  /*0240*/  USHF.R.S32.HI UR10, URZ, 0x1, UR10 ;  /* 0x000000013f0a7899 */ /* 0x000fe2000801140a */
[----:B------:R-:W-:-:S03]  /*0250*/  ULDC.U8 UR17, c[0x0][0x2a4] ;  /* 0x0000a90000117ab9 */ /* 0x000fc60000000000 */
[----:B------:R-:W-:Y:S01]  /*0260*/  USHF.L.U64.HI UR10, UR9, 0x2, UR10 ;  /* 0x00000002090a7899 */ /* 0x000fe2000801020a */
[----:B0-----:R-:W-:-:S05]  /*0270*/  IMAD R14, R14, UR16, R5 ;  /* 0x000000100e0e7c24 */ /* 0x001fca000f8e0205 */
[C---:B------:R-:W-:Y:S02]  /*0280*/  ISETP.LT.U32.AND P0, PT, R14.reuse, UR18, PT ;  /* 0x000000120e007c0c */ /* 0x040fe4000bf01070 */
[----:B------:R-:W-:Y:S01]  /*0290*/  SHF.R.S32.HI R6, RZ, 0x1f, R14 ;  /* 0x0000001fff067819 */ /* 0x000fe2000001140e */
[----:B--2---:R-:W-:Y:S01]  /*02a0*/  ULEA UR4, UR7, UR4, 0x18 ;  /* 0x0000000407047291 */ /* 0x004fe2000f8ec03f */
[----:B------:R-:W-:Y:S01]  /*02b0*/  IADD3 R66, R14, 0x20, RZ ;  /* 0x000000200e427810 */ /* 0x000fe20007ffe0ff */
[----:B------:R-:W-:Y:S01]  /*02c0*/  USHF.R.S64 UR7, UR11, 0x1, UR12 ;  /* 0x000000010b077899 */ /* 0x000fe2000800100c */
[----:B------:R-:W-:Y:S02]  /*02d0*/  ISETP.LT.AND.EX P0, PT, R6, UR19, !P1, P0 ;  /* 0x0000001306007c0c */ /* 0x000fe4000cf01300 */
[C---:B------:R-:W-:Y:S01]  /*02e0*/  IADD3 R65, R14.reuse, 0x40, RZ ;  /* 0x000000400e417810 */ /* 0x040fe20007ffe0ff */
[----:B------:R-:W-:Y:S01]  /*02f0*/  USHF.L.U64.HI UR8, UR7, 0x2, UR8 ;  /* 0x0000000207087899 */ /* 0x000fe20008010208 */
[----:B------:R-:W-:-:S02]  /*0300*/  IADD3 R64, R14, 0x60, RZ ;  /* 0x000000600e407810 */ /* 0x000fc40007ffe0ff */
[C---:B------:R-:W-:Y:S02]  /*0310*/  IADD3 R63, R14.reuse, 0x80, RZ ;  /* 0x000000800e3f7810 */ /* 0x040fe40007ffe0ff */
[----:B------:R-:W-:Y:S02]  /*0320*/  IADD3 R62, R14, 0xa0, RZ ;  /* 0x000000a00e3e7810 */ /* 0x000fe40007ffe0ff */
[----:B------:R-:W-:Y:S02]  /*0330*/  ISETP.LT.U32.AND P5, PT, R66, UR18, PT ;  /* 0x0000001242007c0c */ /* 0x000fe4000bfa1070 */
[----:B------:R-:W-:Y:S02]  /*0340*/  ISETP.LT.U32.AND P4, PT, R65, UR18, PT ;  /* 0x0000001241007c0c */ /* 0x000fe4000bf81070 */
[----:B------:R-:W-:Y:S02]  /*0350*/  @P0 LOP3.LUT R2, R2, 0x2, RZ, 0xfc, !PT ;  /* 0x0000000202020812 */ /* 0x000fe400078efcff */
[----:B------:R-:W-:-:S02]  /*0360*/  ISETP.LT.U32.AND P3, PT, R64, UR18, PT ;  /* 0x0000001240007c0c */ /* 0x000fc4000bf61070 */
[----:B------:R-:W-:Y:S02]  /*0370*/  ISETP.LT.U32.AND P2, PT, R63, UR18, PT ;  /* 0x000000123f007c0c */ /* 0x000fe4000bf41070 */
[----:B------:R-:W-:Y:S02]  /*0380*/  SHF.R.S32.HI R8, RZ, 0x1f, R66 ;  /* 0x0000001fff087819 */ /* 0x000fe40000011442 */
[----:B------:R-:W-:Y:S02]  /*0390*/  SHF.R.S32.HI R7, RZ, 0x1f, R65 ;  /* 0x0000001fff077819 */ /* 0x000fe40000011441 */
[----:B------:R-:W-:Y:S02]  /*03a0*/  SHF.R.S32.HI R6, RZ, 0x1f, R64 ;  /* 0x0000001fff067819 */ /* 0x000fe40000011440 */
[----:B------:R-:W-:Y:S02]  /*03b0*/  SHF.R.S32.HI R5, RZ, 0x1f, R63 ;  /* 0x0000001fff057819 */ /* 0x000fe4000001143f */
[----:B------:R-:W-:-:S02]  /*03c0*/  ISETP.LT.U32.AND P0, PT, R62, UR18, PT ;  /* 0x000000123e007c0c */ /* 0x000fc4000bf01070 */
[----:B------:R-:W-:Y:S02]  /*03d0*/  SHF.R.S32.HI R4, RZ, 0x1f, R62 ;  /* 0x0000001fff047819 */ /* 0x000fe4000001143e */
[----:B------:R-:W-:Y:S02]  /*03e0*/  IADD3 R61, R14, 0xc0, RZ ;  /* 0x000000c00e3d7810 */ /* 0x000fe40007ffe0ff */
[----:B------:R-:W-:Y:S02]  /*03f0*/  ISETP.LT.AND.EX P5, PT, R8, UR19, !P1, P5 ;  /* 0x0000001308007c0c */ /* 0x000fe4000cfa1350 */
[----:B------:R-:W-:Y:S02]  /*0400*/  ISETP.LT.AND.EX P4, PT, R7, UR19, !P1, P4 ;  /* 0x0000001307007c0c */ /* 0x000fe4000cf81340 */
[----:B------:R-:W-:Y:S02]  /*0410*/  ISETP.LT.AND.EX P3, PT, R6, UR19, !P1, P3 ;  /* 0x0000001306007c0c */ /* 0x000fe4000cf61330 */
[----:B------:R-:W-:-:S02]  /*0420*/  ISETP.LT.AND.EX P2, PT, R5, UR19, !P1, P2 ;  /* 0x0000001305007c0c */ /* 0x000fc4000cf41320 */
[----:B------:R-:W-:Y:S01]  /*0430*/  LEA R60, R3, UR4, 0x3 ;  /* 0x00000004033c7c11 */ /* 0x000fe2000f8e18ff */
[----:B------:R-:W-:Y:S01]  /*0440*/  UMOV UR4, URZ ;  /* 0x0000003f00047c82 */ /* 0x000fe20008000000 */
[----:B------:R-:W-:Y:S02]  /*0450*/  ISETP.LT.AND.EX P1, PT, R4, UR19, !P1, P0 ;  /* 0x0000001304007c0c */ /* 0x000fe4000cf21300 */
[----:B------:R-:W-:Y:S02]  /*0460*/  IADD3 R58, R14, 0xe0, RZ ;  /* 0x000000e00e3a7810 */ /* 0x000fe40007ffe0ff */
[----:B-1----:R-:W-:-:S09]  /*0470*/  SHF.R.S32.HI R3, RZ, 0x1f, R61 ;  /* 0x0000001fff037819 */ /* 0x002fd2000001143d */
.L_x_352:
[----:B0-----:R-:W0:Y:S01]  /*0480*/  LDC R8, c[0x0][0x2a0] ;  /* 0x0000a800ff087b82 */ /* 0x001e220000000800 */
[----:B------:R-:W-:Y:S01]  /*0490*/  IABS R9, UR6 ;  /* 0x0000000600097c13 */ /* 0x000fe20008000000 */
[----:B------:R-:W-:Y:S01]  /*04a0*/  ULDC.64 UR12, c[0x0][0x298] ;  /* 0x0000a600000c7ab9 */ /* 0x000fe20000000a00 */
[----:B------:R-:W-:Y:S02]  /*04b0*/  LOP3.LUT P6, RZ, R2, 0x2, RZ, 0xc0, !PT ;  /* 0x0000000202ff7812 */ /* 0x000fe400078cc0ff */
[----:B------:R-:W-:Y:S02]  /*04c0*/  CS2R R44, SRZ ;  /* 0x00000000002c7805 */ /* 0x000fe4000001ff00 */
[----:B------:R-:W-:Y:S02]  /*04d0*/  SHF.R.S32.HI R12, RZ, 0x1f, R14 ;  /* 0x0000001fff0c7819 */ /* 0x000fe4000001140e */
[----:B------:R-:W-:Y:S01]  /*04e0*/  SHF.R.S32.HI R15, RZ, 0x1f, R66 ;  /* 0x0000001fff0f7819 */ /* 0x000fe20000011442 */
[----:B-1----:R-:W1:Y:S01]  /*04f0*/  @P5 LDC.64 R36, c[0x0][0x230] ;  /* 0x00008c00ff245b82 */ /* 0x002e620000000a00 */
[----:B------:R-:W-:-:S02]  /*0500*/  SHF.R.S32.HI R17, RZ, 0x1f, R65 ;  /* 0x0000001fff117819 */ /* 0x000fc40000011441 */
[----:B--234-:R-:W-:Y:S02]  /*0510*/  SHF.R.S32.HI R19, RZ, 0x1f, R64 ;  /* 0x0000001fff137819 */ /* 0x01cfe40000011440 */
[----:B------:R-:W-:Y:S02]  /*0520*/  SHF.R.S32.HI R42, RZ, 0x1f, R62 ;  /* 0x0000001fff2a7819 */ /* 0x000fe4000001143e */
[----:B------:R-:W-:Y:S01]  /*0530*/  SHF.R.S32.HI R43, RZ, 0x1f, R61 ;  /* 0x0000001fff2b7819 */ /* 0x000fe2000001143d */
[----:B------:R-:W2:Y:S01]  /*0540*/  @P6 LDC.64 R40, c[0x0][0x230] ;  /* 0x00008c00ff286b82 */ /* 0x000ea20000000a00 */
[----:B0-----:R-:W-:-:S07]  /*0550*/  IABS R6, R8 ;  /* 0x0000000800067213 */ /* 0x001fce0000000000 */
[----:B------:R-:W0:Y:S01]  /*0560*/  @P6 LDC.64 R38, c[0x0][0x228] ;  /* 0x00008a00ff266b82 */ /* 0x000e220000000a00 */
[----:B------:R-:W3:Y:S07]  /*0570*/  I2F.RP R3, R6 ;  /* 0x0000000600037306 */ /* 0x000eee0000209400 */
[----:B------:R-:W4:Y:S08]  /*0580*/  @P5 LDC.64 R34, c[0x0][0x228] ;  /* 0x00008a00ff225b82 */ /* 0x000f300000000a00 */
[----:B------:R-:W4:Y:S01]  /*0590*/  @P4 LDC.64 R32, c[0x0][0x230] ;  /* 0x00008c00ff204b82 */ /* 0x000f220000000a00 */
[----:B---3--:R-:W3:Y:S07]  /*05a0*/  MUFU.RCP R3, R3 ;  /* 0x0000000300037308 */ /* 0x008eee0000001000 */
[----:B------:R-:W4:Y:S08]  /*05b0*/  @P4 LDC.64 R30, c[0x0][0x228] ;  /* 0x00008a00ff1e4b82 */ /* 0x000f300000000a00 */
[----:B------:R-:W4:Y:S01]  /*05c0*/  @P3 LDC.64 R28, c[0x0][0x230] ;  /* 0x00008c00ff1c3b82 */ /* 0x000f220000000a00 */
[----:B---3--:R-:W-:-:S04]  /*05d0*/  IADD3 R4, R3, 0xffffffe, RZ ;  /* 0x0ffffffe03047810 */ /* 0x008fc80007ffe0ff */
[----:B------:R3:W1:Y:S03]  /*05e0*/  F2I.FTZ.U32.TRUNC.NTZ R5, R4 ;  /* 0x0000000400057305 */ /* 0x000666000021f000 */
[----:B------:R-:W4:Y:S01]  /*05f0*/  @P3 LDC.64 R26, c[0x0][0x228] ;  /* 0x00008a00ff1a3b82 */ /* 0x000f220000000a00 */
[----:B---3--:R-:W-:-:S07]  /*0600*/  HFMA2.MMA R4, -RZ, RZ, 0, 0 ;  /* 0x00000000ff047435 */ /* 0x008fce00000001ff */
[----:B------:R-:W3:Y:S01]  /*0610*/  @P2 LDC.64 R24, c[0x0][0x230] ;  /* 0x00008c00ff182b82 */ /* 0x000ee20000000a00 */
[----:B-1----:R-:W-:-:S07]  /*0620*/  IADD3 R7, RZ, -R5, RZ ;  /* 0x80000005ff077210 */ /* 0x002fce0007ffe0ff */
[----:B------:R-:W1:Y:S01]  /*0630*/  @P2 LDC.64 R22, c[0x0][0x228] ;  /* 0x00008a00ff162b82 */ /* 0x000e620000000a00 */
[----:B------:R-:W-:-:S04]  /*0640*/  IMAD R7, R7, R6, RZ ;  /* 0x0000000607077224 */ /* 0x000fc800078e02ff */
[----:B------:R-:W-:Y:S01]  /*0650*/  IMAD.HI.U32 R5, R5, R7, R4 ;  /* 0x0000000705057227 */ /* 0x000fe200078e0004 */
[----:B------:R-:W-:Y:S02]  /*0660*/  MOV R7, R9 ;  /* 0x0000000900077202 */ /* 0x000fe40000000f00 */
[----:B------:R-:W-:-:S03]  /*0670*/  SHF.R.S32.HI R9, RZ, 0x1f, R57 ;  /* 0x0000001fff097819 */ /* 0x000fc60000011439 */
[----:B------:R-:W-:-:S05]  /*0680*/  IMAD.HI.U32 R5, R5, R7, RZ ;  /* 0x0000000705057227 */ /* 0x000fca00078e00ff */
[----:B------:R-:W-:-:S05]  /*0690*/  IADD3 R3, -R5, RZ, RZ ;  /* 0x000000ff05037210 */ /* 0x000fca0007ffe1ff */
[----:B------:R-:W-:-:S05]  /*06a0*/  IMAD R3, R6, R3, R7 ;  /* 0x0000000306037224 */ /* 0x000fca00078e0207 */
[----:B------:R-:W-:-:S13]  /*06b0*/  ISETP.GT.U32.AND P0, PT, R6, R3, PT ;  /* 0x000000030600720c */ /* 0x000fda0003f04070 */
[-C--:B------:R-:W-:Y:S02]  /*06c0*/  @!P0 IADD3 R3, R3, -R6.reuse, RZ ;  /* 0x8000000603038210 */ /* 0x080fe40007ffe0ff */
[----:B------:R-:W-:Y:S02]  /*06d0*/  @!P0 IADD3 R5, R5, 0x1, RZ ;  /* 0x0000000105058810 */ /* 0x000fe40007ffe0ff */
[----:B------:R-:W-:Y:S02]  /*06e0*/  ISETP.GT.U32.AND P0, PT, R6, R3, PT ;  /* 0x000000030600720c */ /* 0x000fe40003f04070 */
[----:B------:R-:W-:-:S04]  /*06f0*/  IADD3 R4, R3, -R6, RZ ;  /* 0x8000000603047210 */ /* 0x000fc80007ffe0ff */
[----:B------:R-:W-:Y:S02]  /*0700*/  SEL R4, R4, R3, !P0 ;  /* 0x0000000304047207 */ /* 0x000fe40004000000 */
[----:B------:R-:W-:Y:S02]  /*0710*/  ISETP.GE.U32.AND P0, PT, R3, R6, PT ;  /* 0x000000060300720c */ /* 0x000fe40003f06070 */
[----:B------:R-:W-:Y:S01]  /*0720*/  LOP3.LUT R3, R8, UR6, RZ, 0x3c, !PT ;  /* 0x0000000608037c12 */ /* 0x000fe2000f8e3cff */
[----:B------:R-:W2:Y:S10]  /*0730*/  @P6 LDC.64 R6, c[0x0][0x288] ;  /* 0x0000a200ff066b82 */ /* 0x000eb40000000a00 */
[----:B------:R-:W-:-:S02]  /*0740*/  @P0 IADD3 R5, R5, 0x1, RZ ;  /* 0x0000000105050810 */ /* 0x000fc40007ffe0ff */
[----:B------:R-:W-:-:S13]  /*0750*/  ISETP.LE.AND P0, PT, RZ, UR6, PT ;  /* 0x00000006ff007c0c */ /* 0x000fda000bf03270 */
[----:B------:R-:W-:Y:S02]  /*0760*/  @!P0 IADD3 R4, -R4, RZ, RZ ;  /* 0x000000ff04048210 */ /* 0x000fe40007ffe1ff */
[----:B------:R-:W-:Y:S02]  /*0770*/  ISETP.GE.AND P0, PT, R3, RZ, PT ;  /* 0x000000ff0300720c */ /* 0x000fe40003f06270 */
[----:B------:R-:W-:-:S11]  /*0780*/  LOP3.LUT R3, RZ, R8, RZ, 0x33, !PT ;  /* 0x00000008ff037212 */ /* 0x000fd600078e33ff */
[----:B------:R-:W-:Y:S02]  /*0790*/  @!P0 IADD3 R5, -R5, RZ, RZ ;  /* 0x000000ff05058210 */ /* 0x000fe40007ffe1ff */
[----:B------:R-:W-:-:S04]  /*07a0*/  ISETP.NE.AND P0, PT, R8, RZ, PT ;  /* 0x000000ff0800720c */ /* 0x000fc80003f05270 */
[C---:B------:R-:W-:Y:S02]  /*07b0*/  SEL R55, R3.reuse, R4, !P0 ;  /* 0x0000000403377207 */ /* 0x040fe40004000000 */
[----:B------:R-:W-:Y:S02]  /*07c0*/  SEL R3, R3, R5, !P0 ;  /* 0x0000000503037207 */ /* 0x000fe40004000000 */
[----:B------:R-:W0:Y:S01]  /*07d0*/  @P5 LDC.64 R4, c[0x0][0x288] ;  /* 0x0000a200ff045b82 */ /* 0x000e220000000a00 */
[----:B------:R-:W-:Y:S01]  /*07e0*/  IMAD R18, R55, 0x1c, RZ ;  /* 0x0000001c37127824 */ /* 0x000fe200078e02ff */
[----:B------:R-:W-:-:S04]  /*07f0*/  SHF.R.S32.HI R10, RZ, 0x1f, R3 ;  /* 0x0000001fff0a7819 */ /* 0x000fc80000011403 */
[----:B------:R-:W-:Y:S01]  /*0800*/  IADD3 R8, P0, R57, R18, RZ ;  /* 0x0000001239087210 */ /* 0x000fe20007f1e0ff */
[----:B------:R-:W-:-:S03]  /*0810*/  IMAD R10, R10, UR12, RZ ;  /* 0x0000000c0a0a7c24 */ /* 0x000fc6000f8e02ff */
[----:B------:R-:W-:Y:S01]  /*0820*/  LEA.HI.X.SX32 R9, R18, R9, 0x1, P0 ;  /* 0x0000000912097211 */ /* 0x000fe200000f0eff */
[C---:B------:R-:W-:Y:S02]  /*0830*/  IMAD R11, R3.reuse, UR13, R10 ;  /* 0x0000000d030b7c24 */ /* 0x040fe4000f8e020a */
[----:B------:R-:W-:Y:S01]  /*0840*/  IMAD.WIDE.U32 R8, R3, UR12, R8 ;  /* 0x0000000c03087c25 */ /* 0x000fe2000f8e0008 */
[----:B------:R-:W-:-:S03]  /*0850*/  ULDC.64 UR12, c[0x0][0x290] ;  /* 0x0000a400000c7ab9 */ /* 0x000fc60000000a00 */
[----:B--2---:R-:W-:Y:S01]  /*0860*/  @P6 IMAD R3, R12, R6, RZ ;  /* 0x000000060c036224 */ /* 0x004fe200078e02ff */
[----:B------:R-:W-:Y:S02]  /*0870*/  IADD3 R11, R9, R11, RZ ;  /* 0x0000000b090b7210 */ /* 0x000fe40007ffe0ff */
[----:B------:R-:W-:Y:S01]  /*0880*/  @P6 MOV R10, R8 ;  /* 0x00000008000a6202 */ /* 0x000fe20000000f00 */
[C---:B------:R-:W-:Y:S02]  /*0890*/  @P6 IMAD R3, R14.reuse, R7, R3 ;  /* 0x000000070e036224 */ /* 0x040fe400078e0203 */
[----:B0-----:R-:W-:Y:S02]  /*08a0*/  @P5 IMAD R15, R15, R4, RZ ;  /* 0x000000040f0f5224 */ /* 0x001fe400078e02ff */
[----:B------:R-:W-:Y:S02]  /*08b0*/  @P6 IMAD.WIDE.U32 R12, R14, R6, R10 ;  /* 0x000000060e0c6225 */ /* 0x000fe400078e000a */
[----:B------:R-:W0:Y:S02]  /*08c0*/  @P4 LDC.64 R6, c[0x0][0x288] ;  /* 0x0000a200ff064b82 */ /* 0x000e240000000a00 */
[----:B------:R-:W-:Y:S01]  /*08d0*/  @P5 IMAD R15, R66, R5, R15 ;  /* 0x00000005420f5224 */ /* 0x000fe200078e020f */
[----:B------:R-:W-:-:S02]  /*08e0*/  @P6 IADD3 R13, R13, R3, RZ ;  /* 0x000000030d0d6210 */ /* 0x000fc40007ffe0ff */
[C---:B------:R-:W-:Y:S02]  /*08f0*/  @P6 SHF.L.U32 R3, R12.reuse, 0x1, RZ ;  /* 0x000000010c036819 */ /* 0x040fe400000006ff */
[----:B------:R-:W-:Y:S02]  /*0900*/  @P6 SHF.L.U64.HI R16, R12, 0x1, R13 ;  /* 0x000000010c106819 */ /* 0x000fe4000001020d */
[----:B------:R-:W-:Y:S02]  /*0910*/  @P5 MOV R12, R8 ;  /* 0x00000008000c5202 */ /* 0x000fe40000000f00 */
[----:B------:R-:W-:Y:S02]  /*0920*/  @P5 MOV R13, R11 ;  /* 0x0000000b000d5202 */ /* 0x000fe40000000f00 */
[----:B------:R-:W-:Y:S01]  /*0930*/  @P6 IADD3 R40, P0, R3, R40, RZ ;  /* 0x0000002803286210 */ /* 0x000fe20007f1e0ff */
[----:B------:R-:W-:-:S03]  /*0940*/  @P5 IMAD.WIDE.U32 R12, R66, R4, R12 ;  /* 0x00000004420c5225 */ /* 0x000fc600078e000c */
[----:B------:R-:W-:Y:S01]  /*0950*/  @P6 IADD3.X R41, R16, R41, RZ, P0, !PT ;  /* 0x0000002910296210 */ /* 0x000fe200007fe4ff */
[----:B------:R-:W2:Y:S01]  /*0960*/  @P3 LDC.64 R4, c[0x0][0x288] ;  /* 0x0000a200ff043b82 */ /* 0x000ea20000000a00 */
[----:B------:R-:W-:Y:S02]  /*0970*/  @P6 IADD3 R38, P0, R3, R38, RZ ;  /* 0x0000002603266210 */ /* 0x000fe40007f1e0ff */
[----:B------:R-:W-:Y:S02]  /*0980*/  @P5 IADD3 R13, R13, R15, RZ ;  /* 0x0000000f0d0d5210 */ /* 0x000fe40007ffe0ff */
[----:B------:R-:W-:Y:S02]  /*0990*/  @P5 SHF.L.U32 R3, R12, 0x1, RZ ;  /* 0x000000010c035819 */ /* 0x000fe400000006ff */
[----:B------:R-:W-:Y:S02]  /*09a0*/  @P6 IADD3.X R39, R16, R39, RZ, P0, !PT ;  /* 0x0000002710276210 */ /* 0x000fe400007fe4ff */
[----:B------:R-:W-:Y:S01]  /*09b0*/  @P5 SHF.L.U64.HI R20, R12, 0x1, R13 ;  /* 0x000000010c145819 */ /* 0x000fe2000001020d */
[----:B0-----:R-:W-:Y:S01]  /*09c0*/  @P4 IMAD R12, R17, R6, RZ ;  /* 0x00000006110c4224 */ /* 0x001fe200078e02ff */
[----:B------:R-:W-:-:S02]  /*09d0*/  @P5 IADD3 R36, P0, R3, R36, RZ ;  /* 0x0000002403245210 */ /* 0x000fc40007f1e0ff */
[----:B------:R-:W-:Y:S02]  /*09e0*/  @P4 MOV R16, R8 ;  /* 0x0000000800104202 */ /* 0x000fe40000000f00 */
[----:B------:R-:W-:Y:S02]  /*09f0*/  @P5 IADD3.X R37, R20, R37, RZ, P0, !PT ;  /* 0x0000002514255210 */ /* 0x000fe400007fe4ff */
[----:B------:R-:W-:Y:S02]  /*0a00*/  @P4 MOV R17, R11 ;  /* 0x0000000b00114202 */ /* 0x000fe40000000f00 */
[----:B----4-:R-:W-:Y:S01]  /*0a10*/  @P5 IADD3 R34, P0, R3, R34, RZ ;  /* 0x0000002203225210 */ /* 0x010fe20007f1e0ff */
[C---:B------:R-:W-:Y:S02]  /*0a20*/  @P4 IMAD R3, R65.reuse, R7, R12 ;  /* 0x0000000741034224 */ /* 0x040fe400078e020c */
[----:B------:R-:W0:Y:S01]  /*0a30*/  @P2 LDC.64 R12, c[0x0][0x288] ;  /* 0x0000a200ff0c2b82 */ /* 0x000e220000000a00 */
[----:B------:R-:W-:Y:S01]  /*0a40*/  @P4 IMAD.WIDE.U32 R6, R65, R6, R16 ;  /* 0x0000000641064225 */ /* 0x000fe200078e0010 */
[----:B------:R-:W-:-:S02]  /*0a50*/  @P3 MOV R16, R8 ;  /* 0x0000000800103202 */ /* 0x000fc40000000f00 */
[----:B------:R-:W-:Y:S01]  /*0a60*/  @P3 MOV R17, R11 ;  /* 0x0000000b00113202 */ /* 0x000fe20000000f00 */
[-C--:B--2---:R-:W-:Y:S01]  /*0a70*/  @P3 IMAD R15, R19, R4.reuse, RZ ;  /* 0x00000004130f3224 */ /* 0x084fe200078e02ff */
[----:B------:R-:W-:Y:S02]  /*0a80*/  @P4 IADD3 R7, R7, R3, RZ ;  /* 0x0000000307074210 */ /* 0x000fe40007ffe0ff */
[----:B------:R-:W-:Y:S01]  /*0a90*/  @P4 SHF.L.U32 R3, R6, 0x1, RZ ;  /* 0x0000000106034819 */ /* 0x000fe200000006ff */
[----:B------:R-:W-:Y:S01]  /*0aa0*/  @P3 IMAD R15, R64, R5, R15 ;  /* 0x00000005400f3224 */ /* 0x000fe200078e020f */
[----:B------:R-:W-:Y:S01]  /*0ab0*/  @P5 IADD3.X R35, R20, R35, RZ, P0, !PT ;  /* 0x0000002314235210 */ /* 0x000fe200007fe4ff */
[----:B------:R-:W-:Y:S01]  /*0ac0*/  @P3 IMAD.WIDE.U32 R4, R64, R4, R16 ;  /* 0x0000000440043225 */ /* 0x000fe200078e0010 */
[----:B------:R-:W-:Y:S02]  /*0ad0*/  @P4 SHF.L.U64.HI R20, R6, 0x1, R7 ;  /* 0x0000000106144819 */ /* 0x000fe40000010207 */
[----:B------:R-:W-:Y:S01]  /*0ae0*/  @P4 IADD3 R32, P0, R3, R32, RZ ;  /* 0x0000002003204210 */ /* 0x000fe20007f1e0ff */
[----:B------:R-:W2:Y:S01]  /*0af0*/  @P1 LDC.64 R6, c[0x0][0x288] ;  /* 0x0000a200ff061b82 */ /* 0x000ea20000000a00 */
[----:B------:R-:W-:-:S02]  /*0b00*/  SHF.R.S32.HI R19, RZ, 0x1f, R63 ;  /* 0x0000001fff137819 */ /* 0x000fc4000001143f */
[C---:B------:R-:W-:Y:S02]  /*0b10*/  @P4 IADD3.X R33, R20.reuse, R33, RZ, P0, !PT ;  /* 0x0000002114214210 */ /* 0x040fe400007fe4ff */
[----:B------:R-:W-:Y:S02]  /*0b20*/  @P4 IADD3 R30, P0, R3, R30, RZ ;  /* 0x0000001e031e4210 */ /* 0x000fe40007f1e0ff */
[----:B------:R-:W-:Y:S02]  /*0b30*/  @P3 IADD3 R3, R5, R15, RZ ;  /* 0x0000000f05033210 */ /* 0x000fe40007ffe0ff */
[----:B------:R-:W-:Y:S01]  /*0b40*/  @P4 IADD3.X R31, R20, R31, RZ, P0, !PT ;  /* 0x0000001f141f4210 */ /* 0x000fe200007fe4ff */
[----:B0-----:R-:W-:Y:S01]  /*0b50*/  @P2 IMAD R20, R19, R12, RZ ;  /* 0x0000000c13142224 */ /* 0x001fe200078e02ff */
[C---:B------:R-:W-:Y:S02]  /*0b60*/  @P3 SHF.L.U32 R15, R4.reuse, 0x1, RZ ;  /* 0x00000001040f3819 */ /* 0x040fe400000006ff */
[----:B------:R-:W-:Y:S01]  /*0b70*/  @P3 SHF.L.U64.HI R16, R4, 0x1, R3 ;  /* 0x0000000104103819 */ /* 0x000fe20000010203 */
[----:B------:R-:W-:Y:S01]  /*0b80*/  @P2 IMAD R19, R63, R13, R20 ;  /* 0x0000000d3f132224 */ /* 0x000fe200078e0214 */
[----:B------:R-:W-:Y:S01]  /*0b90*/  @P2 MOV R4, R8 ;  /* 0x0000000800042202 */ /* 0x000fe20000000f00 */
[----:B------:R-:W0:Y:S01]  /*0ba0*/  @P1 LDC.64 R20, c[0x0][0x230] ;  /* 0x00008c00ff141b82 */ /* 0x000e220000000a00 */
[----:B------:R-:W-:-:S02]  /*0bb0*/  @P2 MOV R5, R11 ;  /* 0x0000000b00052202 */ /* 0x000fc40000000f00 */
[----:B------:R-:W-:Y:S02]  /*0bc0*/  @P3 IADD3 R28, P0, R15, R28, RZ ;  /* 0x0000001c0f1c3210 */ /* 0x000fe40007f1e0ff */
[----:B------:R-:W-:Y:S01]  /*0bd0*/  SHF.R.U32.HI R17, RZ, 0x1, R0 ;  /* 0x00000001ff117819 */ /* 0x000fe20000011600 */
[----:B------:R-:W-:Y:S01]  /*0be0*/  @P2 IMAD.WIDE.U32 R12, R63, R12, R4 ;  /* 0x0000000c3f0c2225 */ /* 0x000fe200078e0004 */
[----:B------:R-:W-:Y:S01]  /*0bf0*/  @P3 IADD3.X R29, R16, R29, RZ, P0, !PT ;  /* 0x0000001d101d3210 */ /* 0x000fe200007fe4ff */
[----:B------:R-:W4:Y:S01]  /*0c00*/  LDC R3, c[0x0][0x2ac] ;  /* 0x0000ab00ff037b82 */ /* 0x000f220000000800 */
[----:B------:R-:W-:Y:S02]  /*0c10*/  @P3 IADD3 R26, P0, R15, R26, RZ ;  /* 0x0000001a0f1a3210 */ /* 0x000fe40007f1e0ff */
[----:B------:R-:W-:Y:S01]  /*0c20*/  @P2 IADD3 R13, R13, R19, RZ ;  /* 0x000000130d0d2210 */ /* 0x000fe20007ffe0ff */
[----:B--2---:R-:W-:Y:S01]  /*0c30*/  @P1 IMAD R19, R42, R6, RZ ;  /* 0x000000062a131224 */ /* 0x004fe200078e02ff */
[----:B------:R-:W-:-:S02]  /*0c40*/  @P2 SHF.L.U32 R15, R12, 0x1, RZ ;  /* 0x000000010c0f2819 */ /* 0x000fc400000006ff */
[----:B------:R-:W-:Y:S01]  /*0c50*/  @P2 SHF.L.U64.HI R42, R12, 0x1, R13 ;  /* 0x000000010c2a2819 */ /* 0x000fe2000001020d */
[----:B------:R-:W2:Y:S01]  /*0c60*/  @P1 LDC.64 R4, c[0x0][0x228] ;  /* 0x00008a00ff041b82 */ /* 0x000ea20000000a00 */
[----:B------:R-:W-:Y:S01]  /*0c70*/  @P1 MOV R12, R8 ;  /* 0x00000008000c1202 */ /* 0x000fe20000000f00 */
[----:B------:R-:W-:Y:S01]  /*0c80*/  @P1 IMAD R7, R62, R7, R19 ;  /* 0x000000073e071224 */ /* 0x000fe200078e0213 */
[----:B------:R-:W-:Y:S02]  /*0c90*/  @P1 MOV R13, R11 ;  /* 0x0000000b000d1202 */ /* 0x000fe40000000f00 */
[----:B------:R-:W-:Y:S01]  /*0ca0*/  @P3 IADD3.X R27, R16, R27, RZ, P0, !PT ;  /* 0x0000001b101b3210 */ /* 0x000fe200007fe4ff */
[----:B------:R-:W-:Y:S01]  /*0cb0*/  IMAD.WIDE.U32 R16, R17, -0x6db6db6d, RZ ;  /* 0x9249249311107825 */ /* 0x000fe200078e00ff */
[----:B---3--:R-:W-:-:S03]  /*0cc0*/  @P2 IADD3 R24, P0, R15, R24, RZ ;  /* 0x000000180f182210 */ /* 0x008fc60007f1e0ff */
[----:B------:R-:W-:Y:S01]  /*0cd0*/  @P1 IMAD.WIDE.U32 R12, R62, R6, R12 ;  /* 0x000000063e0c1225 */ /* 0x000fe200078e000c */
[----:B------:R-:W-:Y:S02]  /*0ce0*/  @P2 IADD3.X R25, R42, R25, RZ, P0, !PT ;  /* 0x000000192a192210 */ /* 0x000fe400007fe4ff */
[----:B-1----:R-:W-:Y:S01]  /*0cf0*/  @P2 IADD3 R22, P0, R15, R22, RZ ;  /* 0x000000160f162210 */ /* 0x002fe20007f1e0ff */
[----:B------:R-:W-:Y:S01]  /*0d00*/  HFMA2.MMA R15, -RZ, RZ, 0, 0 ;  /* 0x00000000ff0f7435 */ /* 0x000fe200000001ff */
[----:B------:R-:W-:Y:S02]  /*0d10*/  @P1 IADD3 R13, R13, R7, RZ ;  /* 0x000000070d0d1210 */ /* 0x000fe40007ffe0ff */
[----:B------:R-:W-:Y:S02]  /*0d20*/  SHF.R.U32.HI R16, RZ, 0x2, R17 ;  /* 0x00000002ff107819 */ /* 0x000fe40000011611 */
[----:B------:R-:W-:Y:S02]  /*0d30*/  @P1 SHF.L.U32 R7, R12, 0x1, RZ ;  /* 0x000000010c071819 */ /* 0x000fe400000006ff */
[----:B------:R-:W-:Y:S01]  /*0d40*/  @P2 IADD3.X R23, R42, R23, RZ, P0, !PT ;  /* 0x000000172a172210 */ /* 0x000fe200007fe4ff */
[----:B----4-:R-:W-:Y:S01]  /*0d50*/  IMAD R3, R3, UR16, R16 ;  /* 0x0000001003037c24 */ /* 0x010fe2000f8e0210 */
[----:B------:R-:W-:-:S02]  /*0d60*/  @P1 SHF.L.U64.HI R12, R12, 0x1, R13 ;  /* 0x000000010c0c1819 */ /* 0x000fc4000001020d */
[----:B0-----:R-:W-:Y:S02]  /*0d70*/  @P1 IADD3 R20, P0, R7, R20, RZ ;  /* 0x0000001407141210 */ /* 0x001fe40007f1e0ff */
[----:B------:R-:W-:Y:S02]  /*0d80*/  IADD3 R3, R3, 0xc0, RZ ;  /* 0x000000c003037810 */ /* 0x000fe40007ffe0ff */
[----:B------:R-:W-:Y:S02]  /*0d90*/  @P1 IADD3.X R21, R12, R21, RZ, P0, !PT ;  /* 0x000000150c151210 */ /* 0x000fe400007fe4ff */
[----:B--2---:R-:W-:-:S04]  /*0da0*/  @P1 IADD3 R4, P0, R7, R4, RZ ;  /* 0x0000000407041210 */ /* 0x004fc80007f1e0ff */
[----:B------:R-:W-:Y:S02]  /*0db0*/  @P1 IADD3.X R5, R12, R5, RZ, P0, !PT ;  /* 0x000000050c051210 */ /* 0x000fe400007fe4ff */
[----:B------:R-:W-:Y:S02]  /*0dc0*/  ISETP.GE.U32.AND P0, PT, R3, UR12, PT ;  /* 0x0000000c03007c0c */ /* 0x000fe4000bf06070 */
[----:B------:R-:W-:-:S04]  /*0dd0*/  SHF.R.S32.HI R3, RZ, 0x1f, R3 ;  /* 0x0000001fff037819 */ /* 0x000fc80000011403 */
[----:B------:R-:W-:-:S04]  /*0de0*/  ISETP.GE.AND.EX P0, PT, R3, UR13, PT, P0 ;  /* 0x0000000d03007c0c */ /* 0x000fc8000bf06300 */
[----:B------:R-:W-:-:S13]  /*0df0*/  ISETP.LT.U32.AND P0, PT, R0, 0x1c0, !P0 ;  /* 0x000001c00000780c */ /* 0x000fda0004701070 */
[----:B------:R-:W0:Y:S01]  /*0e00*/  @P0 LDC.64 R12, c[0x0][0x288] ;  /* 0x0000a200ff0c0b82 */ /* 0x000e220000000a00 */
[----:B------:R-:W-:-:S07]  /*0e10*/  @P0 MOV R17, R11 ;  /* 0x0000000b00110202 */ /* 0x000fce0000000f00 */
[----:B------:R-:W1:Y:S01]  /*0e20*/  @P0 LDC.64 R6, c[0x0][0x230] ;  /* 0x00008c00ff060b82 */ /* 0x000e620000000a00 */
[----:B0-----:R-:W-:-:S04]  /*0e30*/  @P0 IMAD R16, R43, R12, RZ ;  /* 0x0000000c2b100224 */ /* 0x001fc800078e02ff */
[----:B------:R-:W-:Y:S01]  /*0e40*/  @P0 IMAD R13, R61, R13, R16 ;  /* 0x0000000d3d0d0224 */ /* 0x000fe200078e0210 */
[----:B------:R-:W-:-:S05]  /*0e50*/  @P0 MOV R16, R8 ;  /* 0x0000000800100202 */ /* 0x000fca0000000f00 */
[----:B------:R-:W-:-:S05]  /*0e60*/  @P0 IMAD.WIDE.U32 R16, R61, R12, R16 ;  /* 0x0000000c3d100225 */ /* 0x000fca00078e0010 */
        /* <DEDUP_REMOVED lines=16> */
[----:B------:R-:W-:Y:S02]  /*0f70*/  @!P0 MOV R16, R8 ;  /* 0x0000000800108202 */ /* 0x000fe40000000f00 */
[----:B------:R-:W-:-:S05]  /*0f80*/  @!P0 MOV R17, R11 ;  /* 0x0000000b00118202 */ /* 0x000fca0000000f00 */
[----:B------:R-:W1:Y:S01]  /*0f90*/  @!P0 LDC.64 R6, c[0x0][0x230] ;  /* 0x00008c00ff068b82 */ /* 0x000e620000000a00 */
[-C--:B0-----:R-:W-:Y:S02]  /*0fa0*/  @!P0 IMAD R3, R59, R12.reuse, RZ ;  /* 0x0000000c3b038224 */ /* 0x081fe400078e02ff */
[----:B------:R-:W-:-:S04]  /*0fb0*/  @!P0 IMAD.WIDE.U32 R16, R58, R12, R16 ;  /* 0x0000000c3a108225 */ /* 0x000fc800078e0010 */
[----:B------:R-:W-:-:S05]  /*0fc0*/  @!P0 IMAD R3, R58, R13, R3 ;  /* 0x0000000d3a038224 */ /* 0x000fca00078e0203 */
[----:B------:R-:W-:Y:S02]  /*0fd0*/  @!P0 IADD3 R13, R17, R3, RZ ;  /* 0x00000003110d8210 */ /* 0x000fe40007ffe0ff */
[C---:B------:R-:W-:Y:S02]  /*0fe0*/  @!P0 SHF.L.U32 R3, R16.reuse, 0x1, RZ ;  /* 0x0000000110038819 */ /* 0x040fe400000006ff */
[----:B------:R-:W-:Y:S02]  /*0ff0*/  @!P0 SHF.L.U64.HI R16, R16, 0x1, R13 ;  /* 0x0000000110108819 */ /* 0x000fe4000001020d */
[----:B------:R-:W0:Y:S01]  /*1000*/  @!P0 LDC.64 R12, c[0x0][0x228] ;  /* 0x00008a00ff0c8b82 */ /* 0x000e220000000a00 */
[----:B-1----:R-:W-:Y:S01]  /*1010*/  @!P0 IADD3 R6, P6, R3, R6, RZ ;  /* 0x0000000603068210 */ /* 0x002fe20007fde0ff */
[----:B------:R-:W-:-:S03]  /*1020*/  UIMAD.WIDE UR12, UR6, 0x8, UR12 ;  /* 0x00000008060c78a5 */ /* 0x000fc6000f8e020c */
[----:B------:R-:W-:-:S03]  /*1030*/  @!P0 IADD3.X R7, R16, R7, RZ, P6, !PT ;  /* 0x0000000710078210 */ /* 0x000fc600037fe4ff */
[----:B------:R-:W-:Y:S02]  /*1040*/  MOV R17, UR13 ;  /* 0x0000000d00117c02 */ /* 0x000fe40008000f00 */
[----:B0-----:R-:W-:-:S04]  /*1050*/  @!P0 IADD3 R12, P6, R3, R12, RZ ;  /* 0x0000000c030c8210 */ /* 0x001fc80007fde0ff */
[----:B------:R-:W-:Y:S02]  /*1060*/  @!P0 IADD3.X R13, R16, R13, RZ, P6, !PT ;  /* 0x0000000d100d8210 */ /* 0x000fe400037fe4ff */
[----:B------:R-:W-:Y:S02]  /*1070*/  MOV R16, UR12 ;  /* 0x0000000c00107c02 */ /* 0x000fe40008000f00 */
[----:B------:R-:W-:Y:S01]  /*1080*/  LOP3.LUT P6, RZ, R2, 0x2, RZ, 0xc0, !PT ;  /* 0x0000000202ff7812 */ /* 0x000fe200078cc0ff */
[----:B------:R-:W-:Y:S01]  /*1090*/  HFMA2.MMA R54, -RZ, RZ, 0, 0 ;  /* 0x00000000ff367435 */ /* 0x000fe200000001ff */
[----:B------:R-:W-:Y:S02]  /*10a0*/  CS2R R52, SRZ ;  /* 0x0000000000347805 */ /* 0x000fe4000001ff00 */
[----:B------:R-:W-:Y:S01]  /*10b0*/  CS2R R42, SRZ ;  /* 0x00000000002a7805 */ /* 0x000fe2000001ff00 */
[----:B------:R-:W2:Y:S01]  /*10c0*/  LDG.E.64 R16, desc[UR14][R16.64] ;  /* 0x0000000e10107981 */ /* 0x000ea2000c1e1b00 */
[----:B------:R-:W-:-:S02]  /*10d0*/  CS2R R50, SRZ ;  /* 0x0000000000327805 */ /* 0x000fc4000001ff00 */
[----:B------:R-:W-:Y:S02]  /*10e0*/  CS2R R48, SRZ ;  /* 0x0000000000307805 */ /* 0x000fe4000001ff00 */
[----:B------:R-:W-:Y:S01]  /*10f0*/  CS2R R46, SRZ ;  /* 0x00000000002e7805 */ /* 0x000fe2000001ff00 */
[----:B------:R-:W5:Y:S04]  /*1100*/  @P5 LDG.E R52, desc[UR14][R34.64] ;  /* 0x0000000e22345981 */ /* 0x000f68000c1e1900 */
[----:B------:R-:W5:Y:S04]  /*1110*/  @P5 LDG.E R43, desc[UR14][R36.64] ;  /* 0x0000000e242b5981 */ /* 0x000f68000c1e1900 */
[----:B------:R0:W3:Y:S04]  /*1120*/  @P6 LDG.E R54, desc[UR14][R40.64] ;  /* 0x0000000e28366981 */ /* 0x0000e8000c1e1900 */
[----:B------:R-:W5:Y:S04]  /*1130*/  @P6 LDG.E R53, desc[UR14][R38.64] ;  /* 0x0000000e26356981 */ /* 0x000f68000c1e1900 */
[----:B------:R-:W5:Y:S01]  /*1140*/  @P4 LDG.E R42, desc[UR14][R32.64] ;  /* 0x0000000e202a4981 */ /* 0x000f62000c1e1900 */
[----:B0-----:R-:W-:-:S03]  /*1150*/  CS2R R40, SRZ ;  /* 0x0000000000287805 */ /* 0x001fc6000001ff00 */
        /* <DEDUP_REMOVED lines=9> */
[----:B------:R-:W-:Y:S01]  /*11f0*/  BSSY B0, `(.L_x_302) ;  /* 0x0000024000007945 */ /* 0x000fe20003800000 */
[----:B------:R-:W-:Y:S01]  /*1200*/  HFMA2.MMA R3, -RZ, RZ, 0, 0 ;  /* 0x00000000ff037435 */ /* 0x000fe200000001ff */
[----:B------:R1:W5:Y:S01]  /*1210*/  @P1 LDG.E R46, desc[UR14][R4.64] ;  /* 0x0000000e042e1981 */ /* 0x000362000c1e1900 */
[----:B0-----:R-:W-:-:S02]  /*1220*/  MOV R6, RZ ;  /* 0x000000ff00067202 */ /* 0x001fc40000000f00 */
        /* <DEDUP_REMOVED lines=23> */
[----:B------:R-:W2:Y:S04]  /*13a0*/  @P0 LDG.E.U16 R18, desc[UR14][R6.64] ;  /* 0x0000000e06120981 */ /* 0x000ea8000c1e1500 */
[----:B------:R-:W3:Y:S01]  /*13b0*/  @P0 LDG.E.U16 R17, desc[UR14][R6.64+0x2] ;  /* 0x0000020e06110981 */ /* 0x000ee2000c1e1500 */
[----:B0-----:R-:W-:-:S05]  /*13c0*/  IMAD.WIDE R12, R3, 0x2, R12 ;  /* 0x00000002030c7825 */ /* 0x001fca00078e020c */
[----:B------:R-:W4:Y:S04]  /*13d0*/  LDG.E.U16 R3, desc[UR14][R12.64] ;  /* 0x0000000e0c037981 */ /* 0x000f28000c1e1500 */
[----:B------:R-:W4:Y:S01]  /*13e0*/  LDG.E.U16 R16, desc[UR14][R12.64+0x2] ;  /* 0x0000020e0c107981 */ /* 0x000f22000c1e1500 */
[----:B--2---:R-:W-:Y:S02]  /*13f0*/  @P0 SHF.L.U32 R4, R18, 0x10, RZ ;  /* 0x0000001012040819 */ /* 0x004fe400000006ff */
[----:B---3--:R-:W-:Y:S02]  /*1400*/  @P0 SHF.L.U32 R5, R17, 0x10, RZ ;  /* 0x0000001011050819 */ /* 0x008fe400000006ff */
[----:B----4-:R-:W-:Y:S02]  /*1410*/  SHF.L.U32 R3, R3, 0x10, RZ ;  /* 0x0000001003037819 */ /* 0x010fe400000006ff */
[----:B------:R-:W-:-:S07]  /*1420*/  SHF.L.U32 R6, R16, 0x10, RZ ;  /* 0x0000001010067819 */ /* 0x000fce00000006ff */
.L_x_303:
[----:B------:R-:W-:Y:S05]  /*1430*/  BSYNC B0 ;  /* 0x0000000000007941 */ /* 0x000fea0003800000 */
.L_x_302:
        /* <DEDUP_REMOVED lines=31> */
.L_x_304:
[----:B------:R-:W-:Y:S01]  /*1630*/  FMUL.FTZ R18, R16, R3 ;  /* 0x0000000310127220 */ /* 0x000fe20000410000 */
[----:B------:R-:W-:Y:S01]  /*1640*/  PRMT R20, R43, 0x7632, R20 ;  /* 0x000076322b147816 */ /* 0x000fe20000000014 */
[----:B------:R-:W-:Y:S01]  /*1650*/  FMUL.FTZ R19, R13, R6 ;  /* 0x000000060d137220 */ /* 0x000fe20000410000 */
[----:B------:R-:W-:Y:S01]  /*1660*/  SHF.L.U32 R21, R43, 0x10, RZ ;  /* 0x000000102b157819 */ /* 0x000fe200000006ff */
[C---:B------:R-:W-:Y:S01]  /*1670*/  FFMA.FTZ R17, R7.reuse, R18, RZ ;  /* 0x0000001207117223 */ /* 0x040fe200000100ff */
[----:B------:R-:W-:Y:S01]  /*1680*/  FADD.FTZ R18, RZ, R18 ;  /* 0x00000012ff127221 */ /* 0x000fe20000010000 */
[----:B------:R-:W-:Y:S01]  /*1690*/  SHF.L.U32 R22, R20, 0x10, RZ ;  /* 0x0000001014167819 */ /* 0x000fe200000006ff */
[----:B------:R-:W-:Y:S01]  /*16a0*/  FFMA.FTZ R24, R7, R16, RZ ;  /* 0x0000001007187223 */ /* 0x000fe200000100ff */
[----:B------:R-:W-:Y:S01]  /*16b0*/  FFMA.FTZ R17, R12, R19, R17 ;  /* 0x000000130c117223 */ /* 0x000fe20000010011 */
[----:B------:R-:W-:Y:S01]  /*16c0*/  FADD.FTZ R18, R19, R18 ;  /* 0x0000001213127221 */ /* 0x000fe20000010000 */
[----:B------:R-:W-:Y:S01]  /*16d0*/  PRMT R19, R52, 0x7632, R19 ;  /* 0x0000763234137816 */ /* 0x000fe20000000013 */
[----:B------:R-:W-:Y:S01]  /*16e0*/  FADD.FTZ R21, R21, -UR18 ;  /* 0x8000001215157e21 */ /* 0x000fe20008010000 */
[----:B------:R-:W-:Y:S01]  /*16f0*/  FADD.FTZ R22, R22, -UR18 ;  /* 0x8000001216167e21 */ /* 0x000fe20008010000 */
[----:B------:R-:W-:-:S02]  /*1700*/  SHF.L.U32 R20, R52, 0x10, RZ ;  /* 0x0000001034147819 */ /* 0x000fc400000006ff */
        /* <DEDUP_REMOVED lines=22> */
.L_x_305:
[----:B------:R-:W-:Y:S01]  /*1870*/  FADD.FTZ R7, RZ, R16 ;  /* 0x00000010ff077221 */ /* 0x000fe20000010000 */
[----:B------:R-:W-:Y:S01]  /*1880*/  FFMA.FTZ R23, R12, R13, RZ ;  /* 0x0000000d0c177223 */ /* 0x000fe200000100ff */
[----:B------:R-:W-:Y:S01]  /*1890*/  FADD.FTZ R12, RZ, R13 ;  /* 0x0000000dff0c7221 */ /* 0x000fe20000010000 */
[----:B------:R-:W-:Y:S01]  /*18a0*/  FMUL.FTZ R16, R20, R3 ;  /* 0x0000000314107220 */ /* 0x000fe20000410000 */
[----:B------:R-:W-:Y:S01]  /*18b0*/  FFMA.FTZ R24, R21, R20, R24 ;  /* 0x0000001415187223 */ /* 0x000fe20000010018 */
[----:B------:R-:W-:Y:S01]  /*18c0*/  FADD.FTZ R20, R7, R20 ;  /* 0x0000001407147221 */ /* 0x000fe20000010000 */
[----:B------:R-:W-:Y:S01]  /*18d0*/  FADD.FTZ R7, R12, R19 ;  /* 0x000000130c077221 */ /* 0x000fe20000010000 */
[----:B------:R-:W-:Y:S01]  /*18e0*/  PRMT R12, R42, 0x7632, R12 ;  /* 0x000076322a0c7816 */ /* 0x000fe2000000000c */
[----:B------:R-:W-:Y:S01]  /*18f0*/  FFMA.FTZ R17, R21, R16, R17 ;  /* 0x0000001015117223 */ /* 0x000fe20000010011 */
[----:B------:R-:W-:Y:S01]  /*1900*/  FADD.FTZ R18, R18, R16 ;  /* 0x0000001012127221 */ /* 0x000fe20000010000 */
[----:B------:R-:W-:Y:S01]  /*1910*/  FMUL.FTZ R13, R19, R6 ;  /* 0x00000006130d7220 */ /* 0x000fe20000410000 */
[----:B------:R-:W-:Y:S01]  /*1920*/  SHF.L.U32 R16, R42, 0x10, RZ ;  /* 0x000000102a107819 */ /* 0x000fe200000006ff */
[----:B------:R-:W-:Y:S01]  /*1930*/  FFMA.FTZ R38, R22, R19, R23 ;  /* 0x0000001316267223 */ /* 0x000fe20000010017 */
[----:B------:R-:W-:Y:S01]  /*1940*/  SHF.L.U32 R12, R12, 0x10, RZ ;  /* 0x000000100c0c7819 */ /* 0x000fe200000006ff */
[--C-:B------:R-:W-:Y:S01]  /*1950*/  FFMA.FTZ R22, R22, R13, R17.reuse ;  /* 0x0000000d16167223 */ /* 0x100fe20000010011 */
[----:B------:R-:W-:Y:S01]  /*1960*/  PRMT R17, R50, 0x7632, R17 ;  /* 0x0000763232117816 */ /* 0x000fe20000000011 */
[----:B------:R-:W-:Y:S01]  /*1970*/  FADD.FTZ R23, R16, -UR18 ;  /* 0x8000001210177e21 */ /* 0x000fe20008010000 */
[----:B------:R-:W-:Y:S01]  /*1980*/  FADD.FTZ R13, R13, R18 ;  /* 0x000000120d0d7221 */ /* 0x000fe20000010000 */
[----:B------:R-:W-:Y:S01]  /*1990*/  FADD.FTZ R12, R12, -UR18 ;  /* 0x800000120c0c7e21 */ /* 0x000fe20008010000 */
[----:B------:R-:W-:Y:S01]  /*19a0*/  SHF.L.U32 R21, R50, 0x10, RZ ;  /* 0x0000001032157819 */ /* 0x000fe200000006ff */
[----:B------:R-:W-:Y:S01]  /*19b0*/  FMUL.FTZ R23, R23, UR19 ;  /* 0x0000001317177c20 */ /* 0x000fe20008410000 */
[----:B------:R-:W-:Y:S01]  /*19c0*/  PRMT R19, R51, 0x7632, R19 ;  /* 0x0000763233137816 */ /* 0x000fe20000000013 */
        /* <DEDUP_REMOVED lines=21> */
.L_x_306:
[----:B------:R-:W-:Y:S01]  /*1b20*/  FADD.FTZ R17, R20, R21 ;  /* 0x0000001514117221 */ /* 0x000fe20000010000 */
[----:B------:R-:W-:Y:S01]  /*1b30*/  FMUL.FTZ R25, R21, R3 ;  /* 0x0000000315197220 */ /* 0x000fe20000410000 */
[----:B------:R-:W-:Y:S01]  /*1b40*/  FFMA.FTZ R18, R23, R21, R24 ;  /* 0x0000001517127223 */ /* 0x000fe20000010018 */
[----:B------:R-:W-:Y:S02]  /*1b50*/  SHF.L.U32 R20, R51, 0x10, RZ ;  /* 0x0000001033147819 */ /* 0x000fe400000006ff */
[----:B------:R-:W-:Y:S01]  /*1b60*/  SHF.L.U32 R21, R19, 0x10, RZ ;  /* 0x0000001013157819 */ /* 0x000fe200000006ff */
[--C-:B------:R-:W-:Y:S01]  /*1b70*/  FFMA.FTZ R23, R23, R25, R22.reuse ;  /* 0x0000001917177223 */ /* 0x100fe20000010016 */
[----:B------:R-:W-:Y:S01]  /*1b80*/  FADD.FTZ R13, R13, R25 ;  /* 0x000000190d0d7221 */ /* 0x000fe20000010000 */
[----:B------:R-:W-:Y:S01]  /*1b90*/  PRMT R22, R49, 0x7632, R22 ;  /* 0x0000763231167816 */ /* 0x000fe20000000016 */
[----:B------:R-:W-:Y:S01]  /*1ba0*/  FADD.FTZ R24, R20, -UR18 ;  /* 0x8000001214187e21 */ /* 0x000fe20008010000 */
[----:B------:R-:W-:Y:S01]  /*1bb0*/  FADD.FTZ R25, R21, -UR18 ;  /* 0x8000001215197e21 */ /* 0x000fe20008010000 */
[----:B------:R-:W-:-:S02]  /*1bc0*/  SHF.L.U32 R19, R49, 0x10, RZ ;  /* 0x0000001031137819 */ /* 0x000fc400000006ff */
        /* <DEDUP_REMOVED lines=23> */
.L_x_307:
        /* <DEDUP_REMOVED lines=36> */
.L_x_308:
        /* <DEDUP_REMOVED lines=34> */
.L_x_309:
        /* <DEDUP_REMOVED lines=37> */
.L_x_310:
        /* <DEDUP_REMOVED lines=36> */
.L_x_311:
        /* <DEDUP_REMOVED lines=98> */
.L_x_313:
[----:B------:R-:W-:Y:S05]  /*2c50*/  BSYNC B0 ;  /* 0x0000000000007941 */ /* 0x000fea0003800000 */
.L_x_312:
        /* <DEDUP_REMOVED lines=161> */
.L_x_315:
[----:B------:R-:W-:Y:S05]  /*3670*/  BSYNC B0 ;  /* 0x0000000000007941 */ /* 0x000fea0003800000 */
.L_x_314:
        /* <DEDUP_REMOVED lines=20> */
.L_x_317:
[----:B------:R-:W-:Y:S05]  /*37c0*/  BSYNC B0 ;  /* 0x0000000000007941 */ /* 0x000fea0003800000 */
.L_x_316:
        /* <DEDUP_REMOVED lines=50> */
.L_x_320:
[----:B------:R-:W2:Y:S04]  /*3af0*/  LDG.E.STRONG.GPU R20, desc[UR14][R24.64] ;  /* 0x0000000e18147981 */ /* 0x000ea8000c1ef900 */
[----:B--2---:R-:W-:Y:S01]  /*3b00*/  CCTL.IVALL ;  /* 0x00000000ff00798f */ /* 0x004fe20002000000 */
[----:B------:R-:W-:Y:S05]  /*3b10*/  YIELD ;  /* 0x0000000000007946 */ /* 0x000fea0003800000 */
[----:B------:R-:W-:-:S13]  /*3b20*/  ISETP.NE.AND P6, PT, R20, R19, PT ;  /* 0x000000131400720c */ /* 0x000fda0003fc5270 */
[----:B------:R-:W-:Y:S05]  /*3b30*/  @P6 BRA `(.L_x_320) ;  /* 0xfffffffc00ec6947 */ /* 0x000fea000383ffff */
.L_x_319:
        /* <DEDUP_REMOVED lines=23> */
.L_x_324:
        /* <DEDUP_REMOVED lines=115> */
.L_x_323:
        /* <DEDUP_REMOVED lines=63> */
.L_x_325:
[----:B------:R-:W-:-:S04]  /*47d0*/  LOP3.LUT P6, RZ, R2, 0x1, RZ, 0xc0, !PT ;  /* 0x0000000102ff7812 */ /* 0x000fc800078cc0ff */
[----:B------:R-:W-:-:S13]  /*47e0*/  ISETP.NE.OR P6, PT, R20, RZ, P6 ;  /* 0x000000ff1400720c */ /* 0x000fda00037c5670 */
[----:B------:R-:W-:Y:S05]  /*47f0*/  @!P6 BRA `(.L_x_321) ;  /* 0x00000000007ce947 */ /* 0x000fea0003800000 */
.L_x_322:
        /* <DEDUP_REMOVED lines=31> */
.L_x_321:
        /* <DEDUP_REMOVED lines=10> */
.L_x_327:
[----:B------:R-:W-:Y:S05]  /*4a90*/  BSYNC B0 ;  /* 0x0000000000007941 */ /* 0x000fea0003800000 */
.L_x_326:
        /* <DEDUP_REMOVED lines=17> */
.L_x_318:
        /* <DEDUP_REMOVED lines=43> */
.L_x_328:
        /* <DEDUP_REMOVED lines=22> */
.L_x_330:
[----:B------:R-:W-:Y:S05]  /*4fc0*/  BSYNC B0 ;  /* 0x0000000000007941 */ /* 0x000fea0003800000 */
.L_x_329:
        /* <DEDUP_REMOVED lines=28> */
.L_x_331:
[----:B------:R-:W-:Y:S04]  /*5190*/  BSSY B0, `(.L_x_332) ;  /* 0x0000015000007945 */ /* 0x000fe80003800000 */
[----:B------:R-:W-:Y:S05]  /*51a0*/  @!P5 BRA `(.L_x_333) ;  /* 0x00000000004cd947 */ /* 0x000fea0003800000 */
[----:B------:R-:W-:Y:S01]  /*51b0*/  SHF.R.S32.HI R12, RZ, 0x1f, R66 ;  /* 0x0000001fff0c7819 */ /* 0x000fe20000011442 */
[----:B------:R-:W-:Y:S01]  /*51c0*/  ULDC.64 UR12, c[0x0][0x288] ;  /* 0x0000a200000c7ab9 */ /* 0x000fe20000000a00 */
[----:B0-----:R-:W-:Y:S01]  /*51d0*/  MOV R13, R11 ;  /* 0x0000000b000d7202 */ /* 0x001fe20000000f00 */
[----:B------:R-:W-:Y:S02]  /*51e0*/  FFMA.FTZ R25, R17, R25, R20 ;  /* 0x0000001911197223 */ /* 0x000fe40000010014 */
[----:B------:R-:W-:Y:S01]  /*51f0*/  IMAD R19, R12, UR12, RZ ;  /* 0x0000000c0c137c24 */ /* 0x000fe2000f8e02ff */
[----:B------:R-:W-:Y:S01]  /*5200*/  MOV R12, R8 ;  /* 0x00000008000c7202 */ /* 0x000fe20000000f00 */
[----:B------:R-:W-:Y:S02]  /*5210*/  FFMA.FTZ R25, R52, R3, -R25 ;  /* 0x0000000334197223 */ /* 0x000fe40000010819 */
[C---:B------:R-:W-:Y:S02]  /*5220*/  IMAD R19, R66.reuse, UR13, R19 ;  /* 0x0000000d42137c24 */ /* 0x040fe4000f8e0213 */
[----:B------:R-:W-:Y:S01]  /*5230*/  IMAD.WIDE.U32 R12, R66, UR12, R12 ;  /* 0x0000000c420c7c25 */ /* 0x000fe2000f8e000c */
[----:B------:R-:W-:-:S04]  /*5240*/  ULDC.64 UR12, c[0x0][0x210] ;  /* 0x00008400000c7ab9 */ /* 0x000fc80000000a00 */
[----:B------:R-:W-:Y:S01]  /*5250*/  IADD3 R19, R13, R19, RZ ;  /* 0x000000130d137210 */ /* 0x000fe20007ffe0ff */
[----:B------:R-:W-:Y:S01]  /*5260*/  FMUL.FTZ R13, R25, UR19 ;  /* 0x00000013190d7c20 */ /* 0x000fe20008410000 */
[----:B------:R-:W-:-:S04]  /*5270*/  LEA R18, P0, R12, UR12, 0x1 ;  /* 0x0000000c0c127c11 */ /* 0x000fc8000f8008ff */
[----:B------:R-:W-:Y:S01]  /*5280*/  LEA.HI.X R19, R12, UR13, R19, 0x1, P0 ;  /* 0x0000000d0c137c11 */ /* 0x000fe200080f0c13 */
[----:B------:R-:W-:-:S04]  /*5290*/  FFMA.FTZ R12, R17, R23, R20 ;  /* 0x00000017110c7223 */ /* 0x000fc80000010014 */
[----:B------:R-:W-:-:S04]  /*52a0*/  FFMA.FTZ R12, R55, R6, -R12 ;  /* 0x00000006370c7223 */ /* 0x000fc8000001080c */
[----:B------:R-:W-:-:S05]  /*52b0*/  FMUL.FTZ R12, R12, UR19 ;  /* 0x000000130c0c7c20 */ /* 0x000fca0008410000 */
[----:B------:R-:W-:-:S05]  /*52c0*/  F2FP.BF16.F32.PACK_AB R13, R12, R13 ;  /* 0x0000000d0c0d723e */ /* 0x000fca00000010ff */
[----:B------:R1:W-:Y:S02]  /*52d0*/  STG.E desc[UR14][R18.64], R13 ;  /* 0x0000000d12007986 */ /* 0x0003e4000c10190e */
.L_x_333:
[----:B------:R-:W-:Y:S05]  /*52e0*/  BSYNC B0 ;  /* 0x0000000000007941 */ /* 0x000fea0003800000 */
.L_x_332:
        /* <DEDUP_REMOVED lines=27> */
.L_x_334:
[----:B------:R-:W-:Y:S04]  /*54a0*/  BSSY B0, `(.L_x_335) ;  /* 0x0000015000007945 */ /* 0x000fe80003800000 */
[----:B------:R-:W-:Y:S05]  /*54b0*/  @!P4 BRA `(.L_x_336) ;  /* 0x00000000004cc947 */ /* 0x000fea0003800000 */
[----:B------:R-:W-:Y:S01]  /*54c0*/  SHF.R.S32.HI R12, RZ, 0x1f, R65 ;  /* 0x0000001fff0c7819 */ /* 0x000fe20000011441 */
[----:B------:R-:W-:Y:S01]  /*54d0*/  ULDC.64 UR12, c[0x0][0x288] ;  /* 0x0000a200000c7ab9 */ /* 0x000fe20000000a00 */
[----:B01----:R-:W-:Y:S01]  /*54e0*/  MOV R13, R11 ;  /* 0x0000000b000d7202 */ /* 0x003fe20000000f00 */
[C-C-:B------:R-:W-:Y:S01]  /*54f0*/  FFMA.FTZ R25, R17.reuse, R25, R20.reuse ;  /* 0x0000001911197223 */ /* 0x140fe20000010014 */
[----:B------:R-:W-:Y:S01]  /*5500*/  FFMA.FTZ R24, R17, R24, R20 ;  /* 0x0000001811187223 */ /* 0x000fe20000010014 */
        /* <DEDUP_REMOVED lines=10> */
[----:B------:R-:W-:-:S04]  /*55b0*/  FFMA.FTZ R12, R23, R6, -R24 ;  /* 0x00000006170c7223 */ /* 0x000fc80000010818 */
[----:B------:R-:W-:-:S05]  /*55c0*/  FMUL.FTZ R12, R12, UR19 ;  /* 0x000000130c0c7c20 */ /* 0x000fca0008410000 */
[----:B------:R-:W-:-:S05]  /*55d0*/  F2FP.BF16.F32.PACK_AB R13, R12, R13 ;  /* 0x0000000d0c0d723e */ /* 0x000fca00000010ff */
[----:B------:R2:W-:Y:S02]  /*55e0*/  STG.E desc[UR14][R18.64], R13 ;  /* 0x0000000d12007986 */ /* 0x0005e4000c10190e */
.L_x_336:
[----:B------:R-:W-:Y:S05]  /*55f0*/  BSYNC B0 ;  /* 0x0000000000007941 */ /* 0x000fea0003800000 */
.L_x_335:
        /* <DEDUP_REMOVED lines=10> */
[----:B012---:R-:W-:-:S03]  /*56a0*/  FFMA.FTZ R13, R26, R6, R5 ;  /* 0x000000061a0d7223 */ /* 0x007fc60000010005 */
        /* <DEDUP_REMOVED lines=16> */
.L_x_337:
[----:B------:R-:W-:Y:S04]  /*57b0*/  BSSY B0, `(.L_x_338) ;  /* 0x0000015000007945 */ /* 0x000fe80003800000 */
[----:B------:R-:W-:Y:S05]  /*57c0*/  @!P3 BRA `(.L_x_339) ;  /* 0x00000000004cb947 */ /* 0x000fea0003800000 */
[----:B------:R-:W-:Y:S01]  /*57d0*/  SHF.R.S32.HI R12, RZ, 0x1f, R64 ;  /* 0x0000001fff0c7819 */ /* 0x000fe20000011440 */
[----:B------:R-:W-:Y:S01]  /*57e0*/  ULDC.64 UR12, c[0x0][0x288] ;  /* 0x0000a200000c7ab9 */ /* 0x000fe20000000a00 */
[----:B012---:R-:W-:Y:S01]  /*57f0*/  MOV R13, R11 ;  /* 0x0000000b000d7202 */ /* 0x007fe20000000f00 */
        /* <DEDUP_REMOVED lines=16> */
.L_x_339:
[----:B------:R-:W-:Y:S05]  /*5900*/  BSYNC B0 ;  /* 0x0000000000007941 */ /* 0x000fea0003800000 */
.L_x_338:
        /* <DEDUP_REMOVED lines=10> */
[----:B0123--:R-:W-:-:S03]  /*59b0*/  FFMA.FTZ R13, R26, R6, R5 ;  /* 0x000000061a0d7223 */ /* 0x00ffc60000010005 */
        /* <DEDUP_REMOVED lines=16> */
.L_x_340:
[----:B------:R-:W-:Y:S04]  /*5ac0*/  BSSY B0, `(.L_x_341) ;  /* 0x0000015000007945 */ /* 0x000fe80003800000 */
[----:B------:R-:W-:Y:S05]  /*5ad0*/  @!P2 BRA `(.L_x_342) ;  /* 0x00000000004ca947 */ /* 0x000fea0003800000 */
[----:B------:R-:W-:Y:S01]  /*5ae0*/  SHF.R.S32.HI R12, RZ, 0x1f, R63 ;  /* 0x0000001fff0c7819 */ /* 0x000fe2000001143f */
[----:B------:R-:W-:Y:S01]  /*5af0*/  ULDC.64 UR12, c[0x0][0x288] ;  /* 0x0000a200000c7ab9 */ /* 0x000fe20000000a00 */
[----:B0123--:R-:W-:Y:S01]  /*5b00*/  MOV R13, R11 ;  /* 0x0000000b000d7202 */ /* 0x00ffe20000000f00 */
        /* <DEDUP_REMOVED lines=16> */
.L_x_342:
[----:B------:R-:W-:Y:S05]  /*5c10*/  BSYNC B0 ;  /* 0x0000000000007941 */ /* 0x000fea0003800000 */
.L_x_341:
[----:B------:R-:W-:Y:S02]  /*5c20*/  IMAD R7, R22, UR16, R7 ;  /* 0x0000001016077c24 */ /* 0x000fe4000f8e0207 */
[----:B------:R-:W-:Y:S01]  /*5c30*/  FADD.FTZ R25, R48, -UR18 ;  /* 0x8000001230197e21 */ /* 0x000fe20008010000 */
[----:B------:R-:W-:Y:S01]  /*5c40*/  FADD.FTZ R22, R31, -UR18 ;  /* 0x800000121f167e21 */ /* 0x000fe20008010000 */
[----:B------:R-:W-:Y:S02]  /*5c50*/  SHF.L.U32 R46, R46, 0x10, RZ ;  /* 0x000000102e2e7819 */ /* 0x000fe400000006ff */
[----:B------:R-:W-:Y:S01]  /*5c60*/  SHF.L.U32 R23, R30, 0x10, RZ ;  /* 0x000000101e177819 */ /* 0x000fe200000006ff */
[----:B------:R-:W-:Y:S01]  /*5c70*/  FMUL.FTZ R25, R25, UR19 ;  /* 0x0000001319197c20 */ /* 0x000fe20008410000 */
[----:B------:R-:W-:Y:S01]  /*5c80*/  SHF.L.U32 R15, R15, 0x10, RZ ;  /* 0x000000100f0f7819 */ /* 0x000fe200000006ff */
[----:B------:R-:W-:Y:S01]  /*5c90*/  FMUL.FTZ R22, R22, UR19 ;  /* 0x0000001316167c20 */ /* 0x000fe20008410000 */
[----:B------:R-:W-:Y:S06]  /*5ca0*/  @!P6 BRA `(.L_x_343) ;  /* 0x000000000048e947 */ /* 0x000fec0003800000 */
[----:B------:R-:W-:Y:S01]  /*5cb0*/  FFMA.FTZ R12, R25, R3, R4 ;  /* 0x00000003190c7223 */ /* 0x000fe20000010004 */
[----:B01234-:R-:W-:-:S03]  /*5cc0*/  FFMA.FTZ R13, R22, R6, R5 ;  /* 0x00000006160d7223 */ /* 0x01ffc60000010005 */
        /* <DEDUP_REMOVED lines=16> */
.L_x_343:
[----:B------:R-:W-:Y:S04]  /*5dd0*/  BSSY B0, `(.L_x_344) ;  /* 0x0000015000007945 */ /* 0x000fe80003800000 */
[----:B------:R-:W-:Y:S05]  /*5de0*/  @!P1 BRA `(.L_x_345) ;  /* 0x00000000004c9947 */ /* 0x000fea0003800000 */
[----:B------:R-:W-:Y:S01]  /*5df0*/  SHF.R.S32.HI R12, RZ, 0x1f, R62 ;  /* 0x0000001fff0c7819 */ /* 0x000fe2000001143e */
[----:B------:R-:W-:Y:S01]  /*5e00*/  ULDC.64 UR12, c[0x0][0x288] ;  /* 0x0000a200000c7ab9 */ /* 0x000fe20000000a00 */
[----:B01234-:R-:W-:Y:S01]  /*5e10*/  MOV R13, R11 ;  /* 0x0000000b000d7202 */ /* 0x01ffe20000000f00 */
        /* <DEDUP_REMOVED lines=16> */
.L_x_345:
[----:B------:R-:W-:Y:S05]  /*5f20*/  BSYNC B0 ;  /* 0x0000000000007941 */ /* 0x000fea0003800000 */
.L_x_344:
[----:B------:R-:W-:Y:S01]  /*5f30*/  SHF.L.U32 R29, R29, 0x10, RZ ;  /* 0x000000101d1d7819 */ /* 0x000fe200000006ff */
[----:B------:R-:W-:Y:S01]  /*5f40*/  FADD.FTZ R15, R15, -UR18 ;  /* 0x800000120f0f7e21 */ /* 0x000fe20008010000 */
[----:B------:R-:W-:Y:S01]  /*5f50*/  SHF.L.U32 R23, R28, 0x10, RZ ;  /* 0x000000101c177819 */ /* 0x000fe200000006ff */
[----:B------:R-:W-:Y:S01]  /*5f60*/  ULDC.64 UR12, c[0x0][0x290] ;  /* 0x0000a400000c7ab9 */ /* 0x000fe20000000a00 */
[----:B------:R-:W-:Y:S01]  /*5f70*/  IADD3 R28, R7, 0xc0, RZ ;  /* 0x000000c0071c7810 */ /* 0x000fe20007ffe0ff */
[----:B------:R-:W-:Y:S01]  /*5f80*/  FADD.FTZ R29, R29, -UR18 ;  /* 0x800000121d1d7e21 */ /* 0x000fe20008010000 */
[----:B------:R-:W-:Y:S01]  /*5f90*/  SHF.L.U32 R22, R45, 0x10, RZ ;  /* 0x000000102d167819 */ /* 0x000fe200000006ff */
[----:B------:R-:W-:Y:S01]  /*5fa0*/  FMUL.FTZ R27, R15, UR19 ;  /* 0x000000130f1b7c20 */ /* 0x000fe20008410000 */
[----:B------:R-:W-:Y:S01]  /*5fb0*/  SHF.R.S32.HI R30, RZ, 0x1f, R28 ;  /* 0x0000001fff1e7819 */ /* 0x000fe2000001141c */
[----:B------:R-:W-:Y:S01]  /*5fc0*/  FMUL.FTZ R29, R29, UR19 ;  /* 0x000000131d1d7c20 */ /* 0x000fe20008410000 */
[----:B------:R-:W-:Y:S06]  /*5fd0*/  @!P6 BRA `(.L_x_346) ;  /* 0x000000000048e947 */ /* 0x000fec0003800000 */
[----:B------:R-:W-:Y:S01]  /*5fe0*/  FFMA.FTZ R7, R27, R3, R4 ;  /* 0x000000031b077223 */ /* 0x000fe20000010004 */
[----:B------:R-:W-:-:S03]  /*5ff0*/  FFMA.FTZ R12, R29, R6, R5 ;  /* 0x000000061d0c7223 */ /* 0x000fc60000010005 */
[----:B01234-:R-:W-:Y:S01]  /*6000*/  FMUL.FTZ R13, R7, -1.4426950216293334961 ;  /* 0xbfb8aa3b070d7820 */ /* 0x01ffe20000410000 */
        /* <DEDUP_REMOVED lines=15> */
.L_x_346:
[----:B------:R-:W-:Y:S01]  /*6100*/  ISETP.GE.U32.AND P0, PT, R28, UR12, PT ;  /* 0x0000000c1c007c0c */ /* 0x000fe2000bf06070 */
[----:B------:R-:W-:Y:S03]  /*6110*/  BSSY B0, `(.L_x_347) ;  /* 0x0000017000007945 */ /* 0x000fe60003800000 */
[----:B------:R-:W-:-:S04]  /*6120*/  ISETP.GE.AND.EX P0, PT, R30, UR13, PT, P0 ;  /* 0x0000000d1e007c0c */ /* 0x000fc8000bf06300 */
[----:B------:R-:W-:-:S13]  /*6130*/  ISETP.LT.U32.AND P0, PT, R0, 0x1c0, !P0 ;  /* 0x000001c00000780c */ /* 0x000fda0004701070 */
[----:B------:R-:W-:Y:S05]  /*6140*/  @!P0 BRA `(.L_x_348) ;  /* 0x00000000004c8947 */ /* 0x000fea0003800000 */
[----:B------:R-:W-:Y:S01]  /*6150*/  SHF.R.S32.HI R7, RZ, 0x1f, R61 ;  /* 0x0000001fff077819 */ /* 0x000fe2000001143d */
[----:B------:R-:W-:Y:S01]  /*6160*/  ULDC.64 UR20, c[0x0][0x288] ;  /* 0x0000a20000147ab9 */ /* 0x000fe20000000a00 */
[----:B------:R-:W-:Y:S02]  /*6170*/  MOV R12, R8 ;  /* 0x00000008000c7202 */ /* 0x000fe40000000f00 */
[----:B01234-:R-:W-:Y:S01]  /*6180*/  MOV R13, R11 ;  /* 0x0000000b000d7202 */ /* 0x01ffe20000000f00 */
        /* <DEDUP_REMOVED lines=11> */
[----:B------:R-:W-:Y:S01]  /*6240*/  FMUL.FTZ R12, R7, UR19 ;  /* 0x00000013070c7c20 */ /* 0x000fe20008410000 */
[----:B------:R-:W-:-:S05]  /*6250*/  FMUL.FTZ R7, R23, UR19 ;  /* 0x0000001317077c20 */ /* 0x000fca0008410000 */
[----:B------:R-:W-:-:S05]  /*6260*/  F2FP.BF16.F32.PACK_AB R7, R7, R12 ;  /* 0x0000000c0707723e */ /* 0x000fca00000010ff */
[----:B------:R0:W-:Y:S02]  /*6270*/  STG.E desc[UR14][R18.64], R7 ;  /* 0x0000000712007986 */ /* 0x0001e4000c10190e */
.L_x_348:
[----:B------:R-:W-:Y:S05]  /*6280*/  BSYNC B0 ;  /* 0x0000000000007941 */ /* 0x000fea0003800000 */
.L_x_347:
[----:B------:R-:W-:Y:S02]  /*6290*/  SHF.L.U32 R40, R40, 0x10, RZ ;  /* 0x0000001028287819 */ /* 0x000fe400000006ff */
[----:B------:R-:W-:Y:S02]  /*62a0*/  SHF.L.U32 R21, R21, 0x10, RZ ;  /* 0x0000001015157819 */ /* 0x000fe400000006ff */
[----:B------:R-:W-:Y:S01]  /*62b0*/  ISETP.GE.U32.AND P0, PT, R58, UR12, PT ;  /* 0x0000000c3a007c0c */ /* 0x000fe2000bf06070 */
[----:B------:R-:W-:Y:S01]  /*62c0*/  FADD.FTZ R40, R40, -UR18 ;  /* 0x8000001228287e21 */ /* 0x000fe20008010000 */
[----:B------:R-:W-:Y:S01]  /*62d0*/  SHF.L.U32 R44, R44, 0x10, RZ ;  /* 0x000000102c2c7819 */ /* 0x000fe200000006ff */
[----:B------:R-:W-:Y:S01]  /*62e0*/  FADD.FTZ R21, R21, -UR18 ;  /* 0x8000001215157e21 */ /* 0x000fe20008010000 */
[----:B------:R-:W-:Y:S01]  /*62f0*/  ISETP.GE.AND.EX P0, PT, R59, UR13, PT, P0 ;  /* 0x0000000d3b007c0c */ /* 0x000fe2000bf06300 */
[----:B------:R-:W-:Y:S01]  /*6300*/  FMUL.FTZ R23, R40, UR19 ;  /* 0x0000001328177c20 */ /* 0x000fe20008410000 */
[----:B0-----:R-:W-:Y:S01]  /*6310*/  SHF.L.U32 R7, R16, 0x10, RZ ;  /* 0x0000001010077819 */ /* 0x001fe200000006ff */
[----:B------:R-:W-:Y:S01]  /*6320*/  FMUL.FTZ R21, R21, UR19 ;  /* 0x0000001315157c20 */ /* 0x000fe20008410000 */
[----:B------:R-:W-:Y:S01]  /*6330*/  ISETP.GT.U32.OR P0, PT, R0, 0x1bf, P0 ;  /* 0x000001bf0000780c */ /* 0x000fe20000704470 */
[----:B------:R-:W-:-:S12]  /*6340*/  @!P6 BRA `(.L_x_349) ;  /* 0x000000000048e947 */ /* 0x000fd80003800000 */
[----:B------:R-:W-:Y:S01]  /*6350*/  FFMA.FTZ R4, R23, R3, R4 ;  /* 0x0000000317047223 */ /* 0x000fe20000010004 */
[----:B------:R-:W-:-:S03]  /*6360*/  FFMA.FTZ R5, R21, R6, R5 ;  /* 0x0000000615057223 */ /* 0x000fc60000010005 */
[----:B------:R-:W-:Y:S01]  /*6370*/  FMUL.FTZ R12, R4, -1.4426950216293334961 ;  /* 0xbfb8aa3b040c7820 */ /* 0x000fe20000410000 */
[----:B------:R-:W-:-:S05]  /*6380*/  FMUL.FTZ R15, R5, -1.4426950216293334961 ;  /* 0xbfb8aa3b050f7820 */ /* 0x000fca0000410000 */
[----:B------:R-:W1:Y:S08]  /*6390*/  MUFU.EX2 R12, R12 ;  /* 0x0000000c000c7308 */ /* 0x000e700000000800 */
[----:B------:R-:W0:Y:S01]  /*63a0*/  MUFU.EX2 R15, R15 ;  /* 0x0000000f000f7308 */ /* 0x000e220000000800 */
[----:B-1234-:R-:W-:-:S07]  /*63b0*/  FADD.FTZ R13, R12, 1 ;  /* 0x3f8000000c0d7421 */ /* 0x01efce0000010000 */
[----:B------:R-:W1:Y:S01]  /*63c0*/  MUFU.RCP R13, R13 ;  /* 0x0000000d000d7308 */ /* 0x000e620000001000 */
[----:B0-----:R-:W-:-:S07]  /*63d0*/  FADD.FTZ R16, R15, 1 ;  /* 0x3f8000000f107421 */ /* 0x001fce0000010000 */
[----:B------:R-:W0:Y:S01]  /*63e0*/  MUFU.RCP R16, R16 ;  /* 0x0000001000107308 */ /* 0x000e220000001000 */
[----:B-1----:R-:W-:Y:S01]  /*63f0*/  FADD.FTZ R19, -R13, 1 ;  /* 0x3f8000000d137421 */ /* 0x002fe20000010100 */
[----:B------:R-:W-:-:S03]  /*6400*/  FMUL.FTZ R44, R44, R13 ;  /* 0x0000000d2c2c7220 */ /* 0x000fc60000410000 */
[----:B------:R-:W-:Y:S01]  /*6410*/  FFMA.FTZ R19, R4, R19, 1 ;  /* 0x3f80000004137423 */ /* 0x000fe20000010013 */
[----:B0-----:R-:W-:Y:S01]  /*6420*/  FADD.FTZ R18, -R16, 1 ;  /* 0x3f80000010127421 */ /* 0x001fe20000010100 */
[----:B------:R-:W-:Y:S02]  /*6430*/  FMUL.FTZ R7, R7, R16 ;  /* 0x0000001007077220 */ /* 0x000fe40000410000 */
[----:B------:R-:W-:Y:S01]  /*6440*/  FMUL.FTZ R44, R44, R19 ;  /* 0x000000132c2c7220 */ /* 0x000fe20000410000 */
[----:B------:R-:W-:-:S04]  /*6450*/  FFMA.FTZ R18, R5, R18, 1 ;  /* 0x3f80000005127423 */ /* 0x000fc80000010012 */
[----:B------:R-:W-:-:S07]  /*6460*/  FMUL.FTZ R7, R7, R18 ;  /* 0x0000001207077220 */ /* 0x000fce0000410000 */
.L_x_349:
        /* <DEDUP_REMOVED lines=19> */
.L_x_351:
[----:B------:R-:W-:Y:S05]  /*65a0*/  BSYNC B0 ;  /* 0x0000000000007941 */ /* 0x000fea0003800000 */
.L_x_350:
[----:B------:R-:W-:Y:S01]  /*65b0*/  ULDC UR11, c[0x0][0x10] ;  /* 0x00000400000b7ab9 */ /* 0x000fe20000000800 */
[----:B------:R-:W-:Y:S02]  /*65c0*/  UIADD3 UR4, UR4, 0x1, URZ ;  /* 0x0000000104047890 */ /* 0x000fe4000fffe03f */
[----:B------:R-:W-:-:S04]  /*65d0*/  UIADD3 UR6, UR11, UR6, URZ ;  /* 0x000000060b067290 */ /* 0x000fc8000fffe03f */
[----:B------:R-:W-:-:S06]  /*65e0*/  UISETP.GE.AND UP0, UPT, UR6, UR5, UPT ;  /* 0x000000050600728c */ /* 0x000fcc000bf06270 */
[----:B------:R-:W-:-:S13]  /*65f0*/  PLOP3.LUT P0, PT, PT, PT, UP0, 0x80, 0x0 ;  /* 0x000000000000781c */ /* 0x000fda0003f0f008 */
[----:B------:R-:W-:Y:S05]  /*6600*/  @!P0 BRA `(.L_x_352) ;  /* 0xffffff9c009c8947 */ /* 0x000fea000383ffff */
.L_x_301:
[----:B------:R-:W5:Y:S01]  /*6610*/  LDC R6, c[0x0][0xc] ;  /* 0x00000300ff067b82 */ /* 0x000f620000000800 */
[----:B------:R-:W-:Y:S01]  /*6620*/  ISETP.NE.AND P1, PT, R0, RZ, PT ;  /* 0x000000ff0000720c */ /* 0x000fe20003f25270 */
[----:B------:R-:W-:Y:S06]  /*6630*/  BSSY B0, `(.L_x_353) ;  /* 0x0000011000007945 */ /* 0x000fec0003800000 */
[----:B------:R-:W1:Y:S08]  /*6640*/  LDC R7, c[0x0][0x10] ;  /* 0x00000400ff077b82 */ /* 0x000e700000000800 */
[----:B0-----:R-:W0:Y:S01]  /*6650*/  LDC.64 R2, c[0x0][0x258] ;  /* 0x00009600ff027b82 */ /* 0x001e220000000a00 */
[----:B-----5:R-:W-:-:S02]  /*6660*/  ISETP.NE.AND P0, PT, R6, 0x1, PT ;  /* 0x000000010600780c */ /* 0x020fc40003f05270 */
[----:B-1----:R-:W-:-:S04]  /*6670*/  SHF.L.U32 R4, R7, 0x1, RZ ;  /* 0x0000000107047819 */ /* 0x002fc800000006ff */
        /* <DEDUP_REMOVED lines=12> */
.L_x_354:
[----:B------:R-:W-:Y:S05]  /*6740*/  BSYNC B0 ;  /* 0x0000000000007941 */ /* 0x000fea0003800000 */
.L_x_353:
        /* <DEDUP_REMOVED lines=11> */
.L_x_356:
[----:B------:R-:W5:Y:S04]  /*6800*/  LDG.E.STRONG.GPU R5, desc[UR14][R2.64] ;  /* 0x0000000e02057981 */ /* 0x000f68000c1ef900 */
[----:B-----5:R-:W-:Y:S01]  /*6810*/  CCTL.IVALL ;  /* 0x00000000ff00798f */ /* 0x020fe20002000000 */
[----:B------:R-:W-:Y:S05]  /*6820*/  YIELD ;  /* 0x0000000000007946 */ /* 0x000fea0003800000 */
[----:B------:R-:W-:-:S13]  /*6830*/  ISETP.NE.AND P0, PT, R5, R4, PT ;  /* 0x000000040500720c */ /* 0x000fda0003f05270 */
[----:B------:R-:W-:Y:S05]  /*6840*/  @P0 BRA `(.L_x_356) ;  /* 0xfffffffc00ec0947 */ /* 0x000fea000383ffff */
.L_x_355:
[----:B------:R-:W-:Y:S05]  /*6850*/  WARPSYNC.ALL ;  /* 0x0000000000007948 */ /* 0x000fea0003800000 */
[----:B------:R-:W0:Y:S01]  /*6860*/  LDC.64 R22, c[0x0][0x288] ;  /* 0x0000a200ff167b82 */ /* 0x000e220000000a00 */
[----:B------:R-:W-:-:S07]  /*6870*/  SHF.R.S32.HI R4, RZ, 0x1f, R0 ;  /* 0x0000001fff047819 */ /* 0x000fce0000011400 */
[----:B------:R-:W-:Y:S01]  /*6880*/  BAR.SYNC.DEFER_BLOCKING 0x0 ;  /* 0x0000000000007b1d */ /* 0x000fe20000010000 */
[----:B0-----:R-:W-:-:S04]  /*6890*/  LEA.HI R2, P0, R23, R22, RZ, 0x1 ;  /* 0x0000001617027211 */ /* 0x001fc800078108ff */
[----:B------:R-:W-:-:S04]  /*68a0*/  IADD3.X R3, RZ, R23, RZ, P0, !PT ;  /* 0x00000017ff037210 */ /* 0x000fc800007fe4ff */
[--C-:B------:R-:W-:Y:S02]  /*68b0*/  SHF.R.S64 R25, R2, 0x1, R3.reuse ;  /* 0x0000000102197819 */ /* 0x100fe40000001003 */
[----:B--234-:R-:W-:Y:S02]  /*68c0*/  SHF.R.S32.HI R18, RZ, 0x1, R3 ;  /* 0x00000001ff127819 */ /* 0x01cfe40000011403 */
        /* <DEDUP_REMOVED lines=17> */
.L_x_357:
[----:B------:R-:W-:-:S04]  /*69e0*/  LEA R6, P0, R0, UR4, 0x2 ;  /* 0x0000000400067c11 */ /* 0x000fc8000f8010ff */
[----:B------:R-:W-:Y:S02]  /*69f0*/  LEA.HI.X R7, R0, UR5, R7, 0x2, P0 ;  /* 0x0000000500077c11 */ /* 0x000fe400080f1407 */
[-C--:B------:R-:W-:Y:S02]  /*6a00*/  LEA R8, P0, R25, R6.reuse, 0x2 ;  /* 0x0000000619087211 */ /* 0x080fe400078010ff */
[-C--:B------:R-:W-:Y:S01]  /*6a10*/  LEA R12, P2, R27, R6.reuse, 0x2 ;  /* 0x000000061b0c7211 */ /* 0x080fe200078410ff */
[----:B--2---:R2:W3:Y:S01]  /*6a20*/  LDG.E R2, desc[UR14][R6.64] ;  /* 0x0000000e06027981 */ /* 0x0044e2000c1e1900 */
[----:B------:R-:W-:Y:S02]  /*6a30*/  LEA R10, P1, R22, R6, 0x2 ;  /* 0x00000006160a7211 */ /* 0x000fe400078210ff */
[C---:B------:R-:W-:Y:S02]  /*6a40*/  IADD3.X R9, R7.reuse, R31, RZ, P0, !PT ;  /* 0x0000001f07097210 */ /* 0x040fe400007fe4ff */
[----:B------:R-:W-:-:S02]  /*6a50*/  IADD3.X R13, R7, R29, RZ, P2, !PT ;  /* 0x0000001d070d7210 */ /* 0x000fc400017fe4ff */
[----:B------:R-:W-:Y:S02]  /*6a60*/  IADD3.X R11, R23, R7, RZ, P1, !PT ;  /* 0x00000007170b7210 */ /* 0x000fe40000ffe4ff */
[----:B------:R-:W3:Y:S04]  /*6a70*/  LDG.E R9, desc[UR14][R8.64] ;  /* 0x0000000e08097981 */ /* 0x000ee8000c1e1900 */
[----:B------:R-:W4:Y:S04]  /*6a80*/  LDG.E R10, desc[UR14][R10.64] ;  /* 0x0000000e0a0a7981 */ /* 0x000f28000c1e1900 */
[----:B------:R-:W4:Y:S01]  /*6a90*/  LDG.E R13, desc[UR14][R12.64] ;  /* 0x0000000e0c0d7981 */ /* 0x000f22000c1e1900 */
[----:B------:R-:W-:-:S02]  /*6aa0*/  SHF.L.U32 R5, R0, 0x1, RZ ;  /* 0x0000000100057819 */ /* 0x000fc400000006ff */
[----:B------:R-:W-:-:S04]  /*6ab0*/  IADD3 R0, R0, 0x1c0, RZ ;  /* 0x000001c000007810 */ /* 0x000fc80007ffe0ff */
[----:B------:R-:W-:Y:S02]  /*6ac0*/  ISETP.GT.U32.AND P0, PT, R25, R0, PT ;  /* 0x000000001900720c */ /* 0x000fe40003f04070 */
[----:B--2---:R-:W-:-:S04]  /*6ad0*/  SHF.R.S32.HI R7, RZ, 0x1f, R0 ;  /* 0x0000001fff077819 */ /* 0x004fc80000011400 */
[----:B------:R-:W-:Y:S02]  /*6ae0*/  ISETP.GT.AND.EX P0, PT, R18, R7, PT, P0 ;  /* 0x000000071200720c */ /* 0x000fe40003f04300 */
[----:B---3--:R-:W-:Y:S01]  /*6af0*/  F2FP.BF16.F32.PACK_AB R19, R9, R2 ;  /* 0x000000020913723e */ /* 0x008fe200000010ff */
[----:B0-----:R-:W-:-:S04]  /*6b00*/  IMAD.WIDE R2, R5, 0x2, R14 ;  /* 0x0000000205027825 */ /* 0x001fc800078e020e */
[----:B-1----:R-:W-:Y:S01]  /*6b10*/  IMAD.WIDE R4, R5, 0x2, R16 ;  /* 0x0000000205047825 */ /* 0x002fe200078e0210 */
[----:B----4-:R-:W-:Y:S01]  /*6b20*/  F2FP.BF16.F32.PACK_AB R21, R13, R10 ;  /* 0x0000000a0d15723e */ /* 0x010fe200000010ff */
[----:B------:R2:W-:Y:S04]  /*6b30*/  STG.E desc[UR14][R2.64], R19 ;  /* 0x0000001302007986 */ /* 0x0005e8000c10190e */
[----:B------:R2:W-:Y:S01]  /*6b40*/  STG.E desc[UR14][R4.64], R21 ;  /* 0x0000001504007986 */ /* 0x0005e2000c10190e */
[----:B------:R-:W-:Y:S05]  /*6b50*/  @P0 BRA `(.L_x_357) ;  /* 0xfffffffc00a00947 */ /* 0x000fea000383ffff */
[----:B------:R-:W-:Y:S05]  /*6b60*/  EXIT ;  /* 0x000000000000794d */ /* 0x000fea0003800000 */
.L_x_358:
        /* <DEDUP_REMOVED lines=9> */
.L_x_3257:


//--------------------- .text._Z35group_norm_nhwc_bwd_one_pass_kernelI11Bf16IOBf16WLi512ELi28ELi448EEv26Group_norm_nhwc_bwd_params --------------------------
	.section	.text._Z35group_norm_nhwc_bwd_one_pass_kernelI11Bf16IOBf16WLi512ELi28ELi448EEv26Group_norm_nhwc_bwd_params,"ax",@progbits
	.align	128
        .global         _Z35group_norm_nhwc_bwd_one_pass_kernelI11Bf16IOBf16WLi512ELi28ELi448EEv26Group_norm_nhwc_bwd_params
        .type           _Z35group_norm_nhwc_bwd_one_pass_kernelI11Bf16IOBf16WLi512ELi28ELi448EEv26Group_norm_nhwc_bwd_params,@function
        .size           _Z35group_norm_nhwc_bwd_one_pass_kernelI11Bf16IOBf16WLi512ELi28ELi448EEv26Group_norm_nhwc_bwd_params,(.L_x_3258 - _Z35group_norm_nhwc_bwd_one_pass_kernelI11Bf16IOBf16WLi512ELi28ELi448EEv26Group_norm_nhwc_bwd_params)
        .other          _Z35group_norm_nhwc_bwd_one_pass_kernelI11Bf16IOBf16WLi512ELi28ELi448EEv26Group_norm_nhwc_bwd_params,@"STO_CUDA_ENTRY STV_DEFAULT"
_Z35group_norm_nhwc_bwd_one_pass_kernelI11Bf16IOBf16WLi512ELi28ELi448EEv26Group_norm_nhwc_bwd_params:
.text._Z35group_norm_nhwc_bwd_one_pass_kernelI11Bf16IOBf16WLi512ELi28ELi448EEv26Group_norm_nhwc_bwd_params:
        /* <DEDUP_REMOVED lines=110> */
.L_x_442:
[----:B0-----:R-:W0:Y:S01]  /*06e0*/  LDC R19, c[0x0][0x2a0] ;  /* 0x0000a800ff137b82 */ /* 0x001e220000000800 */
[----:B------:R-:W-:Y:S01]  /*06f0*/  IABS R18, R70 ;  /* 0x0000004600127213 */ /* 0x000fe20000000000 */
[----:B------:R-:W-:Y:S01]  /*0700*/  ULDC.64 UR12, c[0x0][0x298] ;  /* 0x0000a600000c7ab9 */ /* 0x000fe20000000a00 */
[----:B------:R-:W-:Y:S02]  /*0710*/  LOP3.LUT P6, RZ, R79, 0x80, RZ, 0xc0, !PT ;  /* 0x000000804fff7812 */ /* 0x000fe400078cc0ff */
        /* <DEDUP_REMOVED lines=208> */
[----:B------:R-:W-:Y:S02]  /*1420*/  SHF.R.S32.HI R89, RZ, 0x1f, R83 ;  /* 0x0000001fff597819 */ /* 0x000fe40000011453 */
        /* <DEDUP_REMOVED lines=9> */
[----:B------:R-:W-:-:S05]  /*14c0*/  @P4 MOV R14, R110 ;  /* 0x0000006e000e4202 */ /* 0x000fca0000000f00 */
[----:B------:R-:W-:Y:S01]  /*14d0*/  @P4 IMAD.WIDE.U32 R14, R19, R16, R14 ;  /* 0x00000010130e4225 */ /* 0x000fe200078e000e */
[----:B------:R-:W-:Y:S01]  /*14e0*/  IADD3 R19, R76, 0x160, RZ ;  /* 0x000001604c137810 */ /* 0x000fe20007ffe0ff */
[----:B------:R-:W0:Y:S01]  /*14f0*/  @P4 LDC.64 R16, c[0x0][0x228] ;  /* 0x00008a00ff104b82 */ /* 0x000e220000000a00 */
[----:B------:R-:W5:Y:S02]  /*1500*/  @P5 LDG.E R97, desc[UR8][R56.64] ;  /* 0x0000000838615981 */ /* 0x000f64000c1e1900 */
[----:B------:R-:W-:Y:S02]  /*1510*/  @P4 IADD3 R13, R15, R13, RZ ;  /* 0x0000000d0f0d4210 */ /* 0x000fe40007ffe0ff */
[C---:B------:R-:W-:Y:S01]  /*1520*/  @P4 SHF.L.U32 R31, R14.reuse, 0x1, RZ ;  /* 0x000000010e1f4819 */ /* 0x040fe200000006ff */
[----:B------:R-:W5:Y:S01]  /*1530*/  @P5 LDG.E R96, desc[UR8][R54.64] ;  /* 0x0000000836605981 */ /* 0x000f62000c1e1900 */
[----:B------:R-:W-:Y:S02]  /*1540*/  @P4 SHF.L.U64.HI R14, R14, 0x1, R13 ;  /* 0x000000010e0e4819 */ /* 0x000fe4000001020d */
[----:B------:R-:W-:-:S02]  /*1550*/  @P4 IADD3 R32, P0, R31, R32, RZ ;  /* 0x000000201f204210 */ /* 0x000fc40007f1e0ff */
        /* <DEDUP_REMOVED lines=15> */
[----:B------:R-:W-:Y:S02]  /*1650*/  @P3 IADD3.X R29, R14, R29, RZ, P0, !PT ;  /* 0x0000001d0e1d3210 */ /* 0x000fe400007fe4ff */
[----:B0-----:R-:W-:-:S04]  /*1660*/  @P3 IADD3 R22, P0, R23, R16, RZ ;  /* 0x0000001017163210 */ /* 0x001fc80007f1e0ff */
[----:B------:R-:W-:Y:S02]  /*1670*/  @P3 IADD3.X R23, R14, R17, RZ, P0, !PT ;  /* 0x000000110e173210 */ /* 0x000fe400007fe4ff */
[----:B------:R-:W0:Y:S01]  /*1680*/  LDC R17, c[0x0][0x2ac] ;  /* 0x0000ab00ff117b82 */ /* 0x000e220000000800 */
        /* <DEDUP_REMOVED lines=18> */
[----:B------:R-:W-:Y:S02]  /*17b0*/  @P0 IADD3 R13, R19, R13, RZ ;  /* 0x0000000d130d0210 */ /* 0x000fe40007ffe0ff */
[----:B-1----:R-:W-:Y:S02]  /*17c0*/  @P0 IADD3 R20, P6, R27, R14, RZ ;  /* 0x0000000e1b140210 */ /* 0x002fe40007fde0ff */
[----:B------:R-:W-:Y:S02]  /*17d0*/  @P0 SHF.L.U64.HI R18, R18, 0x1, R13 ;  /* 0x0000000112120819 */ /* 0x000fe4000001020d */
[----:B------:R-:W-:Y:S02]  /*17e0*/  MOV R19, RZ ;  /* 0x000000ff00137202 */ /* 0x000fe40000000f00 */
[----:B------:R-:W-:Y:S02]  /*17f0*/  @P0 IADD3.X R21, R18, R15, RZ, P6, !PT ;  /* 0x0000000f12150210 */ /* 0x000fe400037fe4ff */
[----:B------:R-:W0:Y:S01]  /*1800*/  @P0 LDC.64 R14, c[0x0][0x228] ;  /* 0x00008a00ff0e0b82 */ /* 0x000e220000000a00 */
[----:B------:R-:W-:-:S02]  /*1810*/  MOV R13, RZ ;  /* 0x000000ff000d7202 */ /* 0x000fc40000000f00 */
[----:B------:R1:W5:Y:S01]  /*1820*/  @P0 LDG.E R19, desc[UR8][R20.64] ;  /* 0x0000000814130981 */ /* 0x000362000c1e1900 */
[----:B0-----:R-:W-:Y:S02]  /*1830*/  @P0 IADD3 R26, P6, R27, R14, RZ ;  /* 0x0000000e1b1a0210 */ /* 0x001fe40007fde0ff */
[----:B------:R-:W-:Y:S02]  /*1840*/  IADD3 R14, R17, 0x1a0, RZ ;  /* 0x000001a0110e7810 */ /* 0x000fe40007ffe0ff */
[----:B------:R-:W-:Y:S02]  /*1850*/  @P0 IADD3.X R27, R18, R15, RZ, P6, !PT ;  /* 0x0000000f121b0210 */ /* 0x000fe400037fe4ff */
[----:B------:R-:W-:-:S03]  /*1860*/  SHF.R.S32.HI R15, RZ, 0x1f, R14 ;  /* 0x0000001fff0f7819 */ /* 0x000fc6000001140e */
[----:B------:R0:W5:Y:S01]  /*1870*/  @P0 LDG.E R13, desc[UR8][R26.64] ;  /* 0x000000081a0d0981 */ /* 0x000162000c1e1900 */
[----:B------:R-:W-:-:S04]  /*1880*/  ISETP.GE.U32.AND P0, PT, R14, UR12, PT ;  /* 0x0000000c0e007c0c */ /* 0x000fc8000bf06070 */
[----:B------:R-:W-:-:S04]  /*1890*/  ISETP.GE.AND.EX P0, PT, R15, UR13, PT, P0 ;  /* 0x0000000d0f007c0c */ /* 0x000fc8000bf06300 */
[----:B------:R-:W-:-:S13]  /*18a0*/  ISETP.LT.U32.AND P0, PT, R77, 0x1c0, !P0 ;  /* 0x000001c04d00780c */ /* 0x000fda0004701070 */
[----:B------:R-:W2:Y:S08]  /*18b0*/  @P0 LDC.64 R24, c[0x0][0x288] ;  /* 0x0000a200ff180b82 */ /* 0x000eb00000000a00 */
[----:B------:R-:W3:Y:S01]  /*18c0*/  @P0 LDC.64 R14, c[0x0][0x230] ;  /* 0x00008c00ff0e0b82 */ /* 0x000ee20000000a00 */
[----:B-1----:R-:W-:Y:S02]  /*18d0*/  @P0 MOV R20, R110 ;  /* 0x0000006e00140202 */ /* 0x002fe40000000f00 */
[----:B------:R-:W-:Y:S01]  /*18e0*/  @P0 MOV R21, R113 ;  /* 0x0000007100150202 */ /* 0x000fe20000000f00 */
[----:B--2---:R-:W-:-:S04]  /*18f0*/  @P0 IMAD R16, R89, R24, RZ ;  /* 0x0000001859100224 */ /* 0x004fc800078e02ff */
[C---:B0-----:R-:W-:Y:S02]  /*1900*/  @P0 IMAD R27, R83.reuse, R25, R16 ;  /* 0x00000019531b0224 */ /* 0x041fe400078e0210 */
[----:B------:R-:W-:-:S05]  /*1910*/  @P0 IMAD.WIDE.U32 R24, R83, R24, R20 ;  /* 0x0000001853180225 */ /* 0x000fca00078e0014 */
[----:B------:R-:W-:Y:S02]  /*1920*/  @P0 IADD3 R21, R25, R27, RZ ;  /* 0x0000001b19150210 */ /* 0x000fe40007ffe0ff */
[C---:B------:R-:W-:Y:S02]  /*1930*/  @P0 SHF.L.U32 R83, R24.reuse, 0x1, RZ ;  /* 0x0000000118530819 */ /* 0x040fe400000006ff */
[----:B------:R-:W-:Y:S02]  /*1940*/  @P0 SHF.L.U64.HI R24, R24, 0x1, R21 ;  /* 0x0000000118180819 */ /* 0x000fe40000010215 */
[----:B---3--:R-:W-:-:S04]  /*1950*/  @P0 IADD3 R20, P6, R83, R14, RZ ;  /* 0x0000000e53140210 */ /* 0x008fc80007fde0ff */
[C---:B------:R-:W-:Y:S02]  /*1960*/  @P0 IADD3.X R21, R24.reuse, R15, RZ, P6, !PT ;  /* 0x0000000f18150210 */ /* 0x040fe400037fe4ff */
[----:B------:R-:W0:Y:S03]  /*1970*/  @P0 LDC.64 R14, c[0x0][0x228] ;  /* 0x00008a00ff0e0b82 */ /* 0x000e260000000a00 */
[----:B------:R1:W5:Y:S01]  /*1980*/  @P0 LDG.E R68, desc[UR8][R20.64] ;  /* 0x0000000814440981 */ /* 0x000362000c1e1900 */
[----:B0-----:R-:W-:Y:S02]  /*1990*/  @P0 IADD3 R82, P6, R83, R14, RZ ;  /* 0x0000000e53520210 */ /* 0x001fe40007fde0ff */
[----:B------:R-:W-:Y:S02]  /*19a0*/  MOV R14, RZ ;  /* 0x000000ff000e7202 */ /* 0x000fe40000000f00 */
[----:B------:R-:W-:-:S02]  /*19b0*/  @P0 IADD3.X R83, R24, R15, RZ, P6, !PT ;  /* 0x0000000f18530210 */ /* 0x000fc400037fe4ff */
[----:B------:R-:W-:-:S03]  /*19c0*/  IADD3 R15, R17, 0x1c0, RZ ;  /* 0x000001c0110f7810 */ /* 0x000fc60007ffe0ff */
[----:B------:R0:W5:Y:S01]  /*19d0*/  @P0 LDG.E R14, desc[UR8][R82.64] ;  /* 0x00000008520e0981 */ /* 0x000162000c1e1900 */
[----:B------:R-:W-:Y:S02]  /*19e0*/  SHF.R.S32.HI R16, RZ, 0x1f, R15 ;  /* 0x0000001fff107819 */ /* 0x000fe4000001140f */
[----:B------:R-:W-:-:S04]  /*19f0*/  ISETP.GE.U32.AND P0, PT, R15, UR12, PT ;  /* 0x0000000c0f007c0c */ /* 0x000fc8000bf06070 */
[----:B------:R-:W-:-:S04]  /*1a00*/  ISETP.GE.AND.EX P0, PT, R16, UR13, PT, P0 ;  /* 0x0000000d10007c0c */ /* 0x000fc8000bf06300 */
[----:B------:R-:W-:-:S13]  /*1a10*/  ISETP.LT.U32.AND P0, PT, R77, 0x1c0, !P0 ;  /* 0x000001c04d00780c */ /* 0x000fda0004701070 */
[----:B------:R-:W2:Y:S01]  /*1a20*/  @P0 LDC.64 R24, c[0x0][0x288] ;  /* 0x0000a200ff180b82 */ /* 0x000ea20000000a00 */
[----:B------:R-:W-:-:S07]  /*1a30*/  IADD3 R15, R76, 0x1c0, RZ ;  /* 0x000001c04c0f7810 */ /* 0x000fce0007ffe0ff */
[----:B------:R-:W3:Y:S01]  /*1a40*/  @P0 LDC.64 R26, c[0x0][0x230] ;  /* 0x00008c00ff1a0b82 */ /* 0x000ee20000000a00 */
[----:B------:R-:W-:Y:S02]  /*1a50*/  SHF.R.S32.HI R89, RZ, 0x1f, R15 ;  /* 0x0000001fff597819 */ /* 0x000fe4000001140f */
[----:B-1----:R-:W-:-:S05]  /*1a60*/  @P0 MOV R20, R110 ;  /* 0x0000006e00140202 */ /* 0x002fca0000000f00 */
[----:B0-----:R-:W0:Y:S01]  /*1a70*/  @P0 LDC.64 R82, c[0x0][0x228] ;  /* 0x00008a00ff520b82 */ /* 0x001e220000000a00 */
[----:B------:R-:W-:Y:S01]  /*1a80*/  @P0 MOV R21, R113 ;  /* 0x0000007100150202 */ /* 0x000fe20000000f00 */
[-C--:B--2---:R-:W-:Y:S02]  /*1a90*/  @P0 IMAD R16, R89, R24.reuse, RZ ;  /* 0x0000001859100224 */ /* 0x084fe400078e02ff */
[----:B------:R-:W-:-:S04]  /*1aa0*/  @P0 IMAD.WIDE.U32 R20, R15, R24, R20 ;  /* 0x000000180f140225 */ /* 0x000fc800078e0014 */
[----:B------:R-:W-:Y:S01]  /*1ab0*/  @P0 IMAD R25, R15, R25, R16 ;  /* 0x000000190f190224 */ /* 0x000fe200078e0210 */
[----:B------:R-:W-:-:S04]  /*1ac0*/  @P0 SHF.L.U32 R15, R20, 0x1, RZ ;  /* 0x00000001140f0819 */ /* 0x000fc800000006ff */
[----:B------:R-:W-:Y:S02]  /*1ad0*/  @P0 IADD3 R21, R21, R25, RZ ;  /* 0x0000001915150210 */ /* 0x000fe40007ffe0ff */
[----:B---3--:R-:W-:Y:S02]  /*1ae0*/  @P0 IADD3 R26, P6, R15, R26, RZ ;  /* 0x0000001a0f1a0210 */ /* 0x008fe40007fde0ff */
[----:B------:R-:W-:-:S04]  /*1af0*/  @P0 SHF.L.U64.HI R20, R20, 0x1, R21 ;  /* 0x0000000114140819 */ /* 0x000fc80000010215 */
[C---:B------:R-:W-:Y:S02]  /*1b00*/  @P0 IADD3.X R27, R20.reuse, R27, RZ, P6, !PT ;  /* 0x0000001b141b0210 */ /* 0x040fe400037fe4ff */
[----:B0-----:R-:W-:Y:S02]  /*1b10*/  @P0 IADD3 R82, P6, R15, R82, RZ ;  /* 0x000000520f520210 */ /* 0x001fe40007fde0ff */
        /* <DEDUP_REMOVED lines=51> */
[----:B------:R-:W-:Y:S02]  /*1e50*/  MOV R107, 0x3f800000 ;  /* 0x3f800000006b7802 */ /* 0x000fe40000000f00 */
[----:B------:R-:W-:-:S02]  /*1e60*/  CS2R R102, SRZ ;  /* 0x0000000000667805 */ /* 0x000fc4000001ff00 */
[----:B------:R-:W-:Y:S02]  /*1e70*/  MOV R106, RZ ;  /* 0x000000ff006a7202 */ /* 0x000fe40000000f00 */
[----:B------:R-:W-:Y:S01]  /*1e80*/  CS2R R100, SRZ ;  /* 0x0000000000647805 */ /* 0x000fe2000001ff00 */
[----:B------:R2:W5:Y:S04]  /*1e90*/  @P2 LDG.E R105, desc[UR8][R80.64] ;  /* 0x0000000850692981 */ /* 0x000568000c1e1900 */
[----:B------:R3:W5:Y:S04]  /*1ea0*/  @P2 LDG.E R104, desc[UR8][R66.64] ;  /* 0x0000000842682981 */ /* 0x000768000c1e1900 */
[----:B------:R3:W5:Y:S04]  /*1eb0*/  @P5 LDG.E R98, desc[UR8][R52.64] ;  /* 0x0000000834625981 */ /* 0x000768000c1e1900 */
[----:B------:R3:W5:Y:S01]  /*1ec0*/  @P5 LDG.E R95, desc[UR8][R50.64] ;  /* 0x00000008325f5981 */ /* 0x000762000c1e1900 */
[----:B0-----:R-:W-:-:S03]  /*1ed0*/  IMAD.WIDE R20, R70, 0x8, R20 ;  /* 0x0000000846147825 */ /* 0x001fc600078e0214 */
[----:B------:R3:W5:Y:S04]  /*1ee0*/  @P1 LDG.E R101, desc[UR8][R60.64] ;  /* 0x000000083c651981 */ /* 0x000768000c1e1900 */
[----:B------:R3:W5:Y:S04]  /*1ef0*/  @P1 LDG.E R100, desc[UR8][R58.64] ;  /* 0x000000083a641981 */ /* 0x000768000c1e1900 */
[----:B------:R-:W1:Y:S01]  /*1f00*/  LDG.E.64 R20, desc[UR8][R20.64] ;  /* 0x0000000814147981 */ /* 0x000e62000c1e1b00 */
[----:B------:R-:W-:-:S03]  /*1f10*/  ISETP.NE.AND P5, PT, R86, RZ, PT ;  /* 0x000000ff5600720c */ /* 0x000fc60003fa5270 */
[----:B------:R3:W5:Y:S04]  /*1f20*/  @P6 LDG.E R102, desc[UR8][R24.64] ;  /* 0x0000000818666981 */ /* 0x000768000c1e1900 */
[----:B------:R3:W5:Y:S06]  /*1f30*/  @P6 LDG.E R99, desc[UR8][R26.64] ;  /* 0x000000081a636981 */ /* 0x00076c000c1e1900 */
[----:B------:R3:W5:Y:S04]  /*1f40*/  @P5 LDG.E R93, desc[UR8][R48.64] ;  /* 0x00000008305d5981 */ /* 0x000768000c1e1900 */
[----:B------:R3:W5:Y:S01]  /*1f50*/  @P5 LDG.E R92, desc[UR8][R46.64] ;  /* 0x000000082e5c5981 */ /* 0x000762000c1e1900 */
[----:B------:R-:W-:-:S02]  /*1f60*/  ISETP.NE.AND P5, PT, R85, RZ, PT ;  /* 0x000000ff5500720c */ /* 0x000fc40003fa5270 */
[----:B------:R-:W-:Y:S02]  /*1f70*/  ISETP.NE.AND P2, PT, R88, RZ, PT ;  /* 0x000000ff5800720c */ /* 0x000fe40003f45270 */
[----:B------:R-:W-:-:S06]  /*1f80*/  CS2R R86, SRZ ;  /* 0x0000000000567805 */ /* 0x000fcc000001ff00 */
[----:B------:R3:W5:Y:S04]  /*1f90*/  @P3 LDG.E R86, desc[UR8][R28.64] ;  /* 0x000000081c563981 */ /* 0x000768000c1e1900 */
[----:B------:R3:W5:Y:S04]  /*1fa0*/  @P5 LDG.E R94, desc[UR8][R44.64] ;  /* 0x000000082c5e5981 */ /* 0x000768000c1e1900 */
[----:B------:R3:W5:Y:S01]  /*1fb0*/  @P5 LDG.E R91, desc[UR8][R42.64] ;  /* 0x000000082a5b5981 */ /* 0x000762000c1e1900 */
[----:B------:R-:W-:Y:S02]  /*1fc0*/  ISETP.NE.AND P5, PT, R84, RZ, PT ;  /* 0x000000ff5400720c */ /* 0x000fe40003fa5270 */
[----:B------:R-:W-:Y:S01]  /*1fd0*/  CS2R R84, SRZ ;  /* 0x0000000000547805 */ /* 0x000fe2000001ff00 */
[----:B------:R3:W5:Y:S04]  /*1fe0*/  @P2 LDG.E R106, desc[UR8][R64.64] ;  /* 0x00000008406a2981 */ /* 0x000768000c1e1900 */
[----:B------:R3:W5:Y:S04]  /*1ff0*/  @P2 LDG.E R103, desc[UR8][R62.64] ;  /* 0x000000083e672981 */ /* 0x000768000c1e1900 */
[----:B------:R3:W5:Y:S04]  /*2000*/  @P4 LDG.E R85, desc[UR8][R32.64] ;  /* 0x0000000820554981 */ /* 0x000768000c1e1900 */
[----:B------:R3:W5:Y:S04]  /*2010*/  @P5 LDG.E R90, desc[UR8][R36.64] ;  /* 0x00000008245a5981 */ /* 0x000768000c1e1900 */
[----:B------:R3:W5:Y:S04]  /*2020*/  @P5 LDG.E R87, desc[UR8][R34.64] ;  /* 0x0000000822575981 */ /* 0x000768000c1e1900 */
[----:B------:R3:W5:Y:S01]  /*2030*/  @P4 LDG.E R84, desc[UR8][R30.64] ;  /* 0x000000081e544981 */ /* 0x000762000c1e1900 */
[----:B-1----:R-:W-:-:S05]  /*2040*/  FFMA.FTZ R83, -R20, R20, R21 ;  /* 0x0000001414537223 */ /* 0x002fca0000010115 */
[----:B------:R-:W-:-:S13]  /*2050*/  FSETP.GTU.FTZ.AND P0, PT, R83, RZ, PT ;  /* 0x000000ff5300720b */ /* 0x000fda0003f1c000 */
[----:B------:R-:W0:Y:S02]  /*2060*/  @P0 LDC R82, c[0x0][0x250] ;  /* 0x00009400ff520b82 */ /* 0x000e240000000800 */
[----:B0-----:R-:W-:-:S04]  /*2070*/  @P0 FADD.FTZ R82, R83, R82 ;  /* 0x0000005253520221 */ /* 0x001fc80000010000 */
[----:B------:R0:W1:Y:S02]  /*2080*/  @P0 MUFU.RSQ R107, R82 ;  /* 0x00000052006b0308 */ /* 0x0000640000001400 */
[----:B0-----:R-:W-:-:S06]  /*2090*/  CS2R R82, SRZ ;  /* 0x0000000000527805 */ /* 0x001fcc000001ff00 */
[----:B------:R3:W5:Y:S01]  /*20a0*/  @P3 LDG.E R83, desc[UR8][R22.64] ;  /* 0x0000000816533981 */ /* 0x000762000c1e1900 */
[----:B------:R-:W-:Y:S02]  /*20b0*/  LOP3.LUT P0, RZ, R79, 0x2, RZ, 0xc0, !PT ;  /* 0x000000024fff7812 */ /* 0x000fe4000780c0ff */
[----:B------:R-:W-:-:S11]  /*20c0*/  CS2R R88, SRZ ;  /* 0x0000000000587805 */ /* 0x000fd6000001ff00 */
[----:B------:R3:W5:Y:S04]  /*20d0*/  @P0 LDG.E R89, desc[UR8][R40.64] ;  /* 0x0000000828590981 */ /* 0x000768000c1e1900 */
[----:B------:R3:W5:Y:S01]  /*20e0*/  @P0 LDG.E R88, desc[UR8][R38.64] ;  /* 0x0000000826580981 */ /* 0x000762000c1e1900 */
[----:B------:R-:W-:Y:S01]  /*20f0*/  ISETP.GT.U32.AND P0, PT, R77, 0x1bf, PT ;  /* 0x000001bf4d00780c */ /* 0x000fe20003f04070 */
[----:B------:R-:W-:Y:S01]  /*2100*/  BSSY B0, `(.L_x_360) ;  /* 0x0000014000007945 */ /* 0x000fe20003800000 */
[----:B--2---:R-:W-:Y:S02]  /*2110*/  CS2R R80, SRZ ;  /* 0x0000000000507805 */ /* 0x004fe4000001ff00 */
[----:B------:R-:W-:-:S09]  /*2120*/  MOV R21, RZ ;  /* 0x000000ff00157202 */ /* 0x000fd20000000f00 */
[----:B-1-3--:R-:W-:Y:S05]  /*2130*/  @P0 BRA `(.L_x_361) ;  /* 0x0000000000400947 */ /* 0x00afea0003800000 */
[----:B------:R-:W-:Y:S02]  /*2140*/  ISETP.NE.AND P0, PT, RZ, UR10, PT ;  /* 0x0000000aff007c0c */ /* 0x000fe4000bf05270 */
[----:B------:R-:W-:-:S04]  /*2150*/  IADD3 R109, R78, R109, RZ ;  /* 0x0000006d4e6d7210 */ /* 0x000fc80007ffe0ff */
[----:B------:R-:W-:-:S07]  /*2160*/  SHF.R.S32.HI R24, RZ, 0x1f, R109 ;  /* 0x0000001fff187819 */ /* 0x000fce000001146d */
[----:B------:R-:W0:Y:S02]  /*2170*/  @P0 LDC.64 R22, c[0x0][0x240] ;  /* 0x00009000ff160b82 */ /* 0x000e240000000a00 */
[----:B0-----:R-:W-:-:S04]  /*2180*/  @P0 LEA R22, P6, R109, R22, 0x1 ;  /* 0x000000166d160211 */ /* 0x001fc800078c08ff */
[----:B------:R-:W-:-:S05]  /*2190*/  @P0 LEA.HI.X R23, R109, R23, R24, 0x1, P6 ;  /* 0x000000176d170211 */ /* 0x000fca00030f0c18 */
[----:B------:R-:W2:Y:S04]  /*21a0*/  @P0 LDG.E.U16 R24, desc[UR8][R22.64] ;  /* 0x0000000816180981 */ /* 0x000ea8000c1e1500 */
[----:B------:R-:W3:Y:S01]  /*21b0*/  @P0 LDG.E.U16 R21, desc[UR8][R22.64+0x2] ;  /* 0x0000020816150981 */ /* 0x000ee2000c1e1500 */
[----:B--2---:R-:W-:Y:S02]  /*21c0*/  @P0 SHF.L.U32 R81, R24, 0x10, RZ ;  /* 0x0000001018510819 */ /* 0x004fe400000006ff */
[----:B------:R-:W0:Y:S01]  /*21d0*/  LDC.64 R24, c[0x0][0x238] ;  /* 0x00008e00ff187b82 */ /* 0x000e220000000a00 */
[----:B---3--:R-:W-:Y:S01]  /*21e0*/  @P0 SHF.L.U32 R80, R21, 0x10, RZ ;  /* 0x0000001015500819 */ /* 0x008fe200000006ff */
[----:B0-----:R-:W-:-:S05]  /*21f0*/  IMAD.WIDE R24, R109, 0x2, R24 ;  /* 0x000000026d187825 */ /* 0x001fca00078e0218 */
[----:B------:R-:W2:Y:S04]  /*2200*/  LDG.E.U16 R82, desc[UR8][R24.64] ;  /* 0x0000000818527981 */ /* 0x000ea8000c1e1500 */
[----:B------:R-:W3:Y:S01]  /*2210*/  LDG.E.U16 R21, desc[UR8][R24.64+0x2] ;  /* 0x0000020818157981 */ /* 0x000ee2000c1e1500 */
[----:B--2---:R-:W-:Y:S02]  /*2220*/  SHF.L.U32 R82, R82, 0x10, RZ ;  /* 0x0000001052527819 */ /* 0x004fe400000006ff */
[----:B---3--:R-:W-:-:S07]  /*2230*/  SHF.L.U32 R21, R21, 0x10, RZ ;  /* 0x0000001015157819 */ /* 0x008fce00000006ff */
.L_x_361:
[----:B------:R-:W-:Y:S05]  /*2240*/  BSYNC B0 ;  /* 0x0000000000007941 */ /* 0x000fea0003800000 */
.L_x_360:
[----:B------:R-:W-:Y:S02]  /*2250*/  ISETP.NE.AND P0, PT, RZ, UR10, PT ;  /* 0x0000000aff007c0c */ /* 0x000fe4000bf05270 */
[C---:B-----5:R-:W-:Y:S02]  /*2260*/  PRMT R22, R105.reuse, 0x7632, R22 ;  /* 0x0000763269167816 */ /* 0x060fe40000000016 */
[----:B------:R-:W-:Y:S02]  /*2270*/  SHF.L.U32 R23, R105, 0x10, RZ ;  /* 0x0000001069177819 */ /* 0x000fe400000006ff */
[----:B------:R-:W-:Y:S02]  /*2280*/  PRMT R24, R104, 0x7632, R24 ;  /* 0x0000763268187816 */ /* 0x000fe40000000018 */
[----:B------:R-:W-:Y:S02]  /*2290*/  PRMT R26, R106, 0x7632, R26 ;  /* 0x000076326a1a7816 */ /* 0x000fe4000000001a */
[----:B------:R-:W-:-:S02]  /*22a0*/  SHF.L.U32 R27, R22, 0x10, RZ ;  /* 0x00000010161b7819 */ /* 0x000fc400000006ff */
[----:B------:R-:W-:Y:S02]  /*22b0*/  SHF.L.U32 R31, R106, 0x10, RZ ;  /* 0x000000106a1f7819 */ /* 0x000fe400000006ff */
[----:B------:R-:W-:Y:S01]  /*22c0*/  SHF.L.U32 R28, R24, 0x10, RZ ;  /* 0x00000010181c7819 */ /* 0x000fe200000006ff */
[----:B------:R-:W-:Y:S01]  /*22d0*/  FADD.FTZ R24, -R20, R23 ;  /* 0x0000001714187221 */ /* 0x000fe20000010100 */
[----:B------:R-:W-:Y:S01]  /*22e0*/  SHF.L.U32 R33, R26, 0x10, RZ ;  /* 0x000000101a217819 */ /* 0x000fe200000006ff */
[C---:B------:R-:W-:Y:S01]  /*22f0*/  FADD.FTZ R22, -R20.reuse, R27 ;  /* 0x0000001b14167221 */ /* 0x040fe20000010100 */
[----:B------:R-:W-:Y:S01]  /*2300*/  PRMT R30, R103, 0x7632, R30 ;  /* 0x00007632671e7816 */ /* 0x000fe2000000001e */
[C---:B------:R-:W-:Y:S01]  /*2310*/  FADD.FTZ R38, -R20.reuse, R31 ;  /* 0x0000001f14267221 */ /* 0x040fe20000010100 */
[----:B------:R-:W-:Y:S01]  /*2320*/  LOP3.LUT R79, R79, 0xfffffeff, RZ, 0xc0, !PT ;  /* 0xfffffeff4f4f7812 */ /* 0x000fe200078ec0ff */
[----:B------:R-:W-:Y:S01]  /*2330*/  FADD.FTZ R40, -R20, R33 ;  /* 0x0000002114287221 */ /* 0x000fe20000010100 */
[----:B------:R-:W-:Y:S01]  /*2340*/  SHF.L.U32 R29, R104, 0x10, RZ ;  /* 0x00000010681d7819 */ /* 0x000fe200000006ff */
[-C--:B------:R-:W-:Y:S01]  /*2350*/  FMUL.FTZ R24, R24, R107.reuse ;  /* 0x0000006b18187220 */ /* 0x080fe20000410000 */
[----:B------:R-:W-:Y:S01]  /*2360*/  SHF.L.U32 R25, R103, 0x10, RZ ;  /* 0x0000001067197819 */ /* 0x000fe200000006ff */
[----:B------:R-:W-:Y:S01]  /*2370*/  FMUL.FTZ R23, R22, R107 ;  /* 0x0000006b16177220 */ /* 0x000fe20000410000 */
[----:B------:R-:W-:-:S02]  /*2380*/  SHF.L.U32 R26, R30, 0x10, RZ ;  /* 0x000000101e1a7819 */ /* 0x000fc400000006ff */
        /* <DEDUP_REMOVED lines=20> */
.L_x_362:
        /* <DEDUP_REMOVED lines=26> */
.L_x_363:
[----:B------:R-:W-:Y:S01]  /*2670*/  FFMA.FTZ R31, R23, R27, R24 ;  /* 0x0000001b171f7223 */ /* 0x000fe20000010018 */
[----:B------:R-:W-:Y:S01]  /*2680*/  FADD.FTZ R24, RZ, R29 ;  /* 0x0000001dff187221 */ /* 0x000fe20000010000 */
[----:B------:R-:W-:Y:S01]  /*2690*/  FADD.FTZ R29, R27, R22 ;  /* 0x000000161b1d7221 */ /* 0x000fe20000010000 */
[----:B------:R-:W-:Y:S01]  /*26a0*/  FFMA.FTZ R27, R23, R28, RZ ;  /* 0x0000001c171b7223 */ /* 0x000fe200000100ff */
[----:B------:R-:W-:Y:S01]  /*26b0*/  FFMA.FTZ R42, R44, R25, R42 ;  /* 0x000000192c2a7223 */ /* 0x000fe2000001002a */
[----:B------:R-:W-:Y:S01]  /*26c0*/  FMUL.FTZ R22, R25, R82 ;  /* 0x0000005219167220 */ /* 0x000fe20000410000 */
[--C-:B------:R-:W-:Y:S01]  /*26d0*/  FADD.FTZ R34, R24, R25.reuse ;  /* 0x0000001918227221 */ /* 0x100fe20000010000 */
[----:B------:R-:W-:Y:S01]  /*26e0*/  FADD.FTZ R23, RZ, R28 ;  /* 0x0000001cff177221 */ /* 0x000fe20000010000 */
[----:B------:R-:W-:Y:S01]  /*26f0*/  PRMT R25, R101, 0x7632, R25 ;  /* 0x0000763265197816 */ /* 0x000fe20000000019 */
[----:B------:R-:W-:Y:S01]  /*2700*/  FFMA.FTZ R35, R41, R26, R27 ;  /* 0x0000001a29237223 */ /* 0x000fe2000001001b */
[----:B------:R-:W-:Y:S01]  /*2710*/  FFMA.FTZ R24, R44, R22, R31 ;  /* 0x000000162c187223 */ /* 0x000fe2000001001f */
[----:B------:R-:W-:Y:S01]  /*2720*/  FADD.FTZ R67, R23, R26 ;  /* 0x0000001a17437221 */ /* 0x000fe20000010000 */
[----:B------:R-:W-:Y:S01]  /*2730*/  FMUL.FTZ R23, R26, R21 ;  /* 0x000000151a177220 */ /* 0x000fe20000410000 */
[----:B------:R-:W-:Y:S01]  /*2740*/  SHF.L.U32 R27, R101, 0x10, RZ ;  /* 0x00000010651b7819 */ /* 0x000fe200000006ff */
[----:B------:R-:W-:Y:S01]  /*2750*/  FADD.FTZ R22, R29, R22 ;  /* 0x000000161d167221 */ /* 0x000fe20000010000 */
[----:B------:R-:W-:Y:S01]  /*2760*/  SHF.L.U32 R25, R25, 0x10, RZ ;  /* 0x0000001019197819 */ /* 0x000fe200000006ff */
[--C-:B------:R-:W-:Y:S01]  /*2770*/  FFMA.FTZ R36, R41, R23, R24.reuse ;  /* 0x0000001729247223 */ /* 0x100fe20000010018 */
[----:B------:R-:W-:Y:S01]  /*2780*/  PRMT R24, R100, 0x7632, R24 ;  /* 0x0000763264187816 */ /* 0x000fe20000000018 */
[----:B------:R-:W-:Y:S01]  /*2790*/  FADD.FTZ R26, -R20, R27 ;  /* 0x0000001b141a7221 */ /* 0x000fe20000010100 */
[----:B------:R-:W-:Y:S01]  /*27a0*/  SHF.L.U32 R109, R100, 0x10, RZ ;  /* 0x00000010646d7819 */ /* 0x000fe200000006ff */
[----:B------:R-:W-:Y:S01]  /*27b0*/  FADD.FTZ R28, -R20, R25 ;  /* 0x00000019141c7221 */ /* 0x000fe20000010100 */
[----:B------:R-:W-:Y:S01]  /*27c0*/  SHF.L.U32 R24, R24, 0x10, RZ ;  /* 0x0000001018187819 */ /* 0x000fe200000006ff */
[----:B------:R-:W-:-:S02]  /*27d0*/  FMUL.FTZ R37, R26, R107 ;  /* 0x0000006b1a257220 */ /* 0x000fc40000410000 */
        /* <DEDUP_REMOVED lines=20> */
.L_x_364:
[C---:B------:R-:W-:Y:S01]  /*2920*/  PRMT R26, R102.reuse, 0x7632, R26 ;  /* 0x00007632661a7816 */ /* 0x040fe2000000001a */
[----:B------:R-:W-:Y:S01]  /*2930*/  FMUL.FTZ R25, R109, R82 ;  /* 0x000000526d197220 */ /* 0x000fe20000410000 */
[----:B------:R-:W-:Y:S01]  /*2940*/  SHF.L.U32 R27, R102, 0x10, RZ ;  /* 0x00000010661b7819 */ /* 0x000fe200000006ff */
[----:B------:R-:W-:Y:S01]  /*2950*/  FADD.FTZ R28, R23, R22 ;  /* 0x00000016171c7221 */ /* 0x000fe20000010000 */
[----:B------:R-:W-:Y:S01]  /*2960*/  SHF.L.U32 R29, R26, 0x10, RZ ;  /* 0x000000101a1d7819 */ /* 0x000fe200000006ff */
[----:B------:R-:W-:Y:S01]  /*2970*/  FADD.FTZ R67, R67, R24 ;  /* 0x0000001843437221 */ /* 0x000fe20000010000 */
[----:B------:R-:W-:Y:S01]  /*2980*/  FFMA.FTZ R66, R38, R24, R35 ;  /* 0x0000001826427223 */ /* 0x000fe20000010023 */
[----:B------:R-:W-:Y:S01]  /*2990*/  FFMA.FTZ R23, R37, R25, R36 ;  /* 0x0000001925177223 */ /* 0x000fe20000010024 */
[----:B------:R-:W-:Y:S01]  /*29a0*/  FMUL.FTZ R24, R24, R21 ;  /* 0x0000001518187220 */ /* 0x000fe20000410000 */
[----:B------:R-:W-:Y:S01]  /*29b0*/  PRMT R64, R99, 0x7632, R64 ;  /* 0x0000763263407816 */ /* 0x000fe20000000040 */
[C---:B------:R-:W-:Y:S01]  /*29c0*/  FADD.FTZ R114, -R20.reuse, R27 ;  /* 0x0000001b14727221 */ /* 0x040fe20000010100 */
[----:B------:R-:W-:Y:S01]  /*29d0*/  FADD.FTZ R26, -R20, R29 ;  /* 0x0000001d141a7221 */ /* 0x000fe20000010100 */
[----:B------:R-:W-:Y:S01]  /*29e0*/  FADD.FTZ R22, R34, R109 ;  /* 0x0000006d22167221 */ /* 0x000fe20000010000 */
[----:B------:R-:W-:Y:S01]  /*29f0*/  FFMA.FTZ R109, R37, R109, R42 ;  /* 0x0000006d256d7223 */ /* 0x000fe2000001002a */
[----:B------:R-:W-:Y:S01]  /*2a00*/  FFMA.FTZ R37, R38, R24, R23 ;  /* 0x0000001826257223 */ /* 0x000fe20000010017 */
[----:B------:R-:W-:Y:S01]  /*2a10*/  FADD.FTZ R25, R28, R25 ;  /* 0x000000191c197221 */ /* 0x000fe20000010000 */
        /* <DEDUP_REMOVED lines=24> */
.L_x_365:
[----:B------:R-:W-:Y:S01]  /*2ba0*/  FADD.FTZ R26, R24, R25 ;  /* 0x00000019181a7221 */ /* 0x000fe20000010000 */
[----:B------:R-:W-:Y:S01]  /*2bb0*/  SHF.L.U32 R25, R97, 0x10, RZ ;  /* 0x0000001061197819 */ /* 0x000fe200000006ff */
[----:B------:R-:W-:Y:S01]  /*2bc0*/  FMUL.FTZ R27, R23, R82 ;  /* 0x00000052171b7220 */ /* 0x000fe20000410000 */
[----:B------:R-:W-:Y:S02]  /*2bd0*/  SHF.L.U32 R29, R36, 0x10, RZ ;  /* 0x00000010241d7819 */ /* 0x000fe400000006ff */
[----:B------:R-:W-:Y:S01]  /*2be0*/  PRMT R62, R96, 0x7632, R62 ;  /* 0x00007632603e7816 */ /* 0x000fe2000000003e */
[----:B------:R-:W-:Y:S01]  /*2bf0*/  FADD.FTZ R60, -R20, R25 ;  /* 0x00000019143c7221 */ /* 0x000fe20000010100 */
        /* <DEDUP_REMOVED lines=27> */
.L_x_366:
[----:B------:R-:W-:Y:S01]  /*2db0*/  FFMA.FTZ R31, R65, R25, R24 ;  /* 0x00000019411f7223 */ /* 0x000fe20000010018 */
[----:B------:R-:W-:Y:S01]  /*2dc0*/  FADD.FTZ R26, R25, R26 ;  /* 0x0000001a191a7221 */ /* 0x000fe20000010000 */
[C---:B------:R-:W-:Y:S01]  /*2dd0*/  PRMT R25, R98.reuse, 0x7632, R25 ;  /* 0x0000763262197816 */ /* 0x040fe20000000019 */
[----:B------:R-:W-:Y:S01]  /*2de0*/  FMUL.FTZ R27, R63, R82 ;  /* 0x000000523f1b7220 */ /* 0x000fe20000410000 */
[----:B------:R-:W-:Y:S02]  /*2df0*/  SHF.L.U32 R29, R98, 0x10, RZ ;  /* 0x00000010621d7819 */ /* 0x000fe400000006ff */
[----:B------:R-:W-:Y:S01]  /*2e00*/  SHF.L.U32 R25, R25, 0x10, RZ ;  /* 0x0000001019197819 */ /* 0x000fe200000006ff */
[----:B------:R-:W-:Y:S01]  /*2e10*/  FFMA.FTZ R24, R60, R27, R31 ;  /* 0x0000001b3c187223 */ /* 0x000fe2000001001f */
[C---:B------:R-:W-:Y:S01]  /*2e20*/  PRMT R58, R95.reuse, 0x7632, R58 ;  /* 0x000076325f3a7816 */ /* 0x040fe2000000003a */
[----:B------:R-:W-:Y:S01]  /*2e30*/  FADD.FTZ R56, -R20, R29 ;  /* 0x0000001d14387221 */ /* 0x000fe20000010100 */
        /* <DEDUP_REMOVED lines=27> */
.L_x_367:
[----:B------:R-:W-:Y:S01]  /*2ff0*/  FFMA.FTZ R31, R61, R25, R24 ;  /* 0x000000193d1f7223 */ /* 0x000fe20000010018 */
        /* <DEDUP_REMOVED lines=33> */
.L_x_368:
        /* <DEDUP_REMOVED lines=36> */
.L_x_369:
        /* <DEDUP_REMOVED lines=34> */
.L_x_370:
[----:B------:R-:W-:Y:S01]  /*3670*/  FFMA.FTZ R31, R49, R25, R24 ;  /* 0x00000019311f7223 */ /* 0x000fe20000010018 */
[----:B------:R-:W-:Y:S01]  /*3680*/  FMUL.FTZ R27, R47, R82 ;  /* 0x000000522f1b7220 */ /* 0x000fe20000410000 */
[--C-:B------:R-:W-:Y:S01]  /*3690*/  FADD.FTZ R28, R25, R26.reuse ;  /* 0x0000001a191c7221 */ /* 0x100fe20000010000 */
[----:B------:R-:W-:Y:S02]  /*36a0*/  PRMT R26, R90, 0x7632, R26 ;  /* 0x000076325a1a7816 */ /* 0x000fe4000000001a */
[----:B------:R-:W-:Y:S01]  /*36b0*/  FFMA.FTZ R24, R44, R27, R31 ;  /* 0x0000001b2c187223 */ /* 0x000fe2000001001f */
[----:B------:R-:W-:Y:S01]  /*36c0*/  FADD.FTZ R25, R28, R27 ;  /* 0x0000001b1c197221 */ /* 0x000fe20000010000 */
[----:B------:R-:W-:Y:S01]  /*36d0*/  SHF.L.U32 R29, R90, 0x10, RZ ;  /* 0x000000105a1d7819 */ /* 0x000fe200000006ff */
[----:B------:R-:W-:Y:S01]  /*36e0*/  FMUL.FTZ R28, R46, R21 ;  /* 0x000000152e1c7220 */ /* 0x000fe20000410000 */
[----:B------:R-:W-:Y:S02]  /*36f0*/  SHF.L.U32 R27, R26, 0x10, RZ ;  /* 0x000000101a1b7819 */ /* 0x000fe400000006ff */
[C---:B------:R-:W-:Y:S01]  /*3700*/  PRMT R42, R87.reuse, 0x7632, R42 ;  /* 0x00007632572a7816 */ /* 0x040fe2000000002a */
[C---:B------:R-:W-:Y:S01]  /*3710*/  FADD.FTZ R40, -R20.reuse, R29 ;  /* 0x0000001d14287221 */ /* 0x040fe20000010100 */
[----:B------:R-:W-:Y:S01]  /*3720*/  SHF.L.U32 R43, R87, 0x10, RZ ;  /* 0x00000010572b7819 */ /* 0x000fe200000006ff */
[----:B------:R-:W-:Y:S01]  /*3730*/  FADD.FTZ R30, -R20, R27 ;  /* 0x0000001b141e7221 */ /* 0x000fe20000010100 */
[----:B------:R-:W-:Y:S01]  /*3740*/  PRMT R26, R85, 0x7632, R26 ;  /* 0x00007632551a7816 */ /* 0x000fe2000000001a */
        /* <DEDUP_REMOVED lines=22> */
.L_x_371:
[----:B------:R-:W-:Y:S01]  /*38b0*/  FFMA.FTZ R33, R45, R28, R24 ;  /* 0x0000001c2d217223 */ /* 0x000fe20000010018 */
[----:B------:R-:W-:Y:S01]  /*38c0*/  FMUL.FTZ R27, R43, R82 ;  /* 0x000000522b1b7220 */ /* 0x000fe20000410000 */
[----:B------:R-:W-:Y:S01]  /*38d0*/  FADD.FTZ R28, R28, R25 ;  /* 0x000000191c1c7221 */ /* 0x000fe20000010000 */
[----:B------:R-:W-:Y:S02]  /*38e0*/  SHF.L.U32 R29, R85, 0x10, RZ ;  /* 0x00000010551d7819 */ /* 0x000fe400000006ff */
[----:B------:R-:W-:Y:S01]  /*38f0*/  SHF.L.U32 R31, R26, 0x10, RZ ;  /* 0x000000101a1f7819 */ /* 0x000fe200000006ff */
[----:B------:R-:W-:Y:S01]  /*3900*/  FADD.FTZ R25, R28, R27 ;  /* 0x0000001b1c197221 */ /* 0x000fe20000010000 */
[----:B------:R-:W-:Y:S01]  /*3910*/  PRMT R38, R84, 0x7632, R38 ;  /* 0x0000763254267816 */ /* 0x000fe20000000026 */
[----:B------:R-:W-:Y:S01]  /*3920*/  FADD.FTZ R36, -R20, R29 ;  /* 0x0000001d14247221 */ /* 0x000fe20000010100 */
[----:B------:R-:W-:Y:S01]  /*3930*/  FFMA.FTZ R24, R40, R27, R33 ;  /* 0x0000001b28187223 */ /* 0x000fe20000010021 */
[----:B------:R-:W-:Y:S01]  /*3940*/  FADD.FTZ R28, -R20, R31 ;  /* 0x0000001f141c7221 */ /* 0x000fe20000010100 */
        /* <DEDUP_REMOVED lines=24> */
.L_x_372:
[----:B------:R-:W-:Y:S01]  /*3ad0*/  FFMA.FTZ R31, R41, R26, R24 ;  /* 0x0000001a291f7223 */ /* 0x000fe20000010018 */
[----:B------:R-:W-:Y:S01]  /*3ae0*/  FMUL.FTZ R27, R39, R82 ;  /* 0x00000052271b7220 */ /* 0x000fe20000410000 */
[----:B------:R-:W-:Y:S01]  /*3af0*/  FADD.FTZ R28, R26, R25 ;  /* 0x000000191a1c7221 */ /* 0x000fe20000010000 */
        /* <DEDUP_REMOVED lines=33> */
.L_x_373:
[----:B------:R-:W-:Y:S01]  /*3d10*/  FFMA.FTZ R31, R37, R28, R24 ;  /* 0x0000001c251f7223 */ /* 0x000fe20000010018 */
[----:B------:R-:W-:Y:S01]  /*3d20*/  FMUL.FTZ R27, R35, R82 ;  /* 0x00000052231b7220 */ /* 0x000fe20000410000 */
[----:B------:R-:W-:Y:S01]  /*3d30*/  FADD.FTZ R28, R28, R25 ;  /* 0x000000191c1c7221 */ /* 0x000fe20000010000 */
[----:B------:R-:W-:Y:S02]  /*3d40*/  SHF.L.U32 R29, R19, 0x10, RZ ;  /* 0x00000010131d7819 */ /* 0x000fe400000006ff */
[----:B------:R-:W-:Y:S01]  /*3d50*/  SHF.L.U32 R115, R26, 0x10, RZ ;  /* 0x000000101a737819 */ /* 0x000fe200000006ff */
[----:B------:R-:W-:Y:S01]  /*3d60*/  FADD.FTZ R25, R28, R27 ;  /* 0x0000001b1c197221 */ /* 0x000fe20000010000 */
[C---:B------:R-:W-:Y:S01]  /*3d70*/  PRMT R30, R13.reuse, 0x7632, R30 ;  /* 0x000076320d1e7816 */ /* 0x040fe2000000001e */
        /* <DEDUP_REMOVED lines=27> */
.L_x_374:
        /* <DEDUP_REMOVED lines=37> */
.L_x_375:
[----:B------:R-:W-:Y:S01]  /*4180*/  FMUL.FTZ R118, R27, R82 ;  /* 0x000000521b767220 */ /* 0x000fe20000410000 */
[----:B------:R-:W-:Y:S01]  /*4190*/  FFMA.FTZ R109, R114, R23, R109 ;  /* 0x00000017726d7223 */ /* 0x000fe2000001006d */
[--C-:B------:R-:W-:Y:S01]  /*41a0*/  FADD.FTZ R116, R22, R23.reuse ;  /* 0x0000001716747221 */ /* 0x100fe20000010000 */
[----:B------:R-:W-:Y:S01]  /*41b0*/  PRMT R23, R15, 0x7632, R23 ;  /* 0x000076320f177816 */ /* 0x000fe20000000017 */
[----:B------:R-:W-:Y:S01]  /*41c0*/  FFMA.FTZ R22, R24, R118, R115 ;  /* 0x0000007618167223 */ /* 0x000fe20000010073 */
[----:B------:R-:W-:Y:S01]  /*41d0*/  FMUL.FTZ R114, R26, R21 ;  /* 0x000000151a727220 */ /* 0x000fe20000410000 */
[----:B------:R-:W-:Y:S01]  /*41e0*/  FADD.FTZ R117, R117, R118 ;  /* 0x0000007675757221 */ /* 0x000fe20000010000 */
[----:B------:R-:W-:Y:S02]  /*41f0*/  SHF.L.U32 R115, R15, 0x10, RZ ;  /* 0x000000100f737819 */ /* 0x000fe400000006ff */
[----:B------:R-:W-:Y:S01]  /*4200*/  SHF.L.U32 R119, R23, 0x10, RZ ;  /* 0x0000001017777819 */ /* 0x000fe200000006ff */
[----:B------:R-:W-:Y:S01]  /*4210*/  FFMA.FTZ R23, R25, R114, R22 ;  /* 0x0000007219177223 */ /* 0x000fe20000010016 */
[----:B------:R-:W-:Y:S01]  /*4220*/  FADD.FTZ R22, R114, R117 ;  /* 0x0000007572167221 */ /* 0x000fe20000010000 */
        /* <DEDUP_REMOVED lines=26> */
.L_x_376:
[----:B------:R-:W-:-:S04]  /*43d0*/  FMUL.FTZ R115, R119, R82 ;  /* 0x0000005277737220 */ /* 0x000fc80000410000 */
[----:B------:R-:W-:Y:S01]  /*43e0*/  FFMA.FTZ R114, R120, R115, R23 ;  /* 0x0000007378727223 */ /* 0x000fe20000010017 */
[----:B------:R-:W-:Y:S01]  /*43f0*/  FADD.FTZ R115, R22, R115 ;  /* 0x0000007316737221 */ /* 0x000fe20000010000 */
[----:B------:R-:W-:-:S04]  /*4400*/  FMUL.FTZ R22, R118, R21 ;  /* 0x0000001576167220 */ /* 0x000fc80000410000 */
[--C-:B------:R-:W-:Y:S01]  /*4410*/  FFMA.FTZ R23, R117, R22, R114.reuse ;  /* 0x0000001675177223 */ /* 0x100fe20000010072 */
[C---:B------:R-:W-:Y:S01]  /*4420*/  PRMT R114, R17.reuse, 0x7632, R114 ;  /* 0x0000763211727816 */ /* 0x040fe20000000072 */
[----:B------:R-:W-:Y:S01]  /*4430*/  FADD.FTZ R22, R22, R115 ;  /* 0x0000007316167221 */ /* 0x000fe20000010000 */
[----:B------:R-:W-:Y:S02]  /*4440*/  SHF.L.U32 R115, R17, 0x10, RZ ;  /* 0x0000001011737819 */ /* 0x000fe400000006ff */
[----:B------:R-:W-:Y:S02]  /*4450*/  SHF.L.U32 R121, R114, 0x10, RZ ;  /* 0x0000001072797819 */ /* 0x000fe400000006ff */
        /* <DEDUP_REMOVED lines=8> */
[----:B------:R-:W-:-:S04]  /*44e0*/  FFMA.FTZ R123, R122, R82, R81 ;  /* 0x000000527a7b7223 */ /* 0x000fc80000010051 */
[----:B------:R-:W-:-:S06]  /*44f0*/  FMUL.FTZ R124, R123, -1.4426950216293334961 ;  /* 0xbfb8aa3b7b7c7820 */ /* 0x000fcc0000410000 */
[----:B------:R-:W0:Y:S02]  /*4500*/  MUFU.EX2 R124, R124 ;  /* 0x0000007c007c7308 */ /* 0x000e240000000800 */
[----:B0-----:R-:W-:-:S06]  /*4510*/  FADD.FTZ R125, R124, 1 ;  /* 0x3f8000007c7d7421 */ /* 0x001fcc0000010000 */
[----:B------:R-:W0:Y:S02]  /*4520*/  MUFU.RCP R125, R125 ;  /* 0x0000007d007d7308 */ /* 0x000e240000001000 */
[----:B0-----:R-:W-:Y:S01]  /*4530*/  FADD.FTZ R124, -R125, 1 ;  /* 0x3f8000007d7c7421 */ /* 0x001fe20000010100 */
[----:B------:R-:W-:-:S03]  /*4540*/  FMUL.FTZ R115, R115, R125 ;  /* 0x0000007d73737220 */ /* 0x000fc60000410000 */
[----:B------:R-:W-:-:S04]  /*4550*/  FFMA.FTZ R123, R123, R124, 1 ;  /* 0x3f8000007b7b7423 */ /* 0x000fc8000001007c */
[----:B------:R-:W-:Y:S01]  /*4560*/  FMUL.FTZ R115, R115, R123 ;  /* 0x0000007b73737220 */ /* 0x000fe20000410000 */
        /* <DEDUP_REMOVED lines=8> */
[----:B------:R-:W-:-:S07]  /*45f0*/  FMUL.FTZ R114, R114, R123 ;  /* 0x0000007b72727220 */ /* 0x000fce0000410000 */
.L_x_377:
[----:B------:R-:W-:Y:S01]  /*4600*/  FMUL.FTZ R123, R115, R82 ;  /* 0x00000052737b7220 */ /* 0x000fe20000410000 */
[----:B------:R-:W-:Y:S01]  /*4610*/  ISETP.GT.AND P0, PT, R4, 0x1e, PT ;  /* 0x0000001e0400780c */ /* 0x000fe20003f04270 */
[----:B------:R-:W-:Y:S01]  /*4620*/  FFMA.FTZ R66, R65, R64, R66 ;  /* 0x0000004041427223 */ /* 0x000fe20000010042 */
[----:B------:R-:W-:Y:S01]  /*4630*/  FADD.FTZ R67, R67, R64 ;  /* 0x0000004043437221 */ /* 0x000fe20000010000 */
[----:B------:R-:W-:Y:S01]  /*4640*/  FFMA.FTZ R124, R122, R123, R23 ;  /* 0x0000007b7a7c7223 */ /* 0x000fe20000010017 */
[----:B------:R-:W-:Y:S01]  /*4650*/  FMUL.FTZ R23, R114, R21 ;  /* 0x0000001572177220 */ /* 0x000fe20000410000 */
[----:B------:R-:W-:Y:S01]  /*4660*/  FADD.FTZ R123, R22, R123 ;  /* 0x0000007b167b7221 */ /* 0x000fe20000010000 */
[----:B------:R-:W-:Y:S01]  /*4670*/  FFMA.FTZ R109, R60, R63, R109 ;  /* 0x0000003f3c6d7223 */ /* 0x000fe2000001006d */
[----:B------:R-:W-:Y:S01]  /*4680*/  FFMA.FTZ R66, R61, R62, R66 ;  /* 0x0000003e3d427223 */ /* 0x000fe20000010042 */
[----:B------:R-:W-:Y:S01]  /*4690*/  FFMA.FTZ R22, R121, R23, R124 ;  /* 0x0000001779167223 */ /* 0x000fe2000001007c */
[----:B------:R-:W-:Y:S01]  /*46a0*/  FADD.FTZ R23, R23, R123 ;  /* 0x0000007b17177221 */ /* 0x000fe20000010000 */
[----:B------:R-:W-:Y:S01]  /*46b0*/  FADD.FTZ R116, R116, R63 ;  /* 0x0000003f74747221 */ /* 0x000fe20000010000 */
[----:B------:R-:W-:Y:S01]  /*46c0*/  FADD.FTZ R67, R67, R62 ;  /* 0x0000003e43437221 */ /* 0x000fe20000010000 */
[----:B------:R-:W-:Y:S01]  /*46d0*/  FFMA.FTZ R109, R56, R59, R109 ;  /* 0x0000003b386d7223 */ /* 0x000fe2000001006d */
[----:B------:R-:W0:Y:S01]  /*46e0*/  SHFL.DOWN PT, R123, R22, 0x1, 0x1f ;  /* 0x08201f00167b7f89 */ /* 0x000e2200000e0000 */
[----:B------:R-:W-:Y:S01]  /*46f0*/  FFMA.FTZ R66, R57, R58, R66 ;  /* 0x0000003a39427223 */ /* 0x000fe20000010042 */
[----:B------:R-:W-:Y:S01]  /*4700*/  FADD.FTZ R116, R116, R59 ;  /* 0x0000003b74747221 */ /* 0x000fe20000010000 */
[----:B------:R-:W-:Y:S01]  /*4710*/  FADD.FTZ R67, R67, R58 ;  /* 0x0000003a43437221 */ /* 0x000fe20000010000 */
[----:B------:R-:W1:Y:S01]  /*4720*/  SHFL.DOWN PT, R124, R23, 0x1, 0x1f ;  /* 0x08201f00177c7f89 */ /* 0x000e6200000e0000 */
[----:B------:R-:W-:Y:S01]  /*4730*/  FFMA.FTZ R109, R52, R55, R109 ;  /* 0x00000037346d7223 */ /* 0x000fe2000001006d */
[----:B------:R-:W-:Y:S01]  /*4740*/  FFMA.FTZ R66, R53, R54, R66 ;  /* 0x0000003635427223 */ /* 0x000fe20000010042 */
[----:B------:R-:W-:Y:S01]  /*4750*/  FADD.FTZ R116, R116, R55 ;  /* 0x0000003774747221 */ /* 0x000fe20000010000 */
[----:B------:R-:W-:Y:S01]  /*4760*/  FADD.FTZ R67, R67, R54 ;  /* 0x0000003643437221 */ /* 0x000fe20000010000 */
[----:B------:R-:W-:Y:S01]  /*4770*/  FFMA.FTZ R109, R48, R51, R109 ;  /* 0x00000033306d7223 */ /* 0x000fe2000001006d */
[----:B------:R-:W-:Y:S01]  /*4780*/  FFMA.FTZ R66, R49, R50, R66 ;  /* 0x0000003231427223 */ /* 0x000fe20000010042 */
[----:B------:R-:W-:Y:S01]  /*4790*/  FADD.FTZ R116, R116, R51 ;  /* 0x0000003374747221 */ /* 0x000fe20000010000 */
[----:B------:R-:W-:Y:S01]  /*47a0*/  FADD.FTZ R67, R67, R50 ;  /* 0x0000003243437221 */ /* 0x000fe20000010000 */
[----:B------:R-:W2:Y:S01]  /*47b0*/  S2UR UR11, SR_CgaCtaId ;  /* 0x00000000000b79c3 */ /* 0x000ea20000008800 */
        /* <DEDUP_REMOVED lines=8> */
[----:B------:R-:W-:Y:S01]  /*4840*/  FFMA.FTZ R109, R36, R39, R109 ;  /* 0x00000027246d7223 */ /* 0x000fe2000001006d */
[----:B------:R-:W-:Y:S01]  /*4850*/  FFMA.FTZ R66, R37, R38, R66 ;  /* 0x0000002625427223 */ /* 0x000fe20000010042 */
[----:B0-----:R-:W-:Y:S01]  /*4860*/  @!P0 FADD.FTZ R22, R22, R123 ;  /* 0x0000007b16168221 */ /* 0x001fe20000010000 */
[----:B------:R-:W-:Y:S01]  /*4870*/  FADD.FTZ R116, R116, R39 ;  /* 0x0000002774747221 */ /* 0x000fe20000010000 */
[----:B------:R-:W-:Y:S01]  /*4880*/  FADD.FTZ R67, R67, R38 ;  /* 0x0000002643437221 */ /* 0x000fe20000010000 */
[----:B------:R-:W-:Y:S01]  /*4890*/  FFMA.FTZ R109, R32, R35, R109 ;  /* 0x00000023206d7223 */ /* 0x000fe2000001006d */
[----:B-1----:R-:W-:Y:S01]  /*48a0*/  @!P0 FADD.FTZ R23, R23, R124 ;  /* 0x0000007c17178221 */ /* 0x002fe20000010000 */
[----:B------:R-:W0:Y:S01]  /*48b0*/  SHFL.DOWN PT, R123, R22, 0x2, 0x1f ;  /* 0x08401f00167b7f89 */ /* 0x000e2200000e0000 */
[----:B------:R-:W-:Y:S01]  /*48c0*/  ISETP.GT.AND P0, PT, R4, 0x1d, PT ;  /* 0x0000001d0400780c */ /* 0x000fe20003f04270 */
[----:B------:R-:W-:Y:S01]  /*48d0*/  FFMA.FTZ R66, R33, R34, R66 ;  /* 0x0000002221427223 */ /* 0x000fe20000010042 */
[----:B------:R-:W-:Y:S01]  /*48e0*/  FADD.FTZ R116, R116, R35 ;  /* 0x0000002374747221 */ /* 0x000fe20000010000 */
[----:B------:R-:W1:Y:S01]  /*48f0*/  SHFL.DOWN PT, R124, R23, 0x2, 0x1f ;  /* 0x08401f00177c7f89 */ /* 0x000e6200000e0000 */
[----:B------:R-:W-:Y:S01]  /*4900*/  FADD.FTZ R67, R67, R34 ;  /* 0x0000002243437221 */ /* 0x000fe20000010000 */
[----:B------:R-:W-:Y:S01]  /*4910*/  FFMA.FTZ R109, R28, R31, R109 ;  /* 0x0000001f1c6d7223 */ /* 0x000fe2000001006d */
[----:B------:R-:W-:Y:S01]  /*4920*/  FFMA.FTZ R66, R29, R30, R66 ;  /* 0x0000001e1d427223 */ /* 0x000fe20000010042 */
[----:B------:R-:W-:Y:S01]  /*4930*/  FADD.FTZ R116, R116, R31 ;  /* 0x0000001f74747221 */ /* 0x000fe20000010000 */
[----:B------:R-:W-:Y:S01]  /*4940*/  FADD.FTZ R67, R67, R30 ;  /* 0x0000001e43437221 */ /* 0x000fe20000010000 */
[----:B------:R-:W-:Y:S01]  /*4950*/  UMOV UR6, 0x400 ;  /* 0x0000040000067882 */ /* 0x000fe20000000000 */
[----:B------:R-:W-:Y:S01]  /*4960*/  FFMA.FTZ R109, R24, R27, R109 ;  /* 0x0000001b186d7223 */ /* 0x000fe2000001006d */
[----:B------:R-:W-:Y:S01]  /*4970*/  UIADD3 UR5, UR6, 0x90, URZ ;  /* 0x0000009006057890 */ /* 0x000fe2000fffe03f */
[----:B------:R-:W-:Y:S01]  /*4980*/  FFMA.FTZ R66, R25, R26, R66 ;  /* 0x0000001a19427223 */ /* 0x000fe20000010042 */
[----:B------:R-:W-:Y:S01]  /*4990*/  FADD.FTZ R116, R116, R27 ;  /* 0x0000001b74747221 */ /* 0x000fe20000010000 */
[----:B------:R-:W-:Y:S01]  /*49a0*/  FADD.FTZ R67, R67, R26 ;  /* 0x0000001a43437221 */ /* 0x000fe20000010000 */
[----:B--2---:R-:W-:Y:S01]  /*49b0*/  ULEA UR5, UR11, UR5, 0x18 ;  /* 0x000000050b057291 */ /* 0x004fe2000f8ec03f */
[----:B------:R-:W-:Y:S01]  /*49c0*/  FFMA.FTZ R109, R120, R119, R109 ;  /* 0x00000077786d7223 */ /* 0x000fe2000001006d */
[----:B------:R-:W-:Y:S01]  /*49d0*/  FFMA.FTZ R66, R117, R118, R66 ;  /* 0x0000007675427223 */ /* 0x000fe20000010042 */
[----:B------:R-:W-:Y:S01]  /*49e0*/  FADD.FTZ R116, R116, R119 ;  /* 0x0000007774747221 */ /* 0x000fe20000010000 */
[----:B------:R-:W-:Y:S01]  /*49f0*/  FADD.FTZ R67, R67, R118 ;  /* 0x0000007643437221 */ /* 0x000fe20000010000 */
[----:B------:R-:W-:Y:S01]  /*4a00*/  FFMA.FTZ R64, R122, R115, R109 ;  /* 0x000000737a407223 */ /* 0x000fe2000001006d */
[----:B------:R-:W-:Y:S01]  /*4a10*/  FFMA.FTZ R65, R121, R114, R66 ;  /* 0x0000007279417223 */ /* 0x000fe20000010042 */
[----:B------:R-:W-:Y:S01]  /*4a20*/  FADD.FTZ R66, R116, R115 ;  /* 0x0000007374427221 */ /* 0x000fe20000010000 */
[----:B0-----:R-:W-:Y:S01]  /*4a30*/  @!P0 FADD.FTZ R22, R22, R123 ;  /* 0x0000007b16168221 */ /* 0x001fe20000010000 */
[----:B------:R-:W-:Y:S01]  /*4a40*/  FADD.FTZ R67, R67, R114 ;  /* 0x0000007243437221 */ /* 0x000fe20000010000 */
[----:B------:R-:W-:Y:S01]  /*4a50*/  LEA R109, R77, UR5, 0x4 ;  /* 0x000000054d6d7c11 */ /* 0x000fe2000f8e20ff */
[----:B------:R-:W0:Y:S01]  /*4a60*/  LDC.64 R114, c[0x0][0x268] ;  /* 0x00009a00ff727b82 */ /* 0x000e220000000a00 */
[----:B-1----:R-:W-:Y:S01]  /*4a70*/  @!P0 FADD.FTZ R23, R23, R124 ;  /* 0x0000007c17178221 */ /* 0x002fe20000010000 */
[----:B------:R-:W1:Y:S01]  /*4a80*/  SHFL.DOWN PT, R123, R22, 0x4, 0x1f ;  /* 0x08801f00167b7f89 */ /* 0x000e6200000e0000 */
[----:B------:R-:W-:Y:S01]  /*4a90*/  ISETP.GT.AND P0, PT, R4, 0x1b, PT ;  /* 0x0000001b0400780c */ /* 0x000fe20003f04270 */
[----:B------:R-:W-:Y:S01]  /*4aa0*/  BSSY B0, `(.L_x_378) ;  /* 0x0000037000007945 */ /* 0x000fe20003800000 */
[----:B------:R-:W-:Y:S01]  /*4ab0*/  IMAD R108, R108, 0xe, R77 ;  /* 0x0000000e6c6c7824 */ /* 0x000fe200078e024d */
        /* <DEDUP_REMOVED lines=53> */
.L_x_379:
[----:B------:R-:W-:Y:S05]  /*4e10*/  BSYNC B0 ;  /* 0x0000000000007941 */ /* 0x000fea0003800000 */
.L_x_378:
        /* <DEDUP_REMOVED lines=161> */
.L_x_381:
[----:B------:R-:W-:Y:S05]  /*5830*/  BSYNC B0 ;  /* 0x0000000000007941 */ /* 0x000fea0003800000 */
.L_x_380:
        /* <DEDUP_REMOVED lines=16> */
.L_x_383:
[----:B------:R-:W-:Y:S05]  /*5940*/  BSYNC B0 ;  /* 0x0000000000007941 */ /* 0x000fea0003800000 */
.L_x_382:
        /* <DEDUP_REMOVED lines=63> */
.L_x_386:
[----:B-1----:R-:W2:Y:S04]  /*5d40*/  LDG.E.STRONG.GPU R58, desc[UR8][R24.64] ;  /* 0x00000008183a7981 */ /* 0x002ea8000c1ef900 */
[----:B--2---:R-:W-:Y:S01]  /*5d50*/  CCTL.IVALL ;  /* 0x00000000ff00798f */ /* 0x004fe20002000000 */
[----:B------:R-:W-:Y:S05]  /*5d60*/  YIELD ;  /* 0x0000000000007946 */ /* 0x000fea0003800000 */
[----:B------:R-:W-:-:S13]  /*5d70*/  ISETP.NE.AND P6, PT, R58, R65, PT ;  /* 0x000000413a00720c */ /* 0x000fda0003fc5270 */
[----:B------:R-:W-:Y:S05]  /*5d80*/  @P6 BRA `(.L_x_386) ;  /* 0xfffffffc00ec6947 */ /* 0x000fea000383ffff */
.L_x_385:
        /* <DEDUP_REMOVED lines=22> */
.L_x_390:
        /* <DEDUP_REMOVED lines=115> */
.L_x_389:
        /* <DEDUP_REMOVED lines=63> */
.L_x_391:
[----:B------:R-:W-:-:S04]  /*6a10*/  LOP3.LUT P6, RZ, R79, 0x1, RZ, 0xc0, !PT ;  /* 0x000000014fff7812 */ /* 0x000fc800078cc0ff */
[----:B------:R-:W-:-:S13]  /*6a20*/  ISETP.NE.OR P6, PT, R58, RZ, P6 ;  /* 0x000000ff3a00720c */ /* 0x000fda00037c5670 */
[----:B------:R-:W-:Y:S05]  /*6a30*/  @!P6 BRA `(.L_x_387) ;  /* 0x00000000007ce947 */ /* 0x000fea0003800000 */
.L_x_388:
        /* <DEDUP_REMOVED lines=31> */
.L_x_387:
        /* <DEDUP_REMOVED lines=10> */
.L_x_393:
[----:B------:R-:W-:Y:S05]  /*6cd0*/  BSYNC B0 ;  /* 0x0000000000007941 */ /* 0x000fea0003800000 */
.L_x_392:
        /* <DEDUP_REMOVED lines=17> */
.L_x_384:
[----:B------:R-:W0:Y:S01]  /*6df0*/  S2UR UR6, SR_CgaCtaId ;  /* 0x00000000000679c3 */ /* 0x000e220000008800 */
[----:B------:R-:W-:Y:S01]  /*6e00*/  UMOV UR5, 0x400 ;  /* 0x0000040000057882 */ /* 0x000fe20000000000 */
[----:B------:R-:W-:Y:S02]  /*6e10*/  ISETP.NE.AND P6, PT, RZ, UR10, PT ;  /* 0x0000000aff007c0c */ /* 0x000fe4000bfc5270 */
[----:B-1----:R-:W-:Y:S02]  /*6e20*/  SHF.R.U32.HI R58, RZ, 0x1, R77 ;  /* 0x00000001ff3a7819 */ /* 0x002fe4000001164d */
[----:B------:R-:W-:Y:S02]  /*6e30*/  SHF.L.U32 R105, R105, 0x10, RZ ;  /* 0x0000001069697819 */ /* 0x000fe400000006ff */
[----:B------:R-:W1:Y:S01]  /*6e40*/  LDC R60, c[0x0][0x2ac] ;  /* 0x0000ab00ff3c7b82 */ /* 0x000e620000000800 */
[----:B------:R-:W-:Y:S01]  /*6e50*/  SHF.L.U32 R61, R27, 0x10, RZ ;  /* 0x000000101b3d7819 */ /* 0x000fe200000006ff */
[----:B------:R-:W-:-:S04]  /*6e60*/  IMAD.WIDE.U32 R58, R58, -0x6db6db6d, RZ ;  /* 0x924924933a3a7825 */ /* 0x000fc800078e00ff */
[----:B------:R-:W-:Y:S01]  /*6e70*/  FADD.FTZ R62, -R20, R105 ;  /* 0x00000069143e7221 */ /* 0x000fe20000010100 */
[----:B------:R-:W-:Y:S02]  /*6e80*/  SHF.L.U32 R63, R104, 0x10, RZ ;  /* 0x00000010683f7819 */ /* 0x000fe400000006ff */
[----:B------:R-:W-:Y:S01]  /*6e90*/  SHF.L.U32 R26, R26, 0x10, RZ ;  /* 0x000000101a1a7819 */ /* 0x000fe200000006ff */
[----:B------:R-:W-:Y:S01]  /*6ea0*/  FMUL.FTZ R62, R62, R107 ;  /* 0x0000006b3e3e7220 */ /* 0x000fe20000410000 */
[----:B------:R-:W-:Y:S02]  /*6eb0*/  SHF.R.U32.HI R59, RZ, 0x2, R59 ;  /* 0x00000002ff3b7819 */ /* 0x000fe4000001163b */
[----:B------:R-:W-:Y:S01]  /*6ec0*/  SHF.L.U32 R57, R57, 0x10, RZ ;  /* 0x0000001039397819 */ /* 0x000fe200000006ff */
[----:B0-----:R-:W-:-:S09]  /*6ed0*/  ULEA UR5, UR6, UR5, 0x18 ;  /* 0x0000000506057291 */ /* 0x001fd2000f8ec03f */
[----:B------:R0:W-:Y:S01]  /*6ee0*/  @!P0 STS.64 [UR5+0x88], R22 ;  /* 0x00008816ff008988 */ /* 0x0001e20008000a05 */
[----:B------:R-:W-:Y:S01]  /*6ef0*/  BAR.SYNC.DEFER_BLOCKING 0x0 ;  /* 0x0000000000007b1d */ /* 0x000fe20000010000 */
[----:B0-----:R-:W-:Y:S01]  /*6f00*/  FADD.FTZ R22, -R20, R61 ;  /* 0x0000003d14167221 */ /* 0x001fe20000010100 */
[----:B------:R-:W-:-:S03]  /*6f10*/  SHF.L.U32 R61, R106, 0x10, RZ ;  /* 0x000000106a3d7819 */ /* 0x000fc600000006ff */
[----:B------:R-:W-:Y:S01]  /*6f20*/  FMUL.FTZ R65, R22, R107 ;  /* 0x0000006b16417220 */ /* 0x000fe20000410000 */
        /* <DEDUP_REMOVED lines=23> */
.L_x_394:
[----:B------:R-:W-:Y:S01]  /*70a0*/  LOP3.LUT P0, RZ, R79, 0x80, RZ, 0xc0, !PT ;  /* 0x000000804fff7812 */ /* 0x000fe2000780c0ff */
[----:B------:R-:W-:-:S12]  /*70b0*/  BSSY B0, `(.L_x_395) ;  /* 0x0000014000007945 */ /* 0x000fd80003800000 */
[----:B------:R-:W-:Y:S05]  /*70c0*/  @!P0 BRA `(.L_x_396) ;  /* 0x0000000000488947 */ /* 0x000fea0003800000 */
[----:B------:R-:W-:Y:S01]  /*70d0*/  ULDC.64 UR12, c[0x0][0x288] ;  /* 0x0000a200000c7ab9 */ /* 0x000fe20000000a00 */
[----:B------:R-:W-:Y:S01]  /*70e0*/  MOV R22, R110 ;  /* 0x0000006e00167202 */ /* 0x000fe20000000f00 */
[----:B------:R-:W-:Y:S01]  /*70f0*/  IMAD R25, R3, UR12, RZ ;  /* 0x0000000c03197c24 */ /* 0x000fe2000f8e02ff */
[----:B------:R-:W-:Y:S01]  /*7100*/  MOV R23, R113 ;  /* 0x0000007100177202 */ /* 0x000fe20000000f00 */
[C-C-:B------:R-:W-:Y:S01]  /*7110*/  FFMA.FTZ R62, R27.reuse, R62, R58.reuse ;  /* 0x0000003e1b3e7223 */ /* 0x140fe2000001003a */
[----:B------:R-:W-:Y:S01]  /*7120*/  FFMA.FTZ R65, R27, R65, R58 ;  /* 0x000000411b417223 */ /* 0x000fe2000001003a */
[C---:B------:R-:W-:Y:S02]  /*7130*/  IMAD R25, R76.reuse, UR13, R25 ;  /* 0x0000000d4c197c24 */ /* 0x040fe4000f8e0219 */
[----:B------:R-:W-:Y:S01]  /*7140*/  IMAD.WIDE.U32 R22, R76, UR12, R22 ;  /* 0x0000000c4c167c25 */ /* 0x000fe2000f8e0016 */
[----:B------:R-:W-:-:S03]  /*7150*/  ULDC.64 UR12, c[0x0][0x210] ;  /* 0x00008400000c7ab9 */ /* 0x000fc60000000a00 */
[----:B------:R-:W-:Y:S01]  /*7160*/  FFMA.FTZ R62, R63, R82, -R62 ;  /* 0x000000523f3e7223 */ /* 0x000fe2000001083e */
[----:B------:R-:W-:-:S03]  /*7170*/  IADD3 R25, R23, R25, RZ ;  /* 0x0000001917197210 */ /* 0x000fc60007ffe0ff */
[----:B------:R-:W-:Y:S01]  /*7180*/  FMUL.FTZ R23, R62, R107 ;  /* 0x0000006b3e177220 */ /* 0x000fe20000410000 */
[----:B------:R-:W-:-:S04]  /*7190*/  LEA R24, P0, R22, UR12, 0x1 ;  /* 0x0000000c16187c11 */ /* 0x000fc8000f8008ff */
[----:B------:R-:W-:Y:S01]  /*71a0*/  LEA.HI.X R25, R22, UR13, R25, 0x1, P0 ;  /* 0x0000000d16197c11 */ /* 0x000fe200080f0c19 */
[----:B------:R-:W-:-:S04]  /*71b0*/  FFMA.FTZ R22, R26, R21, -R65 ;  /* 0x000000151a167223 */ /* 0x000fc80000010841 */
[----:B------:R-:W-:-:S05]  /*71c0*/  FMUL.FTZ R22, R22, R107 ;  /* 0x0000006b16167220 */ /* 0x000fca0000410000 */
[----:B------:R-:W-:-:S05]  /*71d0*/  F2FP.BF16.F32.PACK_AB R23, R22, R23 ;  /* 0x000000171617723e */ /* 0x000fca00000010ff */
[----:B------:R0:W-:Y:S02]  /*71e0*/  STG.E desc[UR8][R24.64], R23 ;  /* 0x0000001718007986 */ /* 0x0001e4000c101908 */
.L_x_396:
[----:B------:R-:W-:Y:S05]  /*71f0*/  BSYNC B0 ;  /* 0x0000000000007941 */ /* 0x000fea0003800000 */
.L_x_395:
        /* <DEDUP_REMOVED lines=28> */
.L_x_397:
        /* <DEDUP_REMOVED lines=20> */
.L_x_399:
[----:B------:R-:W-:Y:S05]  /*7500*/  BSYNC B0 ;  /* 0x0000000000007941 */ /* 0x000fea0003800000 */
.L_x_398:
        /* <DEDUP_REMOVED lines=27> */
.L_x_400:
        /* <DEDUP_REMOVED lines=20> */
.L_x_402:
[----:B------:R-:W-:Y:S05]  /*7800*/  BSYNC B0 ;  /* 0x0000000000007941 */ /* 0x000fea0003800000 */
.L_x_401:
        /* <DEDUP_REMOVED lines=27> */
.L_x_403:
        /* <DEDUP_REMOVED lines=23> */
.L_x_405:
[----:B------:R-:W-:Y:S05]  /*7b30*/  BSYNC B0 ;  /* 0x0000000000007941 */ /* 0x000fea0003800000 */
.L_x_404:
        /* <DEDUP_REMOVED lines=28> */
.L_x_406:
        /* <DEDUP_REMOVED lines=23> */
.L_x_408:
[----:B------:R-:W-:Y:S05]  /*7e70*/  BSYNC B0 ;  /* 0x0000000000007941 */ /* 0x000fea0003800000 */
.L_x_407:
        /* <DEDUP_REMOVED lines=28> */
.L_x_409:
        /* <DEDUP_REMOVED lines=23> */
.L_x_411:
[----:B------:R-:W-:Y:S05]  /*81b0*/  BSYNC B0 ;  /* 0x0000000000007941 */ /* 0x000fea0003800000 */
.L_x_410:
        /* <DEDUP_REMOVED lines=28> */
.L_x_412:
        /* <DEDUP_REMOVED lines=23> */
.L_x_414:
[----:B------:R-:W-:Y:S05]  /*84f0*/  BSYNC B0 ;  /* 0x0000000000007941 */ /* 0x000fea0003800000 */
.L_x_413:
        /* <DEDUP_REMOVED lines=28> */
.L_x_415:
        /* <DEDUP_REMOVED lines=23> */
.L_x_417:
[----:B------:R-:W-:Y:S05]  /*8830*/  BSYNC B0 ;  /* 0x0000000000007941 */ /* 0x000fea0003800000 */
.L_x_416:
        /* <DEDUP_REMOVED lines=28> */
.L_x_418:
        /* <DEDUP_REMOVED lines=23> */
.L_x_420:
[----:B------:R-:W-:Y:S05]  /*8b70*/  BSYNC B0 ;  /* 0x0000000000007941 */ /* 0x000fea0003800000 */
.L_x_419:
        /* <DEDUP_REMOVED lines=28> */
.L_x_421:
        /* <DEDUP_REMOVED lines=22> */
.L_x_423:
[----:B------:R-:W-:Y:S05]  /*8ea0*/  BSYNC B0 ;  /* 0x0000000000007941 */ /* 0x000fea0003800000 */
.L_x_422:
        /* <DEDUP_REMOVED lines=27> */
.L_x_424:
        /* <DEDUP_REMOVED lines=22> */
.L_x_426:
[----:B------:R-:W-:Y:S05]  /*91c0*/  BSYNC B0 ;  /* 0x0000000000007941 */ /* 0x000fea0003800000 */
.L_x_425:
        /* <DEDUP_REMOVED lines=27> */
.L_x_427:
        /* <DEDUP_REMOVED lines=22> */
.L_x_429:
[----:B------:R-:W-:Y:S05]  /*94e0*/  BSYNC B0 ;  /* 0x0000000000007941 */ /* 0x000fea0003800000 */
.L_x_428:
[----:B------:R-:W-:Y:S01]  /*94f0*/  SHF.L.U32 R35, R35, 0x10, RZ ;  /* 0x0000001023237819 */ /* 0x000fe200000006ff */
[C---:B------:R-:W-:Y:S01]  /*9500*/  FADD.FTZ R24, -R20.reuse, R43 ;  /* 0x0000002b14187221 */ /* 0x040fe20000010100 */
[----:B------:R-:W-:Y:S01]  /*9510*/  IADD3 R40, R59, 0x180, RZ ;  /* 0x000001803b287810 */ /* 0x000fe20007ffe0ff */
[----:B------:R-:W-:Y:S01]  /*9520*/  ULDC.64 UR12, c[0x0][0x290] ;  /* 0x0000a400000c7ab9 */ /* 0x000fe20000000a00 */
[----:B------:R-:W-:Y:S01]  /*9530*/  SHF.L.U32 R13, R13, 0x10, RZ ;  /* 0x000000100d0d7819 */ /* 0x000fe200000006ff */
[----:B0-----:R-:W-:Y:S01]  /*9540*/  FADD.FTZ R22, -R20, R35 ;  /* 0x0000002314167221 */ /* 0x001fe20000010100 */
        /* <DEDUP_REMOVED lines=23> */
.L_x_430:
        /* <DEDUP_REMOVED lines=27> */
.L_x_432:
[----:B------:R-:W-:Y:S05]  /*9870*/  BSYNC B0 ;  /* 0x0000000000007941 */ /* 0x000fea0003800000 */
.L_x_431:
        /* <DEDUP_REMOVED lines=27> */
.L_x_433:
        /* <DEDUP_REMOVED lines=27> */
.L_x_435:
[----:B------:R-:W-:Y:S05]  /*9be0*/  BSYNC B0 ;  /* 0x0000000000007941 */ /* 0x000fea0003800000 */
.L_x_434:
        /* <DEDUP_REMOVED lines=27> */
.L_x_436:
        /* <DEDUP_REMOVED lines=29> */
.L_x_438:
[----:B------:R-:W-:Y:S05]  /*9f70*/  BSYNC B0 ;  /* 0x0000000000007941 */ /* 0x000fea0003800000 */
.L_x_437:
        /* <DEDUP_REMOVED lines=25> */
.L_x_439:
        /* <DEDUP_REMOVED lines=23> */
.L_x_441:
[----:B------:R-:W-:Y:S05]  /*a280*/  BSYNC B0 ;  /* 0x0000000000007941 */ /* 0x000fea0003800000 */
.L_x_440:
[----:B------:R-:W-:Y:S02]  /*a290*/  IADD3 R70, R9, R70, RZ ;  /* 0x0000004609467210 */ /* 0x000fe40007ffe0ff */
[----:B------:R-:W-:Y:S02]  /*a2a0*/  IADD3 R69, R69, 0x1, RZ ;  /* 0x0000000145457810 */ /* 0x000fe40007ffe0ff */
[----:B------:R-:W-:-:S13]  /*a2b0*/  ISETP.GE.AND P0, PT, R70, UR4, PT ;  /* 0x0000000446007c0c */ /* 0x000fda000bf06270 */
[----:B------:R-:W-:Y:S05]  /*a2c0*/  @!P0 BRA `(.L_x_442) ;  /* 0xffffff6400048947 */ /* 0x000fea000383ffff */
.L_x_359:
        /* <DEDUP_REMOVED lines=23> */
.L_x_444:
[----:B------:R-:W-:Y:S05]  /*a440*/  BSYNC B0 ;  /* 0x0000000000007941 */ /* 0x000fea0003800000 */
.L_x_443:
[----:B------:R-:W-:Y:S05]  /*a450*/  @P0 EXIT ;  /* 0x000000000000094d */ /* 0x000fea0003800000 */
[----:B------:R-:W-:Y:S05]  /*a460*/  @P2 BRA `(.L_x_445) ;  /* 0x0000000000202947 */ /* 0x000fea0003800000 */
[----:B------:R-:W-:-:S05]  /*a470*/  IMAD R0, R6, R7, RZ ;  /* 0x0000000706007224 */ /* 0x000fca00078e02ff */
[----:B------:R-:W-:-:S13]  /*a480*/  ISETP.NE.AND P0, PT, R0, -0x1, PT ;  /* 0xffffffff0000780c */ /* 0x000fda0003f05270 */
[----:B------:R-:W-:Y:S05]  /*a490*/  @!P0 BRA `(.L_x_445) ;  /* 0x0000000000148947 */ /* 0x000fea0003800000 */
.L_x_446:
[----:B-1----:R-:W2:Y:S04]  /*a4a0*/  LDG.E.STRONG.GPU R5, desc[UR8][R2.64] ;  /* 0x0000000802057981 */ /* 0x002ea8000c1ef900 */
[----:B--2---:R-:W-:Y:S01]  /*a4b0*/  CCTL.IVALL ;  /* 0x00000000ff00798f */ /* 0x004fe20002000000 */
[----:B------:R-:W-:Y:S05]  /*a4c0*/  YIELD ;  /* 0x0000000000007946 */ /* 0x000fea0003800000 */
[----:B------:R-:W-:-:S13]  /*a4d0*/  ISETP.NE.AND P0, PT, R5, R0, PT ;  /* 0x000000000500720c */ /* 0x000fda0003f05270 */
[----:B------:R-:W-:Y:S05]  /*a4e0*/  @P0 BRA `(.L_x_446) ;  /* 0xfffffffc00ec0947 */ /* 0x000fea000383ffff */
.L_x_445:
        /* <DEDUP_REMOVED lines=24> */
.L_x_447:
        /* <DEDUP_REMOVED lines=25> */
.L_x_448:
        /* <DEDUP_REMOVED lines=16> */
.L_x_3258:


//--------------------- .text._Z35group_norm_nhwc_bwd_one_pass_kernelI11Bf16IOFp16WLi64ELi28ELi448EEv26Group_norm_nhwc_bwd_params --------------------------
	.section	.text._Z35group_norm_nhwc_bwd_one_pass_kernelI11Bf16IOFp16WLi64ELi28ELi448EEv26Group_norm_nhwc_bwd_params,"ax",@progbits
	.align	128
        .global         _Z35group_norm_nhwc_bwd_one_pass_kernelI11Bf16IOFp16WLi64ELi28ELi448EEv26Group_norm_nhwc_bwd_params
        .type           _Z35group_norm_nhwc_bwd_one_pass_kernelI11Bf16IOFp16WLi64ELi28ELi448EEv26Group_norm_nhwc_bwd_params,@function
        .size           _Z35group_norm_nhwc_bwd_one_pass_kernelI11Bf16IOFp16WLi64ELi28ELi448EEv26Group_norm_nhwc_bwd_params,(.L_x_3259 - _Z35group_norm_nhwc_bwd_one_pass_kernelI11Bf16IOFp16WLi64ELi28ELi448EEv26Group_norm_nhwc_bwd_params)
        .other          _Z35group_norm_nhwc_bwd_one_pass_kernelI11Bf16IOFp16WLi64ELi28ELi448EEv26Group_norm_nhwc_bwd_params,@"STO_CUDA_ENTRY STV_DEFAULT"
_Z35group_norm_nhwc_bwd_one_pass_kernelI11Bf16IOFp16WLi64ELi28ELi448EEv26Group_norm_nhwc_bwd_params:
.text._Z35group_norm_nhwc_bwd_one_pass_kernelI11Bf16IOFp16WLi64ELi28ELi448EEv26Group_norm_nhwc_bwd_params:
        /* <DEDUP_REMOVED lines=49> */
.L_x_476:
        /* <DEDUP_REMOVED lines=120> */
[----:B--2---:R-:W-:-:S02]  /*0a90*/  HADD2.F32 R23, -RZ, R23.H0_H0 ;  /* 0x20000017ff177230 */ /* 0x004fc40000004100 */
[----:B---3--:R-:W-:Y:S02]  /*0aa0*/  HADD2.F32 R4, -RZ, R4.H0_H0 ;  /* 0x20000004ff047230 */ /* 0x008fe40000004100 */
[----:B----4-:R-:W-:Y:S02]  /*0ab0*/  @P0 HADD2.F32 R20, -RZ, R13.H0_H0 ;  /* 0x2000000dff140230 */ /* 0x010fe40000004100 */
[----:B------:R-:W-:-:S07]  /*0ac0*/  @P0 HADD2.F32 R21, -RZ, R12.H0_H0 ;  /* 0x2000000cff150230 */ /* 0x000fce0000004100 */
.L_x_451:
[----:B------:R-:W-:Y:S05]  /*0ad0*/  BSYNC B0 ;  /* 0x0000000000007941 */ /* 0x000fea0003800000 */
.L_x_450:
        /* <DEDUP_REMOVED lines=26> */
.L_x_452:
        /* <DEDUP_REMOVED lines=35> */
.L_x_453:
        /* <DEDUP_REMOVED lines=88> */
.L_x_455:
[----:B------:R-:W-:Y:S05]  /*1430*/  BSYNC B0 ;  /* 0x0000000000007941 */ /* 0x000fea0003800000 */
.L_x_454:
        /* <DEDUP_REMOVED lines=158> */
.L_x_457:
[----:B------:R-:W-:Y:S05]  /*1e20*/  BSYNC B0 ;  /* 0x0000000000007941 */ /* 0x000fea0003800000 */
.L_x_456:
        /* <DEDUP_REMOVED lines=21> */
.L_x_459:
[----:B------:R-:W-:Y:S05]  /*1f80*/  BSYNC B0 ;  /* 0x0000000000007941 */ /* 0x000fea0003800000 */
.L_x_458:
        /* <DEDUP_REMOVED lines=37> */
.L_x_462:
[----:B------:R-:W2:Y:S04]  /*21e0*/  LDG.E.STRONG.GPU R17, desc[UR14][R8.64] ;  /* 0x0000000e08117981 */ /* 0x000ea8000c1ef900 */
[----:B--2---:R-:W-:Y:S01]  /*21f0*/  CCTL.IVALL ;  /* 0x00000000ff00798f */ /* 0x004fe20002000000 */
[----:B------:R-:W-:Y:S05]  /*2200*/  YIELD ;  /* 0x0000000000007946 */ /* 0x000fea0003800000 */
[----:B------:R-:W-:-:S13]  /*2210*/  ISETP.NE.AND P0, PT, R17, R31, PT ;  /* 0x0000001f1100720c */ /* 0x000fda0003f05270 */
[----:B------:R-:W-:Y:S05]  /*2220*/  @P0 BRA `(.L_x_462) ;  /* 0xfffffffc00ec0947 */ /* 0x000fea000383ffff */
.L_x_461:
        /* <DEDUP_REMOVED lines=17> */
.L_x_466:
        /* <DEDUP_REMOVED lines=115> */
.L_x_465:
        /* <DEDUP_REMOVED lines=61> */
.L_x_467:
[----:B------:R-:W-:-:S13]  /*2e40*/  ISETP.NE.OR P0, PT, R17, RZ, P0 ;  /* 0x000000ff1100720c */ /* 0x000fda0000705670 */
[----:B------:R-:W-:Y:S05]  /*2e50*/  @!P0 BRA `(.L_x_463) ;  /* 0x00000000007c8947 */ /* 0x000fea0003800000 */
.L_x_464:
        /* <DEDUP_REMOVED lines=31> */
.L_x_463:
        /* <DEDUP_REMOVED lines=11> */
.L_x_469:
[----:B------:R-:W-:Y:S05]  /*3100*/  BSYNC B0 ;  /* 0x0000000000007941 */ /* 0x000fea0003800000 */
.L_x_468:
        /* <DEDUP_REMOVED lines=16> */
.L_x_460:
        /* <DEDUP_REMOVED lines=40> */
.L_x_470:
        /* <DEDUP_REMOVED lines=20> */
.L_x_472:
[----:B------:R-:W-:Y:S05]  /*35d0*/  BSYNC B0 ;  /* 0x0000000000007941 */ /* 0x000fea0003800000 */
.L_x_471:
        /* <DEDUP_REMOVED lines=23> */
.L_x_473:
        /* <DEDUP_REMOVED lines=23> */
.L_x_475:
[----:B------:R-:W-:Y:S05]  /*38c0*/  BSYNC B0 ;  /* 0x0000000000007941 */ /* 0x000fea0003800000 */
.L_x_474:
[----:B------:R-:W-:Y:S01]  /*38d0*/  ULDC UR8, c[0x0][0x10] ;  /* 0x0000040000087ab9 */ /* 0x000fe20000000800 */
[----:B------:R-:W-:Y:S02]  /*38e0*/  UIADD3 UR4, UR4, 0x1, URZ ;  /* 0x0000000104047890 */ /* 0x000fe4000fffe03f */
[----:B------:R-:W-:-:S04]  /*38f0*/  UIADD3 UR7, UR8, UR7, URZ ;  /* 0x0000000708077290 */ /* 0x000fc8000fffe03f */
[----:B------:R-:W-:-:S06]  /*3900*/  UISETP.GE.AND UP0, UPT, UR7, UR5, UPT ;  /* 0x000000050700728c */ /* 0x000fcc000bf06270 */
[----:B------:R-:W-:-:S13]  /*3910*/  PLOP3.LUT P0, PT, PT, PT, UP0, 0x80, 0x0 ;  /* 0x000000000000781c */ /* 0x000fda0003f0f008 */
[----:B------:R-:W-:Y:S05]  /*3920*/  @!P0 BRA `(.L_x_476) ;  /* 0xffffffc800788947 */ /* 0x000fea000383ffff */
.L_x_449:
        /* <DEDUP_REMOVED lines=19> */
.L_x_478:
[----:B------:R-:W-:Y:S05]  /*3a60*/  BSYNC B0 ;  /* 0x0000000000007941 */ /* 0x000fea0003800000 */
.L_x_477:
        /* <DEDUP_REMOVED lines=11> */
.L_x_480:
[----:B------:R-:W2:Y:S04]  /*3b20*/  LDG.E.STRONG.GPU R5, desc[UR14][R2.64] ;  /* 0x0000000e02057981 */ /* 0x000ea8000c1ef900 */
[----:B--2---:R-:W-:Y:S01]  /*3b30*/  CCTL.IVALL ;  /* 0x00000000ff00798f */ /* 0x004fe20002000000 */
[----:B------:R-:W-:Y:S05]  /*3b40*/  YIELD ;  /* 0x0000000000007946 */ /* 0x000fea0003800000 */
[----:B------:R-:W-:-:S13]  /*3b50*/  ISETP.NE.AND P0, PT, R5, R0, PT ;  /* 0x000000000500720c */ /* 0x000fda0003f05270 */
[----:B------:R-:W-:Y:S05]  /*3b60*/  @P0 BRA `(.L_x_480) ;  /* 0xfffffffc00ec0947 */ /* 0x000fea000383ffff */
.L_x_479:
        /* <DEDUP_REMOVED lines=24> */
.L_x_481:
        /* <DEDUP_REMOVED lines=19> */
[----:B--2---:R-:W-:Y:S02]  /*3e20*/  F2FP.F16.F32.PACK_AB R3, R16, R3 ;  /* 0x000000031003723e */ /* 0x004fe400000000ff */
[----:B---3--:R-:W-:-:S03]  /*3e30*/  F2FP.F16.F32.PACK_AB R23, R21, R18 ;  /* 0x000000121517723e */ /* 0x008fc600000000ff */
[----:B------:R2:W-:Y:S04]  /*3e40*/  STG.E desc[UR14][R10.64], R3 ;  /* 0x000000030a007986 */ /* 0x0005e8000c10190e */
[----:B------:R2:W-:Y:S02]  /*3e50*/  STG.E desc[UR14][R12.64], R23 ;  /* 0x000000170c007986 */ /* 0x0005e4000c10190e */
[----:B------:R-:W-:Y:S05]  /*3e60*/  @P0 BRA `(.L_x_481) ;  /* 0xfffffffc00a00947 */ /* 0x000fea000383ffff */
[----:B------:R-:W-:Y:S05]  /*3e70*/  EXIT ;  /* 0x000000000000794d */ /* 0x000fea0003800000 */
.L_x_482:
        /* <DEDUP_REMOVED lines=16> */
.L_x_3259:


//--------------------- .text._Z35group_norm_nhwc_bwd_one_pass_kernelI11Bf16IOFp16WLi128ELi28ELi448EEv26Group_norm_nhwc_bwd_params --------------------------
	.section	.text._Z35group_norm_nhwc_bwd_one_pass_kernelI11Bf16IOFp16WLi128ELi28ELi448EEv26Group_norm_nhwc_bwd_params,"ax",@progbits
	.align	128
        .global         _Z35group_norm_nhwc_bwd_one_pass_kernelI11Bf16IOFp16WLi128ELi28ELi448EEv26Group_norm_nhwc_bwd_params
        .type           _Z35group_norm_nhwc_bwd_one_pass_kernelI11Bf16IOFp16WLi128ELi28ELi448EEv26Group_norm_nhwc_bwd_params,@function
        .size           _Z35group_norm_nhwc_bwd_one_pass_kernelI11Bf16IOFp16WLi128ELi28ELi448EEv26Group_norm_nhwc_bwd_params,(.L_x_3260 - _Z35group_norm_nhwc_bwd_one_pass_kernelI11Bf16IOFp16WLi128ELi28ELi448EEv26Group_norm_nhwc_bwd_params)
        .other          _Z35group_norm_nhwc_bwd_one_pass_kernelI11Bf16IOFp16WLi128ELi28ELi448EEv26Group_norm_nhwc_bwd_params,@"STO_CUDA_ENTRY STV_DEFAULT"
_Z35group_norm_nhwc_bwd_one_pass_kernelI11Bf16IOFp16WLi128ELi28ELi448EEv26Group_norm_nhwc_bwd_params:
.text._Z35group_norm_nhwc_bwd_one_pass_kernelI11Bf16IOFp16WLi128ELi28ELi448EEv26Group_norm_nhwc_bwd_params:
        /* <DEDUP_REMOVED lines=59> */
.L_x_518:
        /* <DEDUP_REMOVED lines=166> */
.L_x_485:
[----:B------:R-:W-:Y:S05]  /*0e10*/  BSYNC B0 ;  /* 0x0000000000007941 */ /* 0x000fea0003800000 */
.L_x_484:
        /* <DEDUP_REMOVED lines=37> */
.L_x_486:
        /* <DEDUP_REMOVED lines=26> */
.L_x_487:
        /* <DEDUP_REMOVED lines=36> */
.L_x_488:
        /* <DEDUP_REMOVED lines=34> */
.L_x_489:
        /* <DEDUP_REMOVED lines=98> */
.L_x_491:
[----:B------:R-:W-:Y:S05]  /*1c90*/  BSYNC B0 ;  /* 0x0000000000007941 */ /* 0x000fea0003800000 */
.L_x_490:
        /* <DEDUP_REMOVED lines=158> */
.L_x_493:
[----:B------:R-:W-:Y:S05]  /*2680*/  BSYNC B0 ;  /* 0x0000000000007941 */ /* 0x000fea0003800000 */
.L_x_492:
        /* <DEDUP_REMOVED lines=20> */
.L_x_495:
[----:B------:R-:W-:Y:S05]  /*27d0*/  BSYNC B0 ;  /* 0x0000000000007941 */ /* 0x000fea0003800000 */
.L_x_494:
        /* <DEDUP_REMOVED lines=37> */
.L_x_498:
[----:B--2---:R-:W2:Y:S04]  /*2a30*/  LDG.E.STRONG.GPU R18, desc[UR14][R16.64] ;  /* 0x0000000e10127981 */ /* 0x004ea8000c1ef900 */
[----:B--2---:R-:W-:Y:S01]  /*2a40*/  CCTL.IVALL ;  /* 0x00000000ff00798f */ /* 0x004fe20002000000 */
[----:B------:R-:W-:Y:S05]  /*2a50*/  YIELD ;  /* 0x0000000000007946 */ /* 0x000fea0003800000 */
[----:B------:R-:W-:-:S13]  /*2a60*/  ISETP.NE.AND P0, PT, R18, R31, PT ;  /* 0x0000001f1200720c */ /* 0x000fda0003f05270 */
[----:B------:R-:W-:Y:S05]  /*2a70*/  @P0 BRA `(.L_x_498) ;  /* 0xfffffffc00ec0947 */ /* 0x000fea000383ffff */
.L_x_497:
        /* <DEDUP_REMOVED lines=16> */
.L_x_502:
        /* <DEDUP_REMOVED lines=115> */
.L_x_501:
        /* <DEDUP_REMOVED lines=61> */
.L_x_503:
[----:B------:R-:W-:-:S13]  /*3680*/  ISETP.NE.OR P0, PT, R30, RZ, P0 ;  /* 0x000000ff1e00720c */ /* 0x000fda0000705670 */
[----:B------:R-:W-:Y:S05]  /*3690*/  @!P0 BRA `(.L_x_499) ;  /* 0x00000000007c8947 */ /* 0x000fea0003800000 */
.L_x_500:
        /* <DEDUP_REMOVED lines=31> */
.L_x_499:
        /* <DEDUP_REMOVED lines=11> */
.L_x_505:
[----:B------:R-:W-:Y:S05]  /*3940*/  BSYNC B0 ;  /* 0x0000000000007941 */ /* 0x000fea0003800000 */
.L_x_504:
        /* <DEDUP_REMOVED lines=16> */
.L_x_496:
        /* <DEDUP_REMOVED lines=52> */
.L_x_506:
        /* <DEDUP_REMOVED lines=20> */
.L_x_508:
[----:B------:R-:W-:Y:S05]  /*3ed0*/  BSYNC B0 ;  /* 0x0000000000007941 */ /* 0x000fea0003800000 */
.L_x_507:
        /* <DEDUP_REMOVED lines=25> */
.L_x_509:
        /* <DEDUP_REMOVED lines=20> */
.L_x_511:
[----:B------:R-:W-:Y:S05]  /*41b0*/  BSYNC B0 ;  /* 0x0000000000007941 */ /* 0x000fea0003800000 */
.L_x_510:
        /* <DEDUP_REMOVED lines=31> */
.L_x_512:
        /* <DEDUP_REMOVED lines=20> */
.L_x_514:
[----:B------:R-:W-:Y:S05]  /*44f0*/  BSYNC B0 ;  /* 0x0000000000007941 */ /* 0x000fea0003800000 */
.L_x_513:
        /* <DEDUP_REMOVED lines=25> */
.L_x_515:
        /* <DEDUP_REMOVED lines=19> */
.L_x_517:
[----:B------:R-:W-:Y:S05]  /*47c0*/  BSYNC B0 ;  /* 0x0000000000007941 */ /* 0x000fea0003800000 */
.L_x_516:
[----:B------:R-:W-:Y:S02]  /*47d0*/  IADD3 R44, R3, R44, RZ ;  /* 0x0000002c032c7210 */ /* 0x000fe40007ffe0ff */
[----:B------:R-:W-:Y:S02]  /*47e0*/  IADD3 R45, R45, 0x1, RZ ;  /* 0x000000012d2d7810 */ /* 0x000fe40007ffe0ff */
[----:B------:R-:W-:-:S13]  /*47f0*/  ISETP.GE.AND P0, PT, R44, UR4, PT ;  /* 0x000000042c007c0c */ /* 0x000fda000bf06270 */
[----:B------:R-:W-:Y:S05]  /*4800*/  @!P0 BRA `(.L_x_518) ;  /* 0xffffffb800e88947 */ /* 0x000fea000383ffff */
.L_x_483:
        /* <DEDUP_REMOVED lines=23> */
.L_x_520:
[----:B------:R-:W-:Y:S05]  /*4980*/  BSYNC B0 ;  /* 0x0000000000007941 */ /* 0x000fea0003800000 */
.L_x_519:
[----:B------:R-:W-:Y:S05]  /*4990*/  @P0 EXIT ;  /* 0x000000000000094d */ /* 0x000fea0003800000 */
[----:B------:R-:W-:Y:S05]  /*49a0*/  @P2 BRA `(.L_x_521) ;  /* 0x0000000000202947 */ /* 0x000fea0003800000 */
[----:B------:R-:W-:-:S05]  /*49b0*/  IMAD R0, R6, R7, RZ ;  /* 0x0000000706007224 */ /* 0x000fca00078e02ff */
[----:B------:R-:W-:-:S13]  /*49c0*/  ISETP.NE.AND P0, PT, R0, -0x1, PT ;  /* 0xffffffff0000780c */ /* 0x000fda0003f05270 */
[----:B------:R-:W-:Y:S05]  /*49d0*/  @!P0 BRA `(.L_x_521) ;  /* 0x0000000000148947 */ /* 0x000fea0003800000 */
.L_x_522:
[----:B0-----:R-:W4:Y:S04]  /*49e0*/  LDG.E.STRONG.GPU R5, desc[UR14][R2.64] ;  /* 0x0000000e02057981 */ /* 0x001f28000c1ef900 */
[----:B----4-:R-:W-:Y:S01]  /*49f0*/  CCTL.IVALL ;  /* 0x00000000ff00798f */ /* 0x010fe20002000000 */
[----:B------:R-:W-:Y:S05]  /*4a00*/  YIELD ;  /* 0x0000000000007946 */ /* 0x000fea0003800000 */
[----:B------:R-:W-:-:S13]  /*4a10*/  ISETP.NE.AND P0, PT, R5, R0, PT ;  /* 0x000000000500720c */ /* 0x000fda0003f05270 */
[----:B------:R-:W-:Y:S05]  /*4a20*/  @P0 BRA `(.L_x_522) ;  /* 0xfffffffc00ec0947 */ /* 0x000fea000383ffff */
.L_x_521:
        /* <DEDUP_REMOVED lines=24> */
.L_x_523:
        /* <DEDUP_REMOVED lines=17> */
[----:B--2---:R-:W-:Y:S02]  /*4cc0*/  F2FP.F16.F32.PACK_AB R19, R9, R0 ;  /* 0x000000000913723e */ /* 0x004fe400000000ff */
[----:B------:R-:W-:Y:S02]  /*4cd0*/  SHF.R.S32.HI R0, RZ, 0x1f, R52 ;  /* 0x0000001fff007819 */ /* 0x000fe40000011434 */
[----:B---3--:R-:W-:Y:S01]  /*4ce0*/  F2FP.F16.F32.PACK_AB R21, R13, R10 ;  /* 0x0000000a0d15723e */ /* 0x008fe200000000ff */
[----:B------:R2:W-:Y:S04]  /*4cf0*/  STG.E desc[UR14][R2.64], R19 ;  /* 0x0000001302007986 */ /* 0x0005e8000c10190e */
[----:B------:R2:W-:Y:S01]  /*4d00*/  STG.E desc[UR14][R4.64], R21 ;  /* 0x0000001504007986 */ /* 0x0005e2000c10190e */
[----:B------:R-:W-:-:S13]  /*4d10*/  ISETP.GT.AND.EX P0, PT, R27, R0, PT, P0 ;  /* 0x000000001b00720c */ /* 0x000fda0003f04300 */
[----:B--2---:R-:W-:Y:S05]  /*4d20*/  @P0 BRA `(.L_x_523) ;  /* 0xfffffffc00a00947 */ /* 0x004fea000383ffff */
[----:B------:R-:W-:Y:S05]  /*4d30*/  EXIT ;  /* 0x000000000000794d */ /* 0x000fea0003800000 */
.L_x_524:
        /* <DEDUP_REMOVED lines=12> */
.L_x_3260:


//--------------------- .text._Z35group_norm_nhwc_bwd_one_pass_kernelI11Bf16IOFp16WLi256ELi28ELi448EEv26Group_norm_nhwc_bwd_params --------------------------
	.section	.text._Z35group_norm_nhwc_bwd_one_pass_kernelI11Bf16IOFp16WLi256ELi28ELi448EEv26Group_norm_nhwc_bwd_params,"ax",@progbits
	.align	128
        .global         _Z35group_norm_nhwc_bwd_one_pass_kernelI11Bf16IOFp16WLi256ELi28ELi448EEv26Group_norm_nhwc_bwd_params
        .type           _Z35group_norm_nhwc_bwd_one_pass_kernelI11Bf16IOFp16WLi256ELi28ELi448EEv26Group_norm_nhwc_bwd_params,@function
        .size           _Z35group_norm_nhwc_bwd_one_pass_kernelI11Bf16IOFp16WLi256ELi28ELi448EEv26Group_norm_nhwc_bwd_params,(.L_x_3261 - _Z35group_norm_nhwc_bwd_one_pass_kernelI11Bf16IOFp16WLi256ELi28ELi448EEv26Group_norm_nhwc_bwd_params)
        .other          _Z35group_norm_nhwc_bwd_one_pass_kernelI11Bf16IOFp16WLi256ELi28ELi448EEv26Group_norm_nhwc_bwd_params,@"STO_CUDA_ENTRY STV_DEFAULT"
_Z35group_norm_nhwc_bwd_one_pass_kernelI11Bf16IOFp16WLi256ELi28ELi448EEv26Group_norm_nhwc_bwd_params:
.text._Z35group_norm_nhwc_bwd_one_pass_kernelI11Bf16IOFp16WLi256ELi28ELi448EEv26Group_norm_nhwc_bwd_params:
        /* <DEDUP_REMOVED lines=72> */
.L_x_576:
        /* <DEDUP_REMOVED lines=247> */
[----:B--2---:R-:W-:Y:S02]  /*13f0*/  @P0 HADD2.F32 R4, -RZ, R18.H0_H0 ;  /* 0x20000012ff040230 */ /* 0x004fe40000004100 */
[----:B---3--:R-:W-:Y:S02]  /*1400*/  @P0 HADD2.F32 R5, -RZ, R17.H0_H0 ;  /* 0x20000011ff050230 */ /* 0x008fe40000004100 */
[----:B----4-:R-:W-:Y:S02]  /*1410*/  HADD2.F32 R3, -RZ, R3.H0_H0 ;  /* 0x20000003ff037230 */ /* 0x010fe40000004100 */
[----:B------:R-:W-:-:S07]  /*1420*/  HADD2.F32 R6, -RZ, R16.H0_H0 ;  /* 0x20000010ff067230 */ /* 0x000fce0000004100 */
.L_x_527:
[----:B------:R-:W-:Y:S05]  /*1430*/  BSYNC B0 ;  /* 0x0000000000007941 */ /* 0x000fea0003800000 */
.L_x_526:
        /* <DEDUP_REMOVED lines=31> */
.L_x_528:
        /* <DEDUP_REMOVED lines=36> */
.L_x_529:
        /* <DEDUP_REMOVED lines=43> */
.L_x_530:
        /* <DEDUP_REMOVED lines=34> */
.L_x_531:
        /* <DEDUP_REMOVED lines=36> */
.L_x_532:
        /* <DEDUP_REMOVED lines=34> */
.L_x_533:
        /* <DEDUP_REMOVED lines=37> */
.L_x_534:
        /* <DEDUP_REMOVED lines=36> */
.L_x_535:
        /* <DEDUP_REMOVED lines=98> */
.L_x_537:
[----:B------:R-:W-:Y:S05]  /*2c50*/  BSYNC B0 ;  /* 0x0000000000007941 */ /* 0x000fea0003800000 */
.L_x_536:
        /* <DEDUP_REMOVED lines=161> */
.L_x_539:
[----:B------:R-:W-:Y:S05]  /*3670*/  BSYNC B0 ;  /* 0x0000000000007941 */ /* 0x000fea0003800000 */
.L_x_538:
        /* <DEDUP_REMOVED lines=20> */
.L_x_541:
[----:B------:R-:W-:Y:S05]  /*37c0*/  BSYNC B0 ;  /* 0x0000000000007941 */ /* 0x000fea0003800000 */
.L_x_540:
        /* <DEDUP_REMOVED lines=50> */
.L_x_544:
[----:B------:R-:W2:Y:S04]  /*3af0*/  LDG.E.STRONG.GPU R20, desc[UR14][R24.64] ;  /* 0x0000000e18147981 */ /* 0x000ea8000c1ef900 */
[----:B--2---:R-:W-:Y:S01]  /*3b00*/  CCTL.IVALL ;  /* 0x00000000ff00798f */ /* 0x004fe20002000000 */
[----:B------:R-:W-:Y:S05]  /*3b10*/  YIELD ;  /* 0x0000000000007946 */ /* 0x000fea0003800000 */
[----:B------:R-:W-:-:S13]  /*3b20*/  ISETP.NE.AND P6, PT, R20, R19, PT ;  /* 0x000000131400720c */ /* 0x000fda0003fc5270 */
[----:B------:R-:W-:Y:S05]  /*3b30*/  @P6 BRA `(.L_x_544) ;  /* 0xfffffffc00ec6947 */ /* 0x000fea000383ffff */
.L_x_543:
        /* <DEDUP_REMOVED lines=23> */
.L_x_548:
        /* <DEDUP_REMOVED lines=115> */
.L_x_547:
        /* <DEDUP_REMOVED lines=63> */
.L_x_549:
[----:B------:R-:W-:-:S04]  /*47d0*/  LOP3.LUT P6, RZ, R2, 0x1, RZ, 0xc0, !PT ;  /* 0x0000000102ff7812 */ /* 0x000fc800078cc0ff */
[----:B------:R-:W-:-:S13]  /*47e0*/  ISETP.NE.OR P6, PT, R20, RZ, P6 ;  /* 0x000000ff1400720c */ /* 0x000fda00037c5670 */
[----:B------:R-:W-:Y:S05]  /*47f0*/  @!P6 BRA `(.L_x_545) ;  /* 0x00000000007ce947 */ /* 0x000fea0003800000 */
.L_x_546:
        /* <DEDUP_REMOVED lines=31> */
.L_x_545:
        /* <DEDUP_REMOVED lines=10> */
.L_x_551:
[----:B------:R-:W-:Y:S05]  /*4a90*/  BSYNC B0 ;  /* 0x0000000000007941 */ /* 0x000fea0003800000 */
.L_x_550:
        /* <DEDUP_REMOVED lines=17> */
.L_x_542:
        /* <DEDUP_REMOVED lines=43> */
.L_x_552:
        /* <DEDUP_REMOVED lines=22> */
.L_x_554:
[----:B------:R-:W-:Y:S05]  /*4fc0*/  BSYNC B0 ;  /* 0x0000000000007941 */ /* 0x000fea0003800000 */
.L_x_553:
        /* <DEDUP_REMOVED lines=28> */
.L_x_555:
        /* <DEDUP_REMOVED lines=21> */
.L_x_557:
[----:B------:R-:W-:Y:S05]  /*52e0*/  BSYNC B0 ;  /* 0x0000000000007941 */ /* 0x000fea0003800000 */
.L_x_556:
        /* <DEDUP_REMOVED lines=27> */
.L_x_558:
        /* <DEDUP_REMOVED lines=21> */
.L_x_560:
[----:B------:R-:W-:Y:S05]  /*55f0*/  BSYNC B0 ;  /* 0x0000000000007941 */ /* 0x000fea0003800000 */
.L_x_559:
        /* <DEDUP_REMOVED lines=27> */
.L_x_561:
        /* <DEDUP_REMOVED lines=21> */
.L_x_563:
[----:B------:R-:W-:Y:S05]  /*5900*/  BSYNC B0 ;  /* 0x0000000000007941 */ /* 0x000fea0003800000 */
.L_x_562:
        /* <DEDUP_REMOVED lines=27> */
.L_x_564:
        /* <DEDUP_REMOVED lines=21> */
.L_x_566:
[----:B------:R-:W-:Y:S05]  /*5c10*/  BSYNC B0 ;  /* 0x0000000000007941 */ /* 0x000fea0003800000 */
.L_x_565:
        /* <DEDUP_REMOVED lines=27> */
.L_x_567:
        /* <DEDUP_REMOVED lines=21> */
.L_x_569:
[----:B------:R-:W-:Y:S05]  /*5f20*/  BSYNC B0 ;  /* 0x0000000000007941 */ /* 0x000fea0003800000 */
.L_x_568:
        /* <DEDUP_REMOVED lines=29> */
.L_x_570:
        /* <DEDUP_REMOVED lines=24> */
.L_x_572:
[----:B------:R-:W-:Y:S05]  /*6280*/  BSYNC B0 ;  /* 0x0000000000007941 */ /* 0x000fea0003800000 */
.L_x_571:
        /* <DEDUP_REMOVED lines=30> */
.L_x_573:
        /* <DEDUP_REMOVED lines=19> */
.L_x_575:
[----:B------:R-:W-:Y:S05]  /*65a0*/  BSYNC B0 ;  /* 0x0000000000007941 */ /* 0x000fea0003800000 */
.L_x_574:
[----:B------:R-:W-:Y:S01]  /*65b0*/  ULDC UR11, c[0x0][0x10] ;  /* 0x00000400000b7ab9 */ /* 0x000fe20000000800 */
[----:B------:R-:W-:Y:S02]  /*65c0*/  UIADD3 UR4, UR4, 0x1, URZ ;  /* 0x0000000104047890 */ /* 0x000fe4000fffe03f */
[----:B------:R-:W-:-:S04]  /*65d0*/  UIADD3 UR6, UR11, UR6, URZ ;  /* 0x000000060b067290 */ /* 0x000fc8000fffe03f */
[----:B------:R-:W-:-:S06]  /*65e0*/  UISETP.GE.AND UP0, UPT, UR6, UR5, UPT ;  /* 0x000000050600728c */ /* 0x000fcc000bf06270 */
[----:B------:R-:W-:-:S13]  /*65f0*/  PLOP3.LUT P0, PT, PT, PT, UP0, 0x80, 0x0 ;  /* 0x000000000000781c */ /* 0x000fda0003f0f008 */
[----:B------:R-:W-:Y:S05]  /*6600*/  @!P0 BRA `(.L_x_576) ;  /* 0xffffff9c009c8947 */ /* 0x000fea000383ffff */
.L_x_525:
        /* <DEDUP_REMOVED lines=19> */
.L_x_578:
[----:B------:R-:W-:Y:S05]  /*6740*/  BSYNC B0 ;  /* 0x0000000000007941 */ /* 0x000fea0003800000 */
.L_x_577:
        /* <DEDUP_REMOVED lines=11> */
.L_x_580:
[----:B------:R-:W5:Y:S04]  /*6800*/  LDG.E.STRONG.GPU R5, desc[UR14][R2.64] ;  /* 0x0000000e02057981 */ /* 0x000f68000c1ef900 */
[----:B-----5:R-:W-:Y:S01]  /*6810*/  CCTL.IVALL ;  /* 0x00000000ff00798f */ /* 0x020fe20002000000 */
[----:B------:R-:W-:Y:S05]  /*6820*/  YIELD ;  /* 0x0000000000007946 */ /* 0x000fea0003800000 */
[----:B------:R-:W-:-:S13]  /*6830*/  ISETP.NE.AND P0, PT, R5, R4, PT ;  /* 0x000000040500720c */ /* 0x000fda0003f05270 */
[----:B------:R-:W-:Y:S05]  /*6840*/  @P0 BRA `(.L_x_580) ;  /* 0xfffffffc00ec0947 */ /* 0x000fea000383ffff */
.L_x_579:
        /* <DEDUP_REMOVED lines=25> */
.L_x_581:
        /* <DEDUP_REMOVED lines=17> */
[----:B---3--:R-:W-:Y:S01]  /*6af0*/  F2FP.F16.F32.PACK_AB R19, R9, R2 ;  /* 0x000000020913723e */ /* 0x008fe200000000ff */
[----:B0-----:R-:W-:-:S04]  /*6b00*/  IMAD.WIDE R2, R5, 0x2, R14 ;  /* 0x0000000205027825 */ /* 0x001fc800078e020e */
[----:B-1----:R-:W-:Y:S01]  /*6b10*/  IMAD.WIDE R4, R5, 0x2, R16 ;  /* 0x0000000205047825 */ /* 0x002fe200078e0210 */
[----:B----4-:R-:W-:Y:S01]  /*6b20*/  F2FP.F16.F32.PACK_AB R21, R13, R10 ;  /* 0x0000000a0d15723e */ /* 0x010fe200000000ff */
[----:B------:R2:W-:Y:S04]  /*6b30*/  STG.E desc[UR14][R2.64], R19 ;  /* 0x0000001302007986 */ /* 0x0005e8000c10190e */
[----:B------:R2:W-:Y:S01]  /*6b40*/  STG.E desc[UR14][R4.64], R21 ;  /* 0x0000001504007986 */ /* 0x0005e2000c10190e */
[----:B------:R-:W-:Y:S05]  /*6b50*/  @P0 BRA `(.L_x_581) ;  /* 0xfffffffc00a00947 */ /* 0x000fea000383ffff */
[----:B------:R-:W-:Y:S05]  /*6b60*/  EXIT ;  /* 0x000000000000794d */ /* 0x000fea0003800000 */
.L_x_582:
        /* <DEDUP_REMOVED lines=9> */
.L_x_3261:


//--------------------- .text._Z35group_norm_nhwc_bwd_one_pass_kernelI11Bf16IOFp16WLi512ELi28ELi448EEv26Group_norm_nhwc_bwd_params --------------------------
	.section	.text._Z35group_norm_nhwc_bwd_one_pass_kernelI11Bf16IOFp16WLi512ELi28ELi448EEv26Group_norm_nhwc_bwd_params,"ax",@progbits
	.align	128
        .global         _Z35group_norm_nhwc_bwd_one_pass_kernelI11Bf16IOFp16WLi512ELi28ELi448EEv26Group_norm_nhwc_bwd_params
        .type           _Z35group_norm_nhwc_bwd_one_pass_kernelI11Bf16IOFp16WLi512ELi28ELi448EEv26Group_norm_nhwc_bwd_params,@function
        .size           _Z35group_norm_nhwc_bwd_one_pass_kernelI11Bf16IOFp16WLi512ELi28ELi448EEv26Group_norm_nhwc_bwd_params,(.L_x_3262 - _Z35group_norm_nhwc_bwd_one_pass_kernelI11Bf16IOFp16WLi512ELi28ELi448EEv26Group_norm_nhwc_bwd_params)
        .other          _Z35group_norm_nhwc_bwd_one_pass_kernelI11Bf16IOFp16WLi512ELi28ELi448EEv26Group_norm_nhwc_bwd_params,@"STO_CUDA_ENTRY STV_DEFAULT"
_Z35group_norm_nhwc_bwd_one_pass_kernelI11Bf16IOFp16WLi512ELi28ELi448EEv26Group_norm_nhwc_bwd_params:
.text._Z35group_norm_nhwc_bwd_one_pass_kernelI11Bf16IOFp16WLi512ELi28ELi448EEv26Group_norm_nhwc_bwd_params:
        /* <DEDUP_REMOVED lines=110> */
.L_x_666:
        /* <DEDUP_REMOVED lines=430> */
[----:B--2---:R-:W-:Y:S02]  /*21c0*/  @P0 HADD2.F32 R81, -RZ, R24.H0_H0 ;  /* 0x20000018ff510230 */ /* 0x004fe40000004100 */
[----:B------:R-:W0:Y:S01]  /*21d0*/  LDC.64 R24, c[0x0][0x238] ;  /* 0x00008e00ff187b82 */ /* 0x000e220000000a00 */
[----:B---3--:R-:W-:Y:S02]  /*21e0*/  @P0 HADD2.F32 R80, -RZ, R21.H0_H0 ;  /* 0x20000015ff500230 */ /* 0x008fe40000004100 */
[----:B0-----:R-:W-:-:S05]  /*21f0*/  IMAD.WIDE R24, R109, 0x2, R24 ;  /* 0x000000026d187825 */ /* 0x001fca00078e0218 */
[----:B------:R-:W2:Y:S04]  /*2200*/  LDG.E.U16 R82, desc[UR8][R24.64] ;  /* 0x0000000818527981 */ /* 0x000ea8000c1e1500 */
[----:B------:R-:W3:Y:S01]  /*2210*/  LDG.E.U16 R21, desc[UR8][R24.64+0x2] ;  /* 0x0000020818157981 */ /* 0x000ee2000c1e1500 */
[----:B--2---:R-:W-:Y:S02]  /*2220*/  HADD2.F32 R82, -RZ, R82.H0_H0 ;  /* 0x20000052ff527230 */ /* 0x004fe40000004100 */
[----:B---3--:R-:W-:-:S07]  /*2230*/  HADD2.F32 R21, -RZ, R21.H0_H0 ;  /* 0x20000015ff157230 */ /* 0x008fce0000004100 */
.L_x_585:
[----:B------:R-:W-:Y:S05]  /*2240*/  BSYNC B0 ;  /* 0x0000000000007941 */ /* 0x000fea0003800000 */
.L_x_584:
        /* <DEDUP_REMOVED lines=40> */
.L_x_586:
        /* <DEDUP_REMOVED lines=26> */
.L_x_587:
        /* <DEDUP_REMOVED lines=43> */
.L_x_588:
        /* <DEDUP_REMOVED lines=40> */
.L_x_589:
        /* <DEDUP_REMOVED lines=33> */
.L_x_590:
        /* <DEDUP_REMOVED lines=36> */
.L_x_591:
        /* <DEDUP_REMOVED lines=34> */
.L_x_592:
        /* <DEDUP_REMOVED lines=36> */
.L_x_593:
        /* <DEDUP_REMOVED lines=34> */
.L_x_594:
        /* <DEDUP_REMOVED lines=36> */
.L_x_595:
        /* <DEDUP_REMOVED lines=34> */
.L_x_596:
        /* <DEDUP_REMOVED lines=36> */
.L_x_597:
        /* <DEDUP_REMOVED lines=34> */
.L_x_598:
        /* <DEDUP_REMOVED lines=37> */
.L_x_599:
        /* <DEDUP_REMOVED lines=37> */
.L_x_600:
        /* <DEDUP_REMOVED lines=35> */
.L_x_601:
        /* <DEDUP_REMOVED lines=129> */
.L_x_603:
[----:B------:R-:W-:Y:S05]  /*4e10*/  BSYNC B0 ;  /* 0x0000000000007941 */ /* 0x000fea0003800000 */
.L_x_602:
        /* <DEDUP_REMOVED lines=161> */
.L_x_605:
[----:B------:R-:W-:Y:S05]  /*5830*/  BSYNC B0 ;  /* 0x0000000000007941 */ /* 0x000fea0003800000 */
.L_x_604:
        /* <DEDUP_REMOVED lines=16> */
.L_x_607:
[----:B------:R-:W-:Y:S05]  /*5940*/  BSYNC B0 ;  /* 0x0000000000007941 */ /* 0x000fea0003800000 */
.L_x_606:
        /* <DEDUP_REMOVED lines=63> */
.L_x_610:
[----:B-1----:R-:W2:Y:S04]  /*5d40*/  LDG.E.STRONG.GPU R58, desc[UR8][R24.64] ;  /* 0x00000008183a7981 */ /* 0x002ea8000c1ef900 */
[----:B--2---:R-:W-:Y:S01]  /*5d50*/  CCTL.IVALL ;  /* 0x00000000ff00798f */ /* 0x004fe20002000000 */
[----:B------:R-:W-:Y:S05]  /*5d60*/  YIELD ;  /* 0x0000000000007946 */ /* 0x000fea0003800000 */
[----:B------:R-:W-:-:S13]  /*5d70*/  ISETP.NE.AND P6, PT, R58, R65, PT ;  /* 0x000000413a00720c */ /* 0x000fda0003fc5270 */
[----:B------:R-:W-:Y:S05]  /*5d80*/  @P6 BRA `(.L_x_610) ;  /* 0xfffffffc00ec6947 */ /* 0x000fea000383ffff */
.L_x_609:
        /* <DEDUP_REMOVED lines=22> */
.L_x_614:
        /* <DEDUP_REMOVED lines=115> */
.L_x_613:
        /* <DEDUP_REMOVED lines=63> */
.L_x_615:
[----:B------:R-:W-:-:S04]  /*6a10*/  LOP3.LUT P6, RZ, R79, 0x1, RZ, 0xc0, !PT ;  /* 0x000000014fff7812 */ /* 0x000fc800078cc0ff */
[----:B------:R-:W-:-:S13]  /*6a20*/  ISETP.NE.OR P6, PT, R58, RZ, P6 ;  /* 0x000000ff3a00720c */ /* 0x000fda00037c5670 */
[----:B------:R-:W-:Y:S05]  /*6a30*/  @!P6 BRA `(.L_x_611) ;  /* 0x00000000007ce947 */ /* 0x000fea0003800000 */
.L_x_612:
        /* <DEDUP_REMOVED lines=31> */
.L_x_611:
        /* <DEDUP_REMOVED lines=10> */
.L_x_617:
[----:B------:R-:W-:Y:S05]  /*6cd0*/  BSYNC B0 ;  /* 0x0000000000007941 */ /* 0x000fea0003800000 */
.L_x_616:
        /* <DEDUP_REMOVED lines=17> */
.L_x_608:
        /* <DEDUP_REMOVED lines=43> */
.L_x_618:
        /* <DEDUP_REMOVED lines=21> */
.L_x_620:
[----:B------:R-:W-:Y:S05]  /*71f0*/  BSYNC B0 ;  /* 0x0000000000007941 */ /* 0x000fea0003800000 */
.L_x_619:
        /* <DEDUP_REMOVED lines=28> */
.L_x_621:
        /* <DEDUP_REMOVED lines=20> */
.L_x_623:
[----:B------:R-:W-:Y:S05]  /*7500*/  BSYNC B0 ;  /* 0x0000000000007941 */ /* 0x000fea0003800000 */
.L_x_622:
        /* <DEDUP_REMOVED lines=27> */
.L_x_624:
        /* <DEDUP_REMOVED lines=20> */
.L_x_626:
[----:B------:R-:W-:Y:S05]  /*7800*/  BSYNC B0 ;  /* 0x0000000000007941 */ /* 0x000fea0003800000 */
.L_x_625:
        /* <DEDUP_REMOVED lines=27> */
.L_x_627:
        /* <DEDUP_REMOVED lines=23> */
.L_x_629:
[----:B------:R-:W-:Y:S05]  /*7b30*/  BSYNC B0 ;  /* 0x0000000000007941 */ /* 0x000fea0003800000 */
.L_x_628:
        /* <DEDUP_REMOVED lines=28> */
.L_x_630:
        /* <DEDUP_REMOVED lines=23> */
.L_x_632:
[----:B------:R-:W-:Y:S05]  /*7e70*/  BSYNC B0 ;  /* 0x0000000000007941 */ /* 0x000fea0003800000 */
.L_x_631:
        /* <DEDUP_REMOVED lines=28> */
.L_x_633:
        /* <DEDUP_REMOVED lines=23> */
.L_x_635:
[----:B------:R-:W-:Y:S05]  /*81b0*/  BSYNC B0 ;  /* 0x0000000000007941 */ /* 0x000fea0003800000 */
.L_x_634:
        /* <DEDUP_REMOVED lines=28> */
.L_x_636:
        /* <DEDUP_REMOVED lines=23> */
.L_x_638:
[----:B------:R-:W-:Y:S05]  /*84f0*/  BSYNC B0 ;  /* 0x0000000000007941 */ /* 0x000fea0003800000 */
.L_x_637:
        /* <DEDUP_REMOVED lines=28> */
.L_x_639:
        /* <DEDUP_REMOVED lines=23> */
.L_x_641:
[----:B------:R-:W-:Y:S05]  /*8830*/  BSYNC B0 ;  /* 0x0000000000007941 */ /* 0x000fea0003800000 */
.L_x_640:
        /* <DEDUP_REMOVED lines=28> */
.L_x_642:
        /* <DEDUP_REMOVED lines=23> */
.L_x_644:
[----:B------:R-:W-:Y:S05]  /*8b70*/  BSYNC B0 ;  /* 0x0000000000007941 */ /* 0x000fea0003800000 */
.L_x_643:
        /* <DEDUP_REMOVED lines=28> */
.L_x_645:
        /* <DEDUP_REMOVED lines=22> */
.L_x_647:
[----:B------:R-:W-:Y:S05]  /*8ea0*/  BSYNC B0 ;  /* 0x0000000000007941 */ /* 0x000fea0003800000 */
.L_x_646:
        /* <DEDUP_REMOVED lines=27> */
.L_x_648:
        /* <DEDUP_REMOVED lines=22> */
.L_x_650:
[----:B------:R-:W-:Y:S05]  /*91c0*/  BSYNC B0 ;  /* 0x0000000000007941 */ /* 0x000fea0003800000 */
.L_x_649:
        /* <DEDUP_REMOVED lines=27> */
.L_x_651:
        /* <DEDUP_REMOVED lines=22> */
.L_x_653:
[----:B------:R-:W-:Y:S05]  /*94e0*/  BSYNC B0 ;  /* 0x0000000000007941 */ /* 0x000fea0003800000 */
.L_x_652:
        /* <DEDUP_REMOVED lines=29> */
.L_x_654:
        /* <DEDUP_REMOVED lines=27> */
.L_x_656:
[----:B------:R-:W-:Y:S05]  /*9870*/  BSYNC B0 ;  /* 0x0000000000007941 */ /* 0x000fea0003800000 */
.L_x_655:
        /* <DEDUP_REMOVED lines=27> */
.L_x_657:
        /* <DEDUP_REMOVED lines=27> */
.L_x_659:
[----:B------:R-:W-:Y:S05]  /*9be0*/  BSYNC B0 ;  /* 0x0000000000007941 */ /* 0x000fea0003800000 */
.L_x_658:
        /* <DEDUP_REMOVED lines=27> */
.L_x_660:
        /* <DEDUP_REMOVED lines=29> */
.L_x_662:
[----:B------:R-:W-:Y:S05]  /*9f70*/  BSYNC B0 ;  /* 0x0000000000007941 */ /* 0x000fea0003800000 */
.L_x_661:
        /* <DEDUP_REMOVED lines=25> */
.L_x_663:
        /* <DEDUP_REMOVED lines=23> */
.L_x_665:
[----:B------:R-:W-:Y:S05]  /*a280*/  BSYNC B0 ;  /* 0x0000000000007941 */ /* 0x000fea0003800000 */
.L_x_664:
[----:B------:R-:W-:Y:S02]  /*a290*/  IADD3 R70, R9, R70, RZ ;  /* 0x0000004609467210 */ /* 0x000fe40007ffe0ff */
[----:B------:R-:W-:Y:S02]  /*a2a0*/  IADD3 R69, R69, 0x1, RZ ;  /* 0x0000000145457810 */ /* 0x000fe40007ffe0ff */
[----:B------:R-:W-:-:S13]  /*a2b0*/  ISETP.GE.AND P0, PT, R70, UR4, PT ;  /* 0x0000000446007c0c */ /* 0x000fda000bf06270 */
[----:B------:R-:W-:Y:S05]  /*a2c0*/  @!P0 BRA `(.L_x_666) ;  /* 0xffffff6400048947 */ /* 0x000fea000383ffff */
.L_x_583:
        /* <DEDUP_REMOVED lines=23> */
.L_x_668:
[----:B------:R-:W-:Y:S05]  /*a440*/  BSYNC B0 ;  /* 0x0000000000007941 */ /* 0x000fea0003800000 */
.L_x_667:
[----:B------:R-:W-:Y:S05]  /*a450*/  @P0 EXIT ;  /* 0x000000000000094d */ /* 0x000fea0003800000 */
[----:B------:R-:W-:Y:S05]  /*a460*/  @P2 BRA `(.L_x_669) ;  /* 0x0000000000202947 */ /* 0x000fea0003800000 */
[----:B------:R-:W-:-:S05]  /*a470*/  IMAD R0, R6, R7, RZ ;  /* 0x0000000706007224 */ /* 0x000fca00078e02ff */
[----:B------:R-:W-:-:S13]  /*a480*/  ISETP.NE.AND P0, PT, R0, -0x1, PT ;  /* 0xffffffff0000780c */ /* 0x000fda0003f05270 */
[----:B------:R-:W-:Y:S05]  /*a490*/  @!P0 BRA `(.L_x_669) ;  /* 0x0000000000148947 */ /* 0x000fea0003800000 */
.L_x_670:
[----:B-1----:R-:W2:Y:S04]  /*a4a0*/  LDG.E.STRONG.GPU R5, desc[UR8][R2.64] ;  /* 0x0000000802057981 */ /* 0x002ea8000c1ef900 */
[----:B--2---:R-:W-:Y:S01]  /*a4b0*/  CCTL.IVALL ;  /* 0x00000000ff00798f */ /* 0x004fe20002000000 */
[----:B------:R-:W-:Y:S05]  /*a4c0*/  YIELD ;  /* 0x0000000000007946 */ /* 0x000fea0003800000 */
[----:B------:R-:W-:-:S13]  /*a4d0*/  ISETP.NE.AND P0, PT, R5, R0, PT ;  /* 0x000000000500720c */ /* 0x000fda0003f05270 */
[----:B------:R-:W-:Y:S05]  /*a4e0*/  @P0 BRA `(.L_x_670) ;  /* 0xfffffffc00ec0947 */ /* 0x000fea000383ffff */
.L_x_669:
        /* <DEDUP_REMOVED lines=24> */
.L_x_671:
        /* <DEDUP_REMOVED lines=25> */
.L_x_672:
        /* <DEDUP_REMOVED lines=16> */
.L_x_3262:


//--------------------- .text._Z35group_norm_nhwc_bwd_one_pass_kernelI11Fp16IOFp32WLi64ELi28ELi448EEv26Group_norm_nhwc_bwd_params --------------------------
	.section	.text._Z35group_norm_nhwc_bwd_one_pass_kernelI11Fp16IOFp32WLi64ELi28ELi448EEv26Group_norm_nhwc_bwd_params,"ax",@progbits
	.align	128
        .global         _Z35group_norm_nhwc_bwd_one_pass_kernelI11Fp16IOFp32WLi64ELi28ELi448EEv26Group_norm_nhwc_bwd_params
        .type           _Z35group_norm_nhwc_bwd_one_pass_kernelI11Fp16IOFp32WLi64ELi28ELi448EEv26Group_norm_nhwc_bwd_params,@function
        .size           _Z35group_norm_nhwc_bwd_one_pass_kernelI11Fp16IOFp32WLi64ELi28ELi448EEv26Group_norm_nhwc_bwd_params,(.L_x_3263 - _Z35group_norm_nhwc_bwd_one_pass_kernelI11Fp16IOFp32WLi64ELi28ELi448EEv26Group_norm_nhwc_bwd_params)
        .other          _Z35group_norm_nhwc_bwd_one_pass_kernelI11Fp16IOFp32WLi64ELi28ELi448EEv26Group_norm_nhwc_bwd_params,@"STO_CUDA_ENTRY STV_DEFAULT"
_Z35group_norm_nhwc_bwd_one_pass_kernelI11Fp16IOFp32WLi64ELi28ELi448EEv26Group_norm_nhwc_bwd_params:
.text._Z35group_norm_nhwc_bwd_one_pass_kernelI11Fp16IOFp32WLi64ELi28ELi448EEv26Group_norm_nhwc_bwd_params:
        /* <DEDUP_REMOVED lines=49> */
.L_x_700:
        /* <DEDUP_REMOVED lines=45> */
[----:B------:R-:W-:Y:S02]  /*05e0*/  SHF.R.S32.HI R8, RZ, 0x1f, R30 ;  /* 0x0000001fff087819 */ /* 0x000fe4000001141e */
[----:B------:R-:W-:Y:S02]  /*05f0*/  IADD3 R34, P2, R30, R15, RZ ;  /* 0x0000000f1e227210 */ /* 0x000fe40007f5e0ff */
[----:B------:R-:W-:-:S02]  /*0600*/  SHF.R.S32.HI R4, RZ, 0x1f, R5 ;  /* 0x0000001fff047819 */ /* 0x000fc40000011405 */
[----:B------:R-:W-:Y:S02]  /*0610*/  LEA.HI.X.SX32 R35, R15, R8, 0x1, P2 ;  /* 0x000000080f237211 */ /* 0x000fe400010f0eff */
[----:B------:R-:W0:Y:S01]  /*0620*/  @P1 LDC.64 R8, c[0x0][0x228] ;  /* 0x00008a00ff081b82 */ /* 0x000e220000000a00 */
[----:B------:R-:W-:Y:S02]  /*0630*/  IMAD R4, R4, UR8, RZ ;  /* 0x0000000804047c24 */ /* 0x000fe4000f8e02ff */
[----:B------:R-:W-:-:S05]  /*0640*/  IMAD.WIDE.U32 R34, R5, UR8, R34 ;  /* 0x0000000805227c25 */ /* 0x000fca000f8e0022 */
[----:B------:R-:W4:Y:S01]  /*0650*/  @!P0 LDC.64 R12, c[0x0][0x288] ;  /* 0x0000a200ff0c8b82 */ /* 0x000f220000000a00 */
[----:B------:R-:W-:Y:S01]  /*0660*/  IMAD R37, R5, UR9, R4 ;  /* 0x0000000905257c24 */ /* 0x000fe2000f8e0204 */
[----:B------:R-:W-:Y:S01]  /*0670*/  @P1 MOV R36, R34 ;  /* 0x0000002200241202 */ /* 0x000fe20000000f00 */
[----:B-1----:R-:W-:-:S03]  /*0680*/  @P1 IMAD R4, R23, R18, RZ ;  /* 0x0000001217041224 */ /* 0x002fc600078e02ff */
[----:B------:R-:W-:Y:S01]  /*0690*/  IADD3 R37, R35, R37, RZ ;  /* 0x0000002523257210 */ /* 0x000fe20007ffe0ff */
[C---:B------:R-:W-:Y:S01]  /*06a0*/  @P1 IMAD R21, R29.reuse, R19, R4 ;  /* 0x000000131d151224 */ /* 0x040fe200078e0204 */
[----:B------:R-:W1:Y:S01]  /*06b0*/  @!P0 LDC.64 R10, c[0x0][0x230] ;  /* 0x00008c00ff0a8b82 */ /* 0x000e620000000a00 */
[----:B------:R-:W-:-:S07]  /*06c0*/  @P1 IMAD.WIDE.U32 R18, R29, R18, R36 ;  /* 0x000000121d121225 */ /* 0x000fce00078e0024 */
[----:B------:R-:W1:Y:S01]  /*06d0*/  @!P0 LDC.64 R4, c[0x0][0x228] ;  /* 0x00008a00ff048b82 */ /* 0x000e620000000a00 */
[----:B------:R-:W-:Y:S02]  /*06e0*/  @P1 IADD3 R19, R19, R21, RZ ;  /* 0x0000001513131210 */ /* 0x000fe40007ffe0ff */
[C---:B------:R-:W-:Y:S02]  /*06f0*/  @P1 SHF.L.U32 R21, R18.reuse, 0x1, RZ ;  /* 0x0000000112151819 */ /* 0x040fe400000006ff */
[----:B------:R-:W-:Y:S02]  /*0700*/  @P1 SHF.L.U64.HI R14, R18, 0x1, R19 ;  /* 0x00000001120e1819 */ /* 0x000fe40000010213 */
[----:B------:R-:W-:Y:S01]  /*0710*/  @!P0 MOV R18, R34 ;  /* 0x0000002200128202 */ /* 0x000fe20000000f00 */
[----:B----4-:R-:W-:Y:S01]  /*0720*/  @!P0 IMAD R20, R3, R12, RZ ;  /* 0x0000000c03148224 */ /* 0x010fe200078e02ff */
[----:B------:R-:W-:-:S03]  /*0730*/  @!P0 MOV R19, R37 ;  /* 0x0000002500138202 */ /* 0x000fc60000000f00 */
[C---:B------:R-:W-:Y:S02]  /*0740*/  @!P0 IMAD R13, R28.reuse, R13, R20 ;  /* 0x0000000d1c0d8224 */ /* 0x040fe400078e0214 */
[----:B------:R-:W-:Y:S01]  /*0750*/  @!P0 IMAD.WIDE.U32 R18, R28, R12, R18 ;  /* 0x0000000c1c128225 */ /* 0x000fe200078e0012 */
[----:B--2---:R-:W-:-:S04]  /*0760*/  @P1 IADD3 R16, P2, R21, R16, RZ ;  /* 0x0000001015101210 */ /* 0x004fc80007f5e0ff */
[----:B------:R-:W-:Y:S02]  /*0770*/  @!P0 IADD3 R19, R19, R13, RZ ;  /* 0x0000000d13138210 */ /* 0x000fe40007ffe0ff */
[----:B------:R-:W-:Y:S02]  /*0780*/  @P1 IADD3.X R17, R14, R17, RZ, P2, !PT ;  /* 0x000000110e111210 */ /* 0x000fe400017fe4ff */
[----:B------:R-:W-:Y:S02]  /*0790*/  @!P0 SHF.L.U32 R13, R18, 0x1, RZ ;  /* 0x00000001120d8819 */ /* 0x000fe400000006ff */
[----:B0-----:R-:W-:Y:S02]  /*07a0*/  @P1 IADD3 R12, P2, R21, R8, RZ ;  /* 0x00000008150c1210 */ /* 0x001fe40007f5e0ff */
[----:B------:R-:W-:Y:S02]  /*07b0*/  CS2R R26, SRZ ;  /* 0x00000000001a7805 */ /* 0x000fe4000001ff00 */
[----:B-1----:R-:W-:-:S02]  /*07c0*/  @!P0 IADD3 R8, P3, R13, R10, RZ ;  /* 0x0000000a0d088210 */ /* 0x002fc40007f7e0ff */
[----:B------:R-:W-:Y:S02]  /*07d0*/  CS2R R24, SRZ ;  /* 0x0000000000187805 */ /* 0x000fe4000001ff00 */
[----:B------:R-:W-:Y:S02]  /*07e0*/  @!P0 IADD3 R4, P4, R13, R4, RZ ;  /* 0x000000040d048210 */ /* 0x000fe40007f9e0ff */
[----:B------:R-:W-:Y:S01]  /*07f0*/  @P1 IADD3.X R13, R14, R9, RZ, P2, !PT ;  /* 0x000000090e0d1210 */ /* 0x000fe200017fe4ff */
[----:B------:R-:W5:Y:S04]  /*0800*/  @P1 LDG.E R26, desc[UR14][R16.64] ;  /* 0x0000000e101a1981 */ /* 0x000f68000c1e1900 */
[----:B------:R-:W5:Y:S01]  /*0810*/  @P1 LDG.E R25, desc[UR14][R12.64] ;  /* 0x0000000e0c191981 */ /* 0x000f62000c1e1900 */
[----:B------:R-:W-:-:S04]  /*0820*/  @!P0 SHF.L.U64.HI R18, R18, 0x1, R19 ;  /* 0x0000000112128819 */ /* 0x000fc80000010213 */
[C---:B------:R-:W-:Y:S02]  /*0830*/  @!P0 IADD3.X R9, R18.reuse, R11, RZ, P3, !PT ;  /* 0x0000000b12098210 */ /* 0x040fe40001ffe4ff */
[----:B------:R-:W-:-:S03]  /*0840*/  @!P0 IADD3.X R5, R18, R5, RZ, P4, !PT ;  /* 0x0000000512058210 */ /* 0x000fc600027fe4ff */
[----:B------:R-:W5:Y:S04]  /*0850*/  @!P0 LDG.E R27, desc[UR14][R8.64] ;  /* 0x0000000e081b8981 */ /* 0x000f68000c1e1900 */
[----:B------:R0:W5:Y:S01]  /*0860*/  @!P0 LDG.E R24, desc[UR14][R4.64] ;  /* 0x0000000e04188981 */ /* 0x000162000c1e1900 */
[----:B------:R-:W-:Y:S01]  /*0870*/  UMOV UR13, 0x3f800000 ;  /* 0x3f800000000d7882 */ /* 0x000fe20000000000 */
[----:B------:R-:W-:Y:S01]  /*0880*/  BSSY B0, `(.L_x_674) ;  /* 0x000001a000007945 */ /* 0x000fe20003800000 */
        /* <DEDUP_REMOVED lines=25> */
.L_x_675:
[----:B------:R-:W-:Y:S05]  /*0a20*/  BSYNC B0 ;  /* 0x0000000000007941 */ /* 0x000fea0003800000 */
.L_x_674:
[----:B------:R-:W-:Y:S01]  /*0a30*/  ISETP.NE.AND P2, PT, RZ, UR18, PT ;  /* 0x00000012ff007c0c */ /* 0x000fe2000bf45270 */
[--C-:B0----5:R-:W-:Y:S02]  /*0a40*/  HADD2.F32 R9, -RZ, R26.reuse.H0_H0 ;  /* 0x2000001aff097230 */ /* 0x121fe40000004100 */
[----:B------:R-:W-:Y:S02]  /*0a50*/  HADD2.F32 R10, -RZ, R26.H1_H1 ;  /* 0x3000001aff0a7230 */ /* 0x000fe40000004100 */
[----:B------:R-:W-:Y:S02]  /*0a60*/  HADD2.F32 R15, -RZ, R27.H0_H0 ;  /* 0x2000001bff0f7230 */ /* 0x000fe40000004100 */
[----:B------:R-:W-:Y:S01]  /*0a70*/  FADD.FTZ R9, R9, -UR19 ;  /* 0x8000001309097e21 */ /* 0x000fe20008010000 */
[--C-:B------:R-:W-:Y:S02]  /*0a80*/  HADD2.F32 R14, -RZ, R25.reuse.H0_H0 ;  /* 0x20000019ff0e7230 */ /* 0x100fe40000004100 */
[----:B------:R-:W-:Y:S01]  /*0a90*/  FADD.FTZ R10, R10, -UR19 ;  /* 0x800000130a0a7e21 */ /* 0x000fe20008010000 */
[----:B------:R-:W-:-:S02]  /*0aa0*/  HADD2.F32 R13, -RZ, R25.H1_H1 ;  /* 0x30000019ff0d7230 */ /* 0x000fc40000004100 */
[----:B------:R-:W-:Y:S01]  /*0ab0*/  FADD.FTZ R15, R15, -UR19 ;  /* 0x800000130f0f7e21 */ /* 0x000fe20008010000 */
[----:B------:R-:W-:Y:S02]  /*0ac0*/  HADD2.F32 R8, -RZ, R27.H1_H1 ;  /* 0x3000001bff087230 */ /* 0x000fe40000004100 */
[----:B------:R-:W-:Y:S01]  /*0ad0*/  FMUL.FTZ R9, R9, UR13 ;  /* 0x0000000d09097c20 */ /* 0x000fe20008410000 */
[--C-:B------:R-:W-:Y:S02]  /*0ae0*/  HADD2.F32 R11, -RZ, R24.reuse.H0_H0 ;  /* 0x20000018ff0b7230 */ /* 0x100fe40000004100 */
[----:B------:R-:W-:Y:S01]  /*0af0*/  FMUL.FTZ R10, R10, UR13 ;  /* 0x0000000d0a0a7c20 */ /* 0x000fe20008410000 */
[----:B------:R-:W-:Y:S01]  /*0b00*/  HADD2.F32 R12, -RZ, R24.H1_H1 ;  /* 0x30000018ff0c7230 */ /* 0x000fe20000004100 */
        /* <DEDUP_REMOVED lines=19> */
.L_x_676:
        /* <DEDUP_REMOVED lines=10> */
[----:B------:R-:W-:-:S06]  /*0ce0*/  FMUL.FTZ R21, R18, -1.4426950216293334961 ;  /* 0xbfb8aa3b12157820 */ /* 0x000fcc0000410000 */
[----:B------:R-:W0:Y:S02]  /*0cf0*/  MUFU.EX2 R21, R21 ;  /* 0x0000001500157308 */ /* 0x000e240000000800 */
[----:B0-----:R-:W-:-:S06]  /*0d00*/  FADD.FTZ R32, R21, 1 ;  /* 0x3f80000015207421 */ /* 0x001fcc0000010000 */
[----:B------:R-:W0:Y:S02]  /*0d10*/  MUFU.RCP R32, R32 ;  /* 0x0000002000207308 */ /* 0x000e240000001000 */
[----:B0-----:R-:W-:Y:S01]  /*0d20*/  FADD.FTZ R33, -R32, 1 ;  /* 0x3f80000020217421 */ /* 0x001fe20000010100 */
[----:B------:R-:W-:-:S03]  /*0d30*/  FMUL.FTZ R11, R11, R32 ;  /* 0x000000200b0b7220 */ /* 0x000fc60000410000 */
[----:B------:R-:W-:Y:S01]  /*0d40*/  FFMA.FTZ R18, R18, R33, 1 ;  /* 0x3f80000012127423 */ /* 0x000fe20000010021 */
[----:B------:R-:W-:-:S03]  /*0d50*/  FMUL.FTZ R33, R20, -1.4426950216293334961 ;  /* 0xbfb8aa3b14217820 */ /* 0x000fc60000410000 */
[----:B------:R-:W-:-:S03]  /*0d60*/  FMUL.FTZ R11, R11, R18 ;  /* 0x000000120b0b7220 */ /* 0x000fc60000410000 */
[----:B------:R-:W0:Y:S02]  /*0d70*/  MUFU.EX2 R33, R33 ;  /* 0x0000002100217308 */ /* 0x000e240000000800 */
[----:B0-----:R-:W-:-:S06]  /*0d80*/  FADD.FTZ R33, R33, 1 ;  /* 0x3f80000021217421 */ /* 0x001fcc0000010000 */
[----:B------:R-:W0:Y:S02]  /*0d90*/  MUFU.RCP R33, R33 ;  /* 0x0000002100217308 */ /* 0x000e240000001000 */
[----:B0-----:R-:W-:Y:S01]  /*0da0*/  FADD.FTZ R21, -R33, 1 ;  /* 0x3f80000021157421 */ /* 0x001fe20000010100 */
[----:B------:R-:W-:-:S03]  /*0db0*/  FMUL.FTZ R12, R12, R33 ;  /* 0x000000210c0c7220 */ /* 0x000fc60000410000 */
[----:B------:R-:W-:-:S04]  /*0dc0*/  FFMA.FTZ R21, R20, R21, 1 ;  /* 0x3f80000014157423 */ /* 0x000fc80000010015 */
[----:B------:R-:W-:-:S07]  /*0dd0*/  FMUL.FTZ R12, R12, R21 ;  /* 0x000000150c0c7220 */ /* 0x000fce0000410000 */
.L_x_677:
[----:B------:R-:W-:Y:S01]  /*0de0*/  FFMA.FTZ R18, R10, R8, R17 ;  /* 0x000000080a127223 */ /* 0x000fe20000010011 */
[----:B------:R-:W-:Y:S01]  /*0df0*/  FADD.FTZ R19, R8, R19 ;  /* 0x0000001308137221 */ /* 0x000fe20000010000 */
[----:B------:R-:W-:Y:S01]  /*0e00*/  FMUL.FTZ R8, R11, R4 ;  /* 0x000000040b087220 */ /* 0x000fe20000410000 */
[----:B------:R-:W-:Y:S01]  /*0e10*/  FMUL.FTZ R21, R12, R5 ;  /* 0x000000050c157220 */ /* 0x000fe20000410000 */
[----:B------:R-:W-:Y:S01]  /*0e20*/  ISETP.GT.AND P0, PT, R22, 0x1e, PT ;  /* 0x0000001e1600780c */ /* 0x000fe20003f04270 */
[----:B------:R-:W0:Y:S01]  /*0e30*/  S2UR UR17, SR_CgaCtaId ;  /* 0x00000000001179c3 */ /* 0x000e220000008800 */
[----:B------:R-:W-:Y:S01]  /*0e40*/  FFMA.FTZ R17, R15, R8, R18 ;  /* 0x000000080f117223 */ /* 0x000fe20000010012 */
[----:B------:R-:W-:Y:S01]  /*0e50*/  FADD.FTZ R8, R19, R8 ;  /* 0x0000000813087221 */ /* 0x000fe20000010000 */
[----:B------:R-:W-:Y:S01]  /*0e60*/  UMOV UR9, 0x400 ;  /* 0x0000040000097882 */ /* 0x000fe20000000000 */
[----:B------:R-:W-:Y:S01]  /*0e70*/  FFMA.FTZ R18, R9, R14, RZ ;  /* 0x0000000e09127223 */ /* 0x000fe200000100ff */
[----:B------:R-:W-:Y:S01]  /*0e80*/  FFMA.FTZ R20, R16, R21, R17 ;  /* 0x0000001510147223 */ /* 0x000fe20000010011 */
[----:B------:R-:W-:Y:S01]  /*0e90*/  FADD.FTZ R21, R21, R8 ;  /* 0x0000000815157221 */ /* 0x000fe20000010000 */
[----:B------:R-:W-:Y:S01]  /*0ea0*/  UIADD3 UR8, UR9, 0x90, URZ ;  /* 0x0000009009087890 */ /* 0x000fe2000fffe03f */
[----:B------:R-:W-:Y:S01]  /*0eb0*/  FFMA.FTZ R9, R10, R13, RZ ;  /* 0x0000000d0a097223 */ /* 0x000fe200000100ff */
[----:B------:R-:W-:Y:S01]  /*0ec0*/  FADD.FTZ R10, RZ, R14 ;  /* 0x0000000eff0a7221 */ /* 0x000fe20000010000 */
[----:B------:R-:W1:Y:S01]  /*0ed0*/  SHFL.DOWN PT, R17, R20, 0x1, 0x1f ;  /* 0x08201f0014117f89 */ /* 0x000e6200000e0000 */
[C---:B------:R-:W-:Y:S01]  /*0ee0*/  ISETP.NE.AND P3, PT, R31.reuse, RZ, PT ;  /* 0x000000ff1f00720c */ /* 0x040fe20003f65270 */
[----:B------:R-:W-:Y:S01]  /*0ef0*/  FADD.FTZ R13, RZ, R13 ;  /* 0x0000000dff0d7221 */ /* 0x000fe20000010000 */
[----:B------:R-:W-:Y:S01]  /*0f00*/  FADD.FTZ R10, R10, R11 ;  /* 0x0000000b0a0a7221 */ /* 0x000fe20000010000 */
[----:B------:R-:W2:Y:S01]  /*0f10*/  SHFL.DOWN PT, R8, R21, 0x1, 0x1f ;  /* 0x08201f0015087f89 */ /* 0x000ea200000e0000 */
[----:B------:R-:W-:Y:S01]  /*0f20*/  FFMA.FTZ R9, R16, R12, R9 ;  /* 0x0000000c10097223 */ /* 0x000fe20000010009 */
        /* <DEDUP_REMOVED lines=27> */
[----:B------:R-:W-:Y:S01]  /*10e0*/  FFMA.FTZ R8, R15, R11, R18 ;  /* 0x0000000b0f087223 */ /* 0x000fe20000010012 */
[----:B------:R-:W-:-:S05]  /*10f0*/  FADD.FTZ R11, R13, R12 ;  /* 0x0000000c0d0b7221 */ /* 0x000fca0000010000 */
        /* <DEDUP_REMOVED lines=38> */
.L_x_679:
[----:B------:R-:W-:Y:S05]  /*1360*/  BSYNC B0 ;  /* 0x0000000000007941 */ /* 0x000fea0003800000 */
.L_x_678:
        /* <DEDUP_REMOVED lines=158> */
.L_x_681:
[----:B------:R-:W-:Y:S05]  /*1d50*/  BSYNC B0 ;  /* 0x0000000000007941 */ /* 0x000fea0003800000 */
.L_x_680:
[----:B------:R-:W1:Y:S01]  /*1d60*/  LDC R14, c[0x0][0xc] ;  /* 0x00000300ff0e7b82 */ /* 0x000e620000000800 */
[----:B------:R-:W-:Y:S01]  /*1d70*/  IMAD R13, R2, 0xe, R31 ;  /* 0x0000000e020d7824 */ /* 0x000fe200078e021f */
[----:B------:R-:W-:Y:S06]  /*1d80*/  BSSY B0, `(.L_x_682) ;  /* 0x0000012000007945 */ /* 0x000fec0003800000 */
[----:B------:R-:W2:Y:S01]  /*1d90*/  LDC.64 R16, c[0x0][0x268] ;  /* 0x00009a00ff107b82 */ /* 0x000ea20000000a00 */
[----:B-1----:R-:W-:Y:S01]  /*1da0*/  ISETP.GE.U32.AND P0, PT, R14, 0x2, PT ;  /* 0x000000020e00780c */ /* 0x002fe20003f06070 */
[----:B--2---:R-:W-:Y:S01]  /*1db0*/  IMAD.WIDE R16, R13, 0x4, R16 ;  /* 0x000000040d107825 */ /* 0x004fe200078e0210 */
[----:B------:R-:W-:Y:S11]  /*1dc0*/  @P4 BRA `(.L_x_683) ;  /* 0x0000000000344947 */ /* 0x000ff60003800000 */
[----:B------:R-:W1:Y:S01]  /*1dd0*/  LDC.64 R12, c[0x0][0x288] ;  /* 0x0000a200ff0c7b82 */ /* 0x000e620000000a00 */
[----:B------:R-:W-:Y:S01]  /*1de0*/  MOV R33, UR6 ;  /* 0x0000000600217c02 */ /* 0x000fe20008000f00 */
[----:B------:R2:W-:Y:S01]  /*1df0*/  REDG.E.ADD.F32.FTZ.RN.STRONG.GPU desc[UR14][R16.64], R8 ;  /* 0x00000008100079a6 */ /* 0x0005e2000c10f38e */
[----:B------:R-:W-:Y:S02]  /*1e00*/  MOV R15, UR12 ;  /* 0x0000000c000f7c02 */ /* 0x000fe40008000f00 */
[----:B0-----:R-:W-:-:S04]  /*1e10*/  LEA R32, P4, R33, R16, 0x2 ;  /* 0x0000001021207211 */ /* 0x001fc800078810ff */
[----:B------:R-:W-:-:S05]  /*1e20*/  IADD3.X R33, R17, UR11, RZ, P4, !PT ;  /* 0x0000000b11217c10 */ /* 0x000fca000a7fe4ff */
[----:B------:R3:W-:Y:S01]  /*1e30*/  REDG.E.ADD.F32.FTZ.RN.STRONG.GPU desc[UR14][R32.64], R9 ;  /* 0x00000009200079a6 */ /* 0x0007e2000c10f38e */
[CC--:B-1----:R-:W-:Y:S02]  /*1e40*/  LEA R18, P5, R12.reuse, R16.reuse, 0x2 ;  /* 0x000000100c127211 */ /* 0x0c2fe400078a10ff */
[----:B--2---:R-:W-:Y:S02]  /*1e50*/  LEA R16, P6, R15, R16, 0x2 ;  /* 0x000000100f107211 */ /* 0x004fe400078c10ff */
[----:B------:R-:W-:Y:S02]  /*1e60*/  LEA.HI.X R19, R12, R17, R13, 0x2, P5 ;  /* 0x000000110c137211 */ /* 0x000fe400028f140d */
[----:B------:R-:W-:-:S03]  /*1e70*/  IADD3.X R17, R17, UR10, RZ, P6, !PT ;  /* 0x0000000a11117c10 */ /* 0x000fc6000b7fe4ff */
[----:B------:R3:W-:Y:S04]  /*1e80*/  REDG.E.ADD.F32.FTZ.RN.STRONG.GPU desc[UR14][R18.64], R10 ;  /* 0x0000000a120079a6 */ /* 0x0007e8000c10f38e */
[----:B------:R3:W-:Y:S02]  /*1e90*/  REDG.E.ADD.F32.FTZ.RN.STRONG.GPU desc[UR14][R16.64], R11 ;  /* 0x0000000b100079a6 */ /* 0x0007e4000c10f38e */
.L_x_683:
[----:B------:R-:W-:Y:S05]  /*1ea0*/  BSYNC B0 ;  /* 0x0000000000007941 */ /* 0x000fea0003800000 */
.L_x_682:
[----:B------:R-:W-:Y:S05]  /*1eb0*/  @!P0 BRA `(.L_x_684) ;  /* 0x0000001000908947 */ /* 0x000fea0003800000 */
[----:B------:R-:W1:Y:S01]  /*1ec0*/  LDC R15, c[0x0][0x10] ;  /* 0x00000400ff0f7b82 */ /* 0x000e620000000800 */
[----:B------:R-:W2:Y:S01]  /*1ed0*/  S2R R2, SR_CTAID.Y ;  /* 0x0000000000027919 */ /* 0x000ea20000002600 */
[----:B------:R-:W-:-:S06]  /*1ee0*/  ULOP3.LUT UR8, UR4, 0x1, URZ, 0xc0, !UPT ;  /* 0x0000000104087892 */ /* 0x000fcc000f8ec03f */
[----:B0--3--:R-:W0:Y:S08]  /*1ef0*/  LDC.64 R8, c[0x0][0x258] ;  /* 0x00009600ff087b82 */ /* 0x009e300000000a00 */
[----:B------:R-:W3:Y:S01]  /*1f00*/  LDC.64 R18, c[0x0][0x260] ;  /* 0x00009800ff127b82 */ /* 0x000ee20000000a00 */
[----:B-1----:R-:W-:-:S04]  /*1f10*/  IMAD R11, R15, UR8, RZ ;  /* 0x000000080f0b7c24 */ /* 0x002fc8000f8e02ff */
[C---:B------:R-:W-:Y:S01]  /*1f20*/  IMAD R10, R11.reuse, R14, RZ ;  /* 0x0000000e0b0a7224 */ /* 0x040fe200078e02ff */
[----:B--2---:R-:W-:-:S04]  /*1f30*/  IADD3 R11, R11, R2, RZ ;  /* 0x000000020b0b7210 */ /* 0x004fc80007ffe0ff */
[----:B------:R-:W-:Y:S01]  /*1f40*/  SHF.L.U32 R13, R10, 0x1, RZ ;  /* 0x000000010a0d7819 */ /* 0x000fe200000006ff */
[----:B0-----:R-:W-:-:S04]  /*1f50*/  IMAD.WIDE.U32 R8, R11, 0x4, R8 ;  /* 0x000000040b087825 */ /* 0x001fc800078e0008 */
        /* <DEDUP_REMOVED lines=23> */
.L_x_686:
[----:B------:R-:W2:Y:S04]  /*20d0*/  LDG.E.STRONG.GPU R10, desc[UR14][R8.64] ;  /* 0x0000000e080a7981 */ /* 0x000ea8000c1ef900 */
[----:B--2---:R-:W-:Y:S01]  /*20e0*/  CCTL.IVALL ;  /* 0x00000000ff00798f */ /* 0x004fe20002000000 */
[----:B------:R-:W-:Y:S05]  /*20f0*/  YIELD ;  /* 0x0000000000007946 */ /* 0x000fea0003800000 */
[----:B------:R-:W-:-:S13]  /*2100*/  ISETP.NE.AND P0, PT, R10, R13, PT ;  /* 0x0000000d0a00720c */ /* 0x000fda0003f05270 */
[----:B------:R-:W-:Y:S05]  /*2110*/  @P0 BRA `(.L_x_686) ;  /* 0xfffffffc00ec0947 */ /* 0x000fea000383ffff */
.L_x_685:
        /* <DEDUP_REMOVED lines=17> */
.L_x_690:
[----:B------:R-:W-:-:S13]  /*2230*/  ISETP.EQ.OR P6, PT, R17, UR16, P3 ;  /* 0x0000001011007c0c */ /* 0x000fda0009fc2670 */
[----:B------:R-:W-:-:S04]  /*2240*/  @!P6 IMAD R11, R15, R17, R2 ;  /* 0x000000110f0be224 */ /* 0x000fc800078e0202 */
[----:B------:R-:W-:-:S05]  /*2250*/  @!P6 IMAD.WIDE.U32 R10, R11, 0x8, R18 ;  /* 0x000000080b0ae825 */ /* 0x000fca00078e0012 */
[----:B------:R-:W2:Y:S01]  /*2260*/  @!P6 LDG.E.64 R8, desc[UR14][R10.64] ;  /* 0x0000000e0a08e981 */ /* 0x000ea2000c1e1b00 */
[C---:B------:R-:W-:Y:S02]  /*2270*/  IADD3 R13, R17.reuse, 0x1, RZ ;  /* 0x00000001110d7810 */ /* 0x040fe40007ffe0ff */
[----:B------:R-:W-:Y:S02]  /*2280*/  IADD3 R32, R17, 0x2, RZ ;  /* 0x0000000211207810 */ /* 0x000fe40007ffe0ff */
[----:B------:R-:W-:Y:S02]  /*2290*/  ISETP.EQ.OR P4, PT, R13, UR16, P3 ;  /* 0x000000100d007c0c */ /* 0x000fe40009f82670 */
[----:B------:R-:W-:Y:S02]  /*22a0*/  ISETP.EQ.OR P5, PT, R32, UR16, P3 ;  /* 0x0000001020007c0c */ /* 0x000fe40009fa2670 */
[----:B------:R-:W-:-:S09]  /*22b0*/  IADD3 R12, R17, 0x3, RZ ;  /* 0x00000003110c7810 */ /* 0x000fd20007ffe0ff */
[----:B------:R-:W-:Y:S02]  /*22c0*/  @!P4 IMAD R13, R15, R13, R2 ;  /* 0x0000000d0f0dc224 */ /* 0x000fe400078e0202 */
[----:B--2---:R-:W-:Y:S01]  /*22d0*/  @!P6 FADD.FTZ R20, R20, R8 ;  /* 0x000000081414e221 */ /* 0x004fe20000010000 */
[----:B------:R-:W-:Y:S01]  /*22e0*/  @!P6 FADD.FTZ R21, R21, R9 ;  /* 0x000000091515e221 */ /* 0x000fe20000010000 */
[----:B------:R-:W-:Y:S01]  /*22f0*/  ISETP.EQ.OR P6, PT, R12, UR16, P3 ;  /* 0x000000100c007c0c */ /* 0x000fe20009fc2670 */
[----:B------:R-:W-:-:S04]  /*2300*/  @!P4 IMAD.WIDE.U32 R8, R13, 0x8, R18 ;  /* 0x000000080d08c825 */ /* 0x000fc800078e0012 */
[----:B------:R-:W-:Y:S02]  /*2310*/  @!P5 IMAD R13, R15, R32, R2 ;  /* 0x000000200f0dd224 */ /* 0x000fe400078e0202 */
[----:B------:R-:W2:Y:S02]  /*2320*/  @!P4 LDG.E.64 R8, desc[UR14][R8.64] ;  /* 0x0000000e0808c981 */ /* 0x000ea4000c1e1b00 */
[----:B------:R-:W-:-:S04]  /*2330*/  @!P5 IMAD.WIDE.U32 R10, R13, 0x8, R18 ;  /* 0x000000080d0ad825 */ /* 0x000fc800078e0012 */
[----:B------:R-:W-:Y:S02]  /*2340*/  @!P6 IMAD R13, R15, R12, R2 ;  /* 0x0000000c0f0de224 */ /* 0x000fe400078e0202 */
[----:B------:R-:W3:Y:S02]  /*2350*/  @!P5 LDG.E.64 R10, desc[UR14][R10.64] ;  /* 0x0000000e0a0ad981 */ /* 0x000ee4000c1e1b00 */
[----:B------:R-:W-:-:S06]  /*2360*/  @!P6 IMAD.WIDE.U32 R12, R13, 0x8, R18 ;  /* 0x000000080d0ce825 */ /* 0x000fcc00078e0012 */
[----:B------:R-:W4:Y:S01]  /*2370*/  @!P6 LDG.E.64 R12, desc[UR14][R12.64] ;  /* 0x0000000e0c0ce981 */ /* 0x000f22000c1e1b00 */
        /* <DEDUP_REMOVED lines=8> */
[----:B------:R-:W-:Y:S02]  /*2400*/  @!P4 IMAD R9, R15, R32, R2 ;  /* 0x000000200f09c224 */ /* 0x000fe400078e0202 */
[----:B----4-:R-:W-:Y:S01]  /*2410*/  @!P6 FADD.FTZ R20, R20, R12 ;  /* 0x0000000c1414e221 */ /* 0x010fe20000010000 */
[----:B------:R-:W-:Y:S01]  /*2420*/  IADD3 R12, R17, 0x6, RZ ;  /* 0x00000006110c7810 */ /* 0x000fe20007ffe0ff */
[----:B------:R-:W-:Y:S01]  /*2430*/  @!P6 FADD.FTZ R21, R21, R13 ;  /* 0x0000000d1515e221 */ /* 0x000fe20000010000 */
[----:B------:R-:W-:Y:S02]  /*2440*/  @!P4 IMAD.WIDE.U32 R8, R9, 0x8, R18 ;  /* 0x000000080908c825 */ /* 0x000fe400078e0012 */
[----:B------:R-:W-:Y:S02]  /*2450*/  ISETP.EQ.OR P6, PT, R12, UR16, P3 ;  /* 0x000000100c007c0c */ /* 0x000fe40009fc2670 */
[----:B------:R-:W-:Y:S02]  /*2460*/  @!P5 IMAD R11, R15, R33, R2 ;  /* 0x000000210f0bd224 */ /* 0x000fe400078e0202 */
[----:B------:R-:W2:Y:S02]  /*2470*/  @!P4 LDG.E.64 R8, desc[UR14][R8.64] ;  /* 0x0000000e0808c981 */ /* 0x000ea4000c1e1b00 */
[----:B------:R-:W-:-:S06]  /*2480*/  @!P5 IMAD.WIDE.U32 R10, R11, 0x8, R18 ;  /* 0x000000080b0ad825 */ /* 0x000fcc00078e0012 */
[----:B------:R-:W3:Y:S01]  /*2490*/  @!P5 LDG.E.64 R10, desc[UR14][R10.64] ;  /* 0x0000000e0a0ad981 */ /* 0x000ee2000c1e1b00 */
[----:B------:R-:W-:-:S04]  /*24a0*/  @!P6 IMAD R13, R15, R12, R2 ;  /* 0x0000000c0f0de224 */ /* 0x000fc800078e0202 */
        /* <DEDUP_REMOVED lines=13> */
[----:B------:R-:W-:-:S04]  /*2580*/  @!P4 IMAD.WIDE.U32 R8, R9, 0x8, R18 ;  /* 0x000000080908c825 */ /* 0x000fc800078e0012 */
[----:B------:R-:W-:Y:S01]  /*2590*/  @!P6 FADD.FTZ R21, R21, R13 ;  /* 0x0000000d1515e221 */ /* 0x000fe20000010000 */
[----:B------:R-:W-:Y:S01]  /*25a0*/  ISETP.EQ.OR P6, PT, R12, UR16, P3 ;  /* 0x000000100c007c0c */ /* 0x000fe20009fc2670 */
[----:B------:R-:W-:Y:S01]  /*25b0*/  @!P5 IMAD R11, R15, R33, R2 ;  /* 0x000000210f0bd224 */ /* 0x000fe200078e0202 */
[----:B------:R-:W2:Y:S03]  /*25c0*/  @!P4 LDG.E.64 R8, desc[UR14][R8.64] ;  /* 0x0000000e0808c981 */ /* 0x000ea6000c1e1b00 */
[----:B------:R-:W-:-:S06]  /*25d0*/  @!P5 IMAD.WIDE.U32 R10, R11, 0x8, R18 ;  /* 0x000000080b0ad825 */ /* 0x000fcc00078e0012 */
[----:B------:R-:W3:Y:S02]  /*25e0*/  @!P5 LDG.E.64 R10, desc[UR14][R10.64] ;  /* 0x0000000e0a0ad981 */ /* 0x000ee4000c1e1b00 */
[----:B------:R-:W-:-:S04]  /*25f0*/  @!P6 IMAD R13, R15, R12, R2 ;  /* 0x0000000c0f0de224 */ /* 0x000fc800078e0202 */
[----:B------:R-:W-:-:S06]  /*2600*/  @!P6 IMAD.WIDE.U32 R12, R13, 0x8, R18 ;  /* 0x000000080d0ce825 */ /* 0x000fcc00078e0012 */
[----:B------:R-:W4:Y:S01]  /*2610*/  @!P6 LDG.E.64 R12, desc[UR14][R12.64] ;  /* 0x0000000e0c0ce981 */ /* 0x000f22000c1e1b00 */
[C---:B------:R-:W-:Y:S02]  /*2620*/  IADD3 R33, R17.reuse, 0xa, RZ ;  /* 0x0000000a11217810 */ /* 0x040fe40007ffe0ff */
[----:B------:R-:W-:Y:S01]  /*2630*/  IADD3 R32, R17, 0xc, RZ ;  /* 0x0000000c11207810 */ /* 0x000fe20007ffe0ff */
[----:B--2---:R-:W-:Y:S01]  /*2640*/  @!P4 FADD.FTZ R20, R20, R8 ;  /* 0x000000081414c221 */ /* 0x004fe20000010000 */
[----:B------:R-:W-:-:S03]  /*2650*/  @!P4 FADD.FTZ R21, R21, R9 ;  /* 0x000000091515c221 */ /* 0x000fc60000010000 */
[----:B---3--:R-:W-:Y:S01]  /*2660*/  @!P5 FADD.FTZ R20, R20, R10 ;  /* 0x0000000a1414d221 */ /* 0x008fe20000010000 */
[----:B------:R-:W-:Y:S01]  /*2670*/  @!P5 FADD.FTZ R21, R21, R11 ;  /* 0x0000000b1515d221 */ /* 0x000fe20000010000 */
[----:B------:R-:W-:Y:S02]  /*2680*/  ISETP.EQ.OR P5, PT, R33, UR16, P3 ;  /* 0x0000001021007c0c */ /* 0x000fe40009fa2670 */
[----:B------:R-:W-:-:S04]  /*2690*/  IADD3 R11, R17, 0xb, RZ ;  /* 0x0000000b110b7810 */ /* 0x000fc80007ffe0ff */
[----:B------:R-:W-:Y:S01]  /*26a0*/  ISETP.EQ.OR P4, PT, R11, UR16, P3 ;  /* 0x000000100b007c0c */ /* 0x000fe20009f82670 */
[----:B----4-:R-:W-:Y:S01]  /*26b0*/  @!P6 FADD.FTZ R20, R20, R12 ;  /* 0x0000000c1414e221 */ /* 0x010fe20000010000 */
[----:B------:R-:W-:Y:S01]  /*26c0*/  @!P6 FADD.FTZ R21, R21, R13 ;  /* 0x0000000d1515e221 */ /* 0x000fe20000010000 */
[----:B------:R-:W-:-:S04]  /*26d0*/  ISETP.EQ.OR P6, PT, R32, UR16, P3 ;  /* 0x0000001020007c0c */ /* 0x000fc80009fc2670 */
[----:B------:R-:W-:-:S04]  /*26e0*/  @!P5 IMAD R9, R15, R33, R2 ;  /* 0x000000210f09d224 */ /* 0x000fc800078e0202 */
        /* <DEDUP_REMOVED lines=12> */
[----:B------:R-:W-:-:S03]  /*27b0*/  ISETP.EQ.OR P5, PT, R33, UR16, P3 ;  /* 0x0000001021007c0c */ /* 0x000fc60009fa2670 */
[----:B---3--:R-:W-:Y:S01]  /*27c0*/  @!P4 FADD.FTZ R21, R21, R11 ;  /* 0x0000000b1515c221 */ /* 0x008fe20000010000 */
[----:B------:R-:W-:Y:S01]  /*27d0*/  IADD3 R11, R17, 0xe, RZ ;  /* 0x0000000e110b7810 */ /* 0x000fe20007ffe0ff */
[----:B------:R-:W-:-:S03]  /*27e0*/  @!P4 FADD.FTZ R20, R20, R10 ;  /* 0x0000000a1414c221 */ /* 0x000fc60000010000 */
[----:B------:R-:W-:-:S05]  /*27f0*/  ISETP.EQ.OR P4, PT, R11, UR16, P3 ;  /* 0x000000100b007c0c */ /* 0x000fca0009f82670 */
[----:B------:R-:W-:Y:S02]  /*2800*/  @!P5 IMAD R9, R15, R33, R2 ;  /* 0x000000210f09d224 */ /* 0x000fe400078e0202 */
[----:B----4-:R-:W-:Y:S01]  /*2810*/  @!P6 FADD.FTZ R20, R20, R12 ;  /* 0x0000000c1414e221 */ /* 0x010fe20000010000 */
[----:B------:R-:W-:Y:S01]  /*2820*/  @!P6 FADD.FTZ R21, R21, R13 ;  /* 0x0000000d1515e221 */ /* 0x000fe20000010000 */
[----:B------:R-:W-:Y:S01]  /*2830*/  ISETP.EQ.OR P6, PT, R32, UR16, P3 ;  /* 0x0000001020007c0c */ /* 0x000fe20009fc2670 */
[----:B------:R-:W-:-:S06]  /*2840*/  @!P5 IMAD.WIDE.U32 R8, R9, 0x8, R18 ;  /* 0x000000080908d825 */ /* 0x000fcc00078e0012 */
[----:B------:R-:W2:Y:S01]  /*2850*/  @!P5 LDG.E.64 R8, desc[UR14][R8.64] ;  /* 0x0000000e0808d981 */ /* 0x000ea2000c1e1b00 */
[----:B------:R-:W-:-:S04]  /*2860*/  @!P4 IMAD R11, R15, R11, R2 ;  /* 0x0000000b0f0bc224 */ /* 0x000fc800078e0202 */
[----:B------:R-:W-:-:S04]  /*2870*/  @!P4 IMAD.WIDE.U32 R10, R11, 0x8, R18 ;  /* 0x000000080b0ac825 */ /* 0x000fc800078e0012 */
[----:B------:R-:W-:Y:S02]  /*2880*/  @!P6 IMAD R13, R15, R32, R2 ;  /* 0x000000200f0de224 */ /* 0x000fe400078e0202 */
[----:B------:R-:W3:Y:S02]  /*2890*/  @!P4 LDG.E.64 R10, desc[UR14][R10.64] ;  /* 0x0000000e0a0ac981 */ /* 0x000ee4000c1e1b00 */
[----:B------:R-:W-:-:S06]  /*28a0*/  @!P6 IMAD.WIDE.U32 R12, R13, 0x8, R18 ;  /* 0x000000080d0ce825 */ /* 0x000fcc00078e0012 */
[----:B------:R-:W4:Y:S01]  /*28b0*/  @!P6 LDG.E.64 R12, desc[UR14][R12.64] ;  /* 0x0000000e0c0ce981 */ /* 0x000f22000c1e1b00 */
[----:B------:R-:W-:Y:S02]  /*28c0*/  IADD3 R16, R16, -0x10, RZ ;  /* 0xfffffff010107810 */ /* 0x000fe40007ffe0ff */
[----:B------:R-:W-:Y:S01]  /*28d0*/  IADD3 R17, R17, 0x10, RZ ;  /* 0x0000001011117810 */ /* 0x000fe20007ffe0ff */
[----:B--2---:R-:W-:Y:S01]  /*28e0*/  @!P5 FADD.FTZ R20, R20, R8 ;  /* 0x000000081414d221 */ /* 0x004fe20000010000 */
[----:B------:R-:W-:Y:S01]  /*28f0*/  @!P5 FADD.FTZ R21, R21, R9 ;  /* 0x000000091515d221 */ /* 0x000fe20000010000 */
[----:B------:R-:W-:Y:S02]  /*2900*/  ISETP.GT.AND P5, PT, R16, 0xc, PT ;  /* 0x0000000c1000780c */ /* 0x000fe40003fa4270 */
[----:B---3--:R-:W-:Y:S01]  /*2910*/  @!P4 FADD.FTZ R20, R20, R10 ;  /* 0x0000000a1414c221 */ /* 0x008fe20000010000 */
[----:B------:R-:W-:-:S03]  /*2920*/  @!P4 FADD.FTZ R21, R21, R11 ;  /* 0x0000000b1515c221 */ /* 0x000fc60000010000 */
[----:B----4-:R-:W-:Y:S01]  /*2930*/  @!P6 FADD.FTZ R20, R20, R12 ;  /* 0x0000000c1414e221 */ /* 0x010fe20000010000 */
[----:B------:R-:W-:-:S06]  /*2940*/  @!P6 FADD.FTZ R21, R21, R13 ;  /* 0x0000000d1515e221 */ /* 0x000fcc0000010000 */
[----:B------:R-:W-:Y:S05]  /*2950*/  @P5 BRA `(.L_x_690) ;  /* 0xfffffff800345947 */ /* 0x000fea000383ffff */
.L_x_689:
[----:B------:R-:W-:-:S13]  /*2960*/  ISETP.GT.AND P4, PT, R16, 0x4, PT ;  /* 0x000000041000780c */ /* 0x000fda0003f84270 */
[----:B------:R-:W-:Y:S05]  /*2970*/  @!P4 BRA `(.L_x_691) ;  /* 0x0000000000ecc947 */ /* 0x000fea0003800000 */
[C---:B------:R-:W-:Y:S02]  /*2980*/  ISETP.EQ.OR P0, PT, R17.reuse, UR16, P3 ;  /* 0x0000001011007c0c */ /* 0x040fe40009f02670 */
[----:B------:R-:W-:-:S11]  /*2990*/  IADD3 R13, R17, 0x1, RZ ;  /* 0x00000001110d7810 */ /* 0x000fd60007ffe0ff */
[----:B------:R-:W-:-:S04]  /*29a0*/  @!P0 IMAD R9, R17, R15, R2 ;  /* 0x0000000f11098224 */ /* 0x000fc800078e0202 */
[----:B------:R-:W-:Y:S01]  /*29b0*/  @!P0 IMAD.WIDE.U32 R8, R9, 0x8, R18 ;  /* 0x0000000809088825 */ /* 0x000fe200078e0012 */
[----:B------:R-:W-:-:S05]  /*29c0*/  ISETP.EQ.OR P4, PT, R13, UR16, P3 ;  /* 0x000000100d007c0c */ /* 0x000fca0009f82670 */
[----:B------:R-:W2:Y:S08]  /*29d0*/  @!P0 LDG.E.64 R8, desc[UR14][R8.64] ;  /* 0x0000000e08088981 */ /* 0x000eb0000c1e1b00 */
[----:B------:R-:W-:-:S04]  /*29e0*/  @!P4 IMAD R13, R15, R13, R2 ;  /* 0x0000000d0f0dc224 */ /* 0x000fc800078e0202 */
[----:B------:R-:W-:-:S06]  /*29f0*/  @!P4 IMAD.WIDE.U32 R12, R13, 0x8, R18 ;  /* 0x000000080d0cc825 */ /* 0x000fcc00078e0012 */
[----:B------:R-:W3:Y:S01]  /*2a00*/  @!P4 LDG.E.64 R12, desc[UR14][R12.64] ;  /* 0x0000000e0c0cc981 */ /* 0x000ee2000c1e1b00 */
[C---:B------:R-:W-:Y:S02]  /*2a10*/  IADD3 R11, R17.reuse, 0x2, RZ ;  /* 0x00000002110b7810 */ /* 0x040fe40007ffe0ff */
[----:B------:R-:W-:Y:S02]  /*2a20*/  IADD3 R32, R17, 0x3, RZ ;  /* 0x0000000311207810 */ /* 0x000fe40007ffe0ff */
[----:B------:R-:W-:Y:S02]  /*2a30*/  ISETP.EQ.OR P5, PT, R11, UR16, P3 ;  /* 0x000000100b007c0c */ /* 0x000fe40009fa2670 */
[----:B------:R-:W-:Y:S02]  /*2a40*/  ISETP.EQ.OR P6, PT, R32, UR16, P3 ;  /* 0x0000001020007c0c */ /* 0x000fe40009fc2670 */
[----:B------:R-:W-:-:S09]  /*2a50*/  IADD3 R17, R17, 0x4, RZ ;  /* 0x0000000411117810 */ /* 0x000fd20007ffe0ff */
[----:B------:R-:W-:-:S04]  /*2a60*/  @!P5 IMAD R11, R15, R11, R2 ;  /* 0x0000000b0f0bd224 */ /* 0x000fc800078e0202 */
[----:B------:R-:W-:-:S06]  /*2a70*/  @!P5 IMAD.WIDE.U32 R10, R11, 0x8, R18 ;  /* 0x000000080b0ad825 */ /* 0x000fcc00078e0012 */
[----:B------:R-:W4:Y:S01]  /*2a80*/  @!P5 LDG.E.64 R10, desc[UR14][R10.64] ;  /* 0x0000000e0a0ad981 */ /* 0x000f22000c1e1b00 */
[----:B--2---:R-:W-:Y:S01]  /*2a90*/  @!P0 FADD.FTZ R21, R21, R9 ;  /* 0x0000000915158221 */ /* 0x004fe20000010000 */
[----:B------:R-:W-:Y:S02]  /*2aa0*/  @!P6 IMAD R9, R15, R32, R2 ;  /* 0x000000200f09e224 */ /* 0x000fe400078e0202 */
[----:B------:R-:W-:Y:S01]  /*2ab0*/  @!P0 FADD.FTZ R20, R20, R8 ;  /* 0x0000000814148221 */ /* 0x000fe20000010000 */
[----:B------:R-:W-:Y:S01]  /*2ac0*/  ISETP.EQ.OR P0, PT, R17, UR16, P3 ;  /* 0x0000001011007c0c */ /* 0x000fe20009f02670 */
[----:B------:R-:W-:-:S06]  /*2ad0*/  @!P6 IMAD.WIDE.U32 R8, R9, 0x8, R18 ;  /* 0x000000080908e825 */ /* 0x000fcc00078e0012 */
[----:B------:R-:W2:Y:S01]  /*2ae0*/  @!P6 LDG.E.64 R8, desc[UR14][R8.64] ;  /* 0x0000000e0808e981 */ /* 0x000ea2000c1e1b00 */
[----:B---3--:R-:W-:-:S05]  /*2af0*/  @!P4 FADD.FTZ R21, R21, R13 ;  /* 0x0000000d1515c221 */ /* 0x008fca0000010000 */
[----:B------:R-:W-:Y:S02]  /*2b00*/  @!P0 IMAD R13, R15, R17, R2 ;  /* 0x000000110f0d8224 */ /* 0x000fe400078e0202 */
[----:B------:R-:W-:Y:S02]  /*2b10*/  @!P4 FADD.FTZ R20, R20, R12 ;  /* 0x0000000c1414c221 */ /* 0x000fe40000010000 */
[----:B------:R-:W-:-:S06]  /*2b20*/  @!P0 IMAD.WIDE.U32 R12, R13, 0x8, R18 ;  /* 0x000000080d0c8825 */ /* 0x000fcc00078e0012 */
[----:B------:R-:W3:Y:S01]  /*2b30*/  @!P0 LDG.E.64 R12, desc[UR14][R12.64] ;  /* 0x0000000e0c0c8981 */ /* 0x000ee2000c1e1b00 */
[----:B----4-:R-:W-:Y:S01]  /*2b40*/  @!P5 FADD.FTZ R20, R20, R10 ;  /* 0x0000000a1414d221 */ /* 0x010fe20000010000 */
[----:B------:R-:W-:Y:S01]  /*2b50*/  @!P5 FADD.FTZ R21, R21, R11 ;  /* 0x0000000b1515d221 */ /* 0x000fe20000010000 */
[----:B------:R-:W-:-:S04]  /*2b60*/  IADD3 R11, R17, 0x1, RZ ;  /* 0x00000001110b7810 */ /* 0x000fc80007ffe0ff */
[----:B------:R-:W-:Y:S02]  /*2b70*/  ISETP.EQ.OR P5, PT, R11, UR16, P3 ;  /* 0x000000100b007c0c */ /* 0x000fe40009fa2670 */
[----:B------:R-:W-:-:S04]  /*2b80*/  IADD3 R10, R17, 0x3, RZ ;  /* 0x00000003110a7810 */ /* 0x000fc80007ffe0ff */
[----:B------:R-:W-:Y:S01]  /*2b90*/  ISETP.EQ.OR P4, PT, R10, UR16, P3 ;  /* 0x000000100a007c0c */ /* 0x000fe20009f82670 */
[----:B--2---:R-:W-:Y:S01]  /*2ba0*/  @!P6 FADD.FTZ R20, R20, R8 ;  /* 0x000000081414e221 */ /* 0x004fe20000010000 */
[----:B------:R-:W-:Y:S01]  /*2bb0*/  IADD3 R8, R17, 0x2, RZ ;  /* 0x0000000211087810 */ /* 0x000fe20007ffe0ff */
[----:B------:R-:W-:-:S03]  /*2bc0*/  @!P6 FADD.FTZ R21, R21, R9 ;  /* 0x000000091515e221 */ /* 0x000fc60000010000 */
[----:B------:R-:W-:Y:S01]  /*2bd0*/  ISETP.EQ.OR P6, PT, R8, UR16, P3 ;  /* 0x0000001008007c0c */ /* 0x000fe20009fc2670 */
[----:B------:R-:W-:-:S12]  /*2be0*/  @!P5 IMAD R9, R15, R11, R2 ;  /* 0x0000000b0f09d224 */ /* 0x000fd800078e0202 */
[----:B------:R-:W-:Y:S02]  /*2bf0*/  @!P6 IMAD R11, R15, R8, R2 ;  /* 0x000000080f0be224 */ /* 0x000fe400078e0202 */
[----:B------:R-:W-:-:S04]  /*2c00*/  @!P5 IMAD.WIDE.U32 R8, R9, 0x8, R18 ;  /* 0x000000080908d825 */ /* 0x000fc800078e0012 */
[----:B---3--:R-:W-:Y:S01]  /*2c10*/  @!P0 FADD.FTZ R21, R21, R13 ;  /* 0x0000000d15158221 */ /* 0x008fe20000010000 */
[----:B------:R-:W-:Y:S02]  /*2c20*/  @!P4 IMAD R13, R15, R10, R2 ;  /* 0x0000000a0f0dc224 */ /* 0x000fe400078e0202 */
[----:B------:R-:W-:Y:S01]  /*2c30*/  @!P6 IMAD.WIDE.U32 R10, R11, 0x8, R18 ;  /* 0x000000080b0ae825 */ /* 0x000fe200078e0012 */
[----:B------:R-:W2:Y:S03]  /*2c40*/  @!P5 LDG.E.64 R8, desc[UR14][R8.64] ;  /* 0x0000000e0808d981 */ /* 0x000ea6000c1e1b00 */
[----:B------:R-:W-:Y:S01]  /*2c50*/  @!P0 FADD.FTZ R20, R20, R12 ;  /* 0x0000000c14148221 */ /* 0x000fe20000010000 */
[----:B------:R-:W-:Y:S01]  /*2c60*/  @!P4 IMAD.WIDE.U32 R12, R13, 0x8, R18 ;  /* 0x000000080d0cc825 */ /* 0x000fe200078e0012 */
[----:B------:R-:W3:Y:S05]  /*2c70*/  @!P6 LDG.E.64 R10, desc[UR14][R10.64] ;  /* 0x0000000e0a0ae981 */ /* 0x000eea000c1e1b00 */
[----:B------:R-:W4:Y:S01]  /*2c80*/  @!P4 LDG.E.64 R12, desc[UR14][R12.64] ;  /* 0x0000000e0c0cc981 */ /* 0x000f22000c1e1b00 */
[----:B------:R-:W-:-:S02]  /*2c90*/  IADD3 R16, R16, -0x4, RZ ;  /* 0xfffffffc10107810 */ /* 0x000fc40007ffe0ff */
[----:B------:R-:W-:Y:S02]  /*2ca0*/  PLOP3.LUT P0, PT, PT, PT, PT, 0x8, 0x0 ;  /* 0x000000000000781c */ /* 0x000fe40003f0e170 */
[----:B------:R-:W-:Y:S02]  /*2cb0*/  IADD3 R16, R16, -0x4, RZ ;  /* 0xfffffffc10107810 */ /* 0x000fe40007ffe0ff */
[----:B------:R-:W-:Y:S01]  /*2cc0*/  IADD3 R17, R17, 0x4, RZ ;  /* 0x0000000411117810 */ /* 0x000fe20007ffe0ff */
[----:B--2---:R-:W-:Y:S01]  /*2cd0*/  @!P5 FADD.FTZ R20, R20, R8 ;  /* 0x000000081414d221 */ /* 0x004fe20000010000 */
[----:B------:R-:W-:-:S03]  /*2ce0*/  @!P5 FADD.FTZ R21, R21, R9 ;  /* 0x000000091515d221 */ /* 0x000fc60000010000 */
[----:B---3--:R-:W-:Y:S01]  /*2cf0*/  @!P6 FADD.FTZ R20, R20, R10 ;  /* 0x0000000a1414e221 */ /* 0x008fe20000010000 */
[----:B------:R-:W-:-:S03]  /*2d00*/  @!P6 FADD.FTZ R21, R21, R11 ;  /* 0x0000000b1515e221 */ /* 0x000fc60000010000 */
[----:B----4-:R-:W-:Y:S01]  /*2d10*/  @!P4 FADD.FTZ R20, R20, R12 ;  /* 0x0000000c1414c221 */ /* 0x010fe20000010000 */
[----:B------:R-:W-:-:S07]  /*2d20*/  @!P4 FADD.FTZ R21, R21, R13 ;  /* 0x0000000d1515c221 */ /* 0x000fce0000010000 */
.L_x_691:
[----:B------:R-:W-:-:S13]  /*2d30*/  ISETP.NE.OR P0, PT, R16, RZ, P0 ;  /* 0x000000ff1000720c */ /* 0x000fda0000705670 */
[----:B------:R-:W-:Y:S05]  /*2d40*/  @!P0 BRA `(.L_x_687) ;  /* 0x00000000007c8947 */ /* 0x000fea0003800000 */
.L_x_688:
[----:B------:R-:W-:-:S13]  /*2d50*/  ISETP.EQ.OR P5, PT, R17, UR16, P3 ;  /* 0x0000001011007c0c */ /* 0x000fda0009fa2670 */
[----:B------:R-:W-:-:S04]  /*2d60*/  @!P5 IMAD R11, R15, R17, R2 ;  /* 0x000000110f0bd224 */ /* 0x000fc800078e0202 */
[----:B------:R-:W-:-:S05]  /*2d70*/  @!P5 IMAD.WIDE.U32 R10, R11, 0x8, R18 ;  /* 0x000000080b0ad825 */ /* 0x000fca00078e0012 */
[----:B------:R0:W2:Y:S01]  /*2d80*/  @!P5 LDG.E.64 R8, desc[UR14][R10.64] ;  /* 0x0000000e0a08d981 */ /* 0x0000a2000c1e1b00 */
[C---:B------:R-:W-:Y:S02]  /*2d90*/  IADD3 R13, R17.reuse, 0x1, RZ ;  /* 0x00000001110d7810 */ /* 0x040fe40007ffe0ff */
[----:B------:R-:W-:Y:S02]  /*2da0*/  IADD3 R32, R17, 0x2, RZ ;  /* 0x0000000211207810 */ /* 0x000fe40007ffe0ff */
[----:B------:R-:W-:Y:S02]  /*2db0*/  ISETP.EQ.OR P6, PT, R13, UR16, P3 ;  /* 0x000000100d007c0c */ /* 0x000fe40009fc2670 */
[----:B------:R-:W-:Y:S02]  /*2dc0*/  ISETP.EQ.OR P4, PT, R32, UR16, P3 ;  /* 0x0000001020007c0c */ /* 0x000fe40009f82670 */
[----:B------:R-:W-:-:S04]  /*2dd0*/  IADD3 R12, R17, 0x3, RZ ;  /* 0x00000003110c7810 */ /* 0x000fc80007ffe0ff */
[----:B------:R-:W-:-:S05]  /*2de0*/  ISETP.EQ.OR P0, PT, R12, UR16, P3 ;  /* 0x000000100c007c0c */ /* 0x000fca0009f02670 */
[C-C-:B------:R-:W-:Y:S02]  /*2df0*/  @!P6 IMAD R13, R15.reuse, R13, R2.reuse ;  /* 0x0000000d0f0de224 */ /* 0x140fe400078e0202 */
[----:B0-----:R-:W-:-:S04]  /*2e00*/  @!P4 IMAD R11, R15, R32, R2 ;  /* 0x000000200f0bc224 */ /* 0x001fc800078e0202 */
[----:B------:R-:W-:-:S06]  /*2e10*/  @!P4 IMAD.WIDE.U32 R10, R11, 0x8, R18 ;  /* 0x000000080b0ac825 */ /* 0x000fcc00078e0012 */
[----:B------:R-:W3:Y:S01]  /*2e20*/  @!P4 LDG.E.64 R10, desc[UR14][R10.64] ;  /* 0x0000000e0a0ac981 */ /* 0x000ee2000c1e1b00 */
[----:B--2---:R-:W-:Y:S01]  /*2e30*/  @!P5 FADD.FTZ R20, R20, R8 ;  /* 0x000000081414d221 */ /* 0x004fe20000010000 */
[----:B------:R-:W-:Y:S01]  /*2e40*/  @!P5 FADD.FTZ R21, R21, R9 ;  /* 0x000000091515d221 */ /* 0x000fe20000010000 */
[----:B------:R-:W-:-:S04]  /*2e50*/  @!P6 IMAD.WIDE.U32 R8, R13, 0x8, R18 ;  /* 0x000000080d08e825 */ /* 0x000fc800078e0012 */
[----:B------:R-:W-:Y:S02]  /*2e60*/  @!P0 IMAD R13, R15, R12, R2 ;  /* 0x0000000c0f0d8224 */ /* 0x000fe400078e0202 */
[----:B------:R-:W2:Y:S02]  /*2e70*/  @!P6 LDG.E.64 R8, desc[UR14][R8.64] ;  /* 0x0000000e0808e981 */ /* 0x000ea4000c1e1b00 */
[----:B------:R-:W-:-:S06]  /*2e80*/  @!P0 IMAD.WIDE.U32 R12, R13, 0x8, R18 ;  /* 0x000000080d0c8825 */ /* 0x000fcc00078e0012 */
[----:B------:R-:W4:Y:S01]  /*2e90*/  @!P0 LDG.E.64 R12, desc[UR14][R12.64] ;  /* 0x0000000e0c0c8981 */ /* 0x000f22000c1e1b00 */
[----:B------:R-:W-:-:S04]  /*2ea0*/  IADD3 R16, R16, -0x4, RZ ;  /* 0xfffffffc10107810 */ /* 0x000fc80007ffe0ff */
[----:B------:R-:W-:Y:S02]  /*2eb0*/  ISETP.NE.AND P5, PT, R16, RZ, PT ;  /* 0x000000ff1000720c */ /* 0x000fe40003fa5270 */
[----:B------:R-:W-:Y:S01]  /*2ec0*/  IADD3 R17, R17, 0x4, RZ ;  /* 0x0000000411117810 */ /* 0x000fe20007ffe0ff */
[----:B--2---:R-:W-:Y:S01]  /*2ed0*/  @!P6 FADD.FTZ R20, R20, R8 ;  /* 0x000000081414e221 */ /* 0x004fe20000010000 */
[----:B------:R-:W-:-:S03]  /*2ee0*/  @!P6 FADD.FTZ R21, R21, R9 ;  /* 0x000000091515e221 */ /* 0x000fc60000010000 */
[----:B---3--:R-:W-:Y:S01]  /*2ef0*/  @!P4 FADD.FTZ R20, R20, R10 ;  /* 0x0000000a1414c221 */ /* 0x008fe20000010000 */
[----:B------:R-:W-:-:S03]  /*2f00*/  @!P4 FADD.FTZ R21, R21, R11 ;  /* 0x0000000b1515c221 */ /* 0x000fc60000010000 */
[----:B----4-:R-:W-:Y:S01]  /*2f10*/  @!P0 FADD.FTZ R20, R20, R12 ;  /* 0x0000000c14148221 */ /* 0x010fe20000010000 */
[----:B------:R-:W-:Y:S01]  /*2f20*/  @!P0 FADD.FTZ R21, R21, R13 ;  /* 0x0000000d15158221 */ /* 0x000fe20000010000 */
[----:B------:R-:W-:Y:S06]  /*2f30*/  @P5 BRA `(.L_x_688) ;  /* 0xfffffffc00845947 */ /* 0x000fec000383ffff */
.L_x_687:
        /* <DEDUP_REMOVED lines=11> */
.L_x_693:
[----:B------:R-:W-:Y:S05]  /*2ff0*/  BSYNC B0 ;  /* 0x0000000000007941 */ /* 0x000fea0003800000 */
.L_x_692:
        /* <DEDUP_REMOVED lines=16> */
.L_x_684:
[----:B------:R-:W1:Y:S01]  /*3100*/  S2UR UR9, SR_CgaCtaId ;  /* 0x00000000000979c3 */ /* 0x000e620000008800 */
[----:B------:R-:W-:Y:S01]  /*3110*/  UMOV UR8, 0x400 ;  /* 0x0000040000087882 */ /* 0x000fe20000000000 */
[--C-:B0--3--:R-:W-:Y:S02]  /*3120*/  HADD2.F32 R10, -RZ, R26.reuse.H0_H0 ;  /* 0x2000001aff0a7230 */ /* 0x109fe40000004100 */
[----:B------:R-:W-:Y:S02]  /*3130*/  HADD2.F32 R26, -RZ, R26.H1_H1 ;  /* 0x3000001aff1a7230 */ /* 0x000fe40000004100 */
[--C-:B------:R-:W-:Y:S02]  /*3140*/  HADD2.F32 R14, -RZ, R27.reuse.H0_H0 ;  /* 0x2000001bff0e7230 */ /* 0x100fe40000004100 */
[----:B------:R-:W-:Y:S02]  /*3150*/  HADD2.F32 R12, -RZ, R27.H1_H1 ;  /* 0x3000001bff0c7230 */ /* 0x000fe40000004100 */
[----:B------:R-:W-:-:S02]  /*3160*/  HADD2.F32 R11, -RZ, R25.H0_H0 ;  /* 0x20000019ff0b7230 */ /* 0x000fc40000004100 */
[----:B------:R-:W-:Y:S01]  /*3170*/  FADD.FTZ R14, R14, -UR19 ;  /* 0x800000130e0e7e21 */ /* 0x000fe20008010000 */
[----:B------:R-:W-:Y:S02]  /*3180*/  HADD2.F32 R16, -RZ, R25.H1_H1 ;  /* 0x30000019ff107230 */ /* 0x000fe40000004100 */
[----:B------:R-:W-:Y:S01]  /*3190*/  FADD.FTZ R12, R12, -UR19 ;  /* 0x800000130c0c7e21 */ /* 0x000fe20008010000 */
[----:B-1----:R-:W-:-:S09]  /*31a0*/  ULEA UR8, UR9, UR8, 0x18 ;  /* 0x0000000809087291 */ /* 0x002fd2000f8ec03f */
[----:B------:R-:W-:Y:S01]  /*31b0*/  @!P3 STS.64 [UR8+0x88], R20 ;  /* 0x00008814ff00b988 */ /* 0x000fe20008000a08 */
[----:B------:R-:W-:Y:S06]  /*31c0*/  BAR.SYNC.DEFER_BLOCKING 0x0 ;  /* 0x0000000000007b1d */ /* 0x000fec0000010000 */
[----:B------:R-:W0:Y:S01]  /*31d0*/  LDS.64 R8, [UR8+0x88] ;  /* 0x00008808ff087984 */ /* 0x000e220008000a00 */
[----:B------:R-:W-:Y:S02]  /*31e0*/  ULDC UR8, c[0x0][0x2bc] ;  /* 0x0000af0000087ab9 */ /* 0x000fe40000000800 */
[----:B0-----:R-:W-:Y:S01]  /*31f0*/  FMUL.FTZ R13, R8, UR8 ;  /* 0x00000008080d7c20 */ /* 0x001fe20008410000 */
[----:B------:R-:W-:Y:S01]  /*3200*/  FMUL.FTZ R2, R9, UR8 ;  /* 0x0000000809027c20 */ /* 0x000fe20008410000 */
[----:B------:R-:W-:Y:S01]  /*3210*/  FADD.FTZ R9, R10, -UR19 ;  /* 0x800000130a097e21 */ /* 0x000fe20008010000 */
[----:B------:R-:W-:-:S03]  /*3220*/  FADD.FTZ R8, R26, -UR19 ;  /* 0x800000131a087e21 */ /* 0x000fc60008010000 */
        /* <DEDUP_REMOVED lines=21> */
.L_x_694:
        /* <DEDUP_REMOVED lines=10> */
[----:B------:R-:W-:Y:S02]  /*3420*/  IMAD R11, R29, UR9, R18 ;  /* 0x000000091d0b7c24 */ /* 0x000fe4000f8e0212 */
[----:B------:R-:W-:Y:S01]  /*3430*/  FMUL.FTZ R15, R15, UR13 ;  /* 0x0000000d0f0f7c20 */ /* 0x000fe20008410000 */
[----:B------:R-:W-:Y:S01]  /*3440*/  IMAD.WIDE.U32 R8, R29, UR8, R8 ;  /* 0x000000081d087c25 */ /* 0x000fe2000f8e0008 */
[----:B------:R-:W-:-:S03]  /*3450*/  ULDC.64 UR8, c[0x0][0x210] ;  /* 0x0000840000087ab9 */ /* 0x000fc60000000a00 */
[----:B------:R-:W-:Y:S01]  /*3460*/  FMUL.FTZ R16, R10, UR13 ;  /* 0x0000000d0a107c20 */ /* 0x000fe20008410000 */
[C---:B------:R-:W-:Y:S02]  /*3470*/  LEA R10, P0, R8.reuse, UR8, 0x1 ;  /* 0x00000008080a7c11 */ /* 0x040fe4000f8008ff */
[----:B------:R-:W-:Y:S02]  /*3480*/  IADD3 R11, R9, R11, RZ ;  /* 0x0000000b090b7210 */ /* 0x000fe40007ffe0ff */
[----:B------:R-:W-:Y:S02]  /*3490*/  F2FP.F16.F32.PACK_AB R15, R15, R16 ;  /* 0x000000100f0f723e */ /* 0x000fe400000000ff */
[----:B------:R-:W-:-:S05]  /*34a0*/  LEA.HI.X R11, R8, UR9, R11, 0x1, P0 ;  /* 0x00000009080b7c11 */ /* 0x000fca00080f0c0b */
[----:B------:R0:W-:Y:S02]  /*34b0*/  STG.E desc[UR14][R10.64], R15 ;  /* 0x0000000f0a007986 */ /* 0x0001e4000c10190e */
.L_x_696:
[----:B------:R-:W-:Y:S05]  /*34c0*/  BSYNC B0 ;  /* 0x0000000000007941 */ /* 0x000fea0003800000 */
.L_x_695:
[--C-:B------:R-:W-:Y:S02]  /*34d0*/  HADD2.F32 R9, -RZ, R24.reuse.H0_H0 ;  /* 0x20000018ff097230 */ /* 0x100fe40000004100 */
[----:B0-----:R-:W-:Y:S01]  /*34e0*/  FMUL.FTZ R11, R14, UR13 ;  /* 0x0000000d0e0b7c20 */ /* 0x001fe20008410000 */
[----:B------:R-:W-:Y:S02]  /*34f0*/  HADD2.F32 R24, -RZ, R24.H1_H1 ;  /* 0x30000018ff187230 */ /* 0x000fe40000004100 */
        /* <DEDUP_REMOVED lines=20> */
.L_x_697:
        /* <DEDUP_REMOVED lines=20> */
[----:B------:R-:W-:Y:S02]  /*3780*/  F2FP.F16.F32.PACK_AB R5, R4, R5 ;  /* 0x000000050405723e */ /* 0x000fe400000000ff */
[----:B------:R-:W-:-:S05]  /*3790*/  LEA.HI.X R3, R34, UR9, R3, 0x1, P0 ;  /* 0x0000000922037c11 */ /* 0x000fca00080f0c03 */
[----:B------:R0:W-:Y:S02]  /*37a0*/  STG.E desc[UR14][R2.64], R5 ;  /* 0x0000000502007986 */ /* 0x0001e4000c10190e */
.L_x_699:
[----:B------:R-:W-:Y:S05]  /*37b0*/  BSYNC B0 ;  /* 0x0000000000007941 */ /* 0x000fea0003800000 */
.L_x_698:
[----:B------:R-:W-:Y:S01]  /*37c0*/  ULDC UR8, c[0x0][0x10] ;  /* 0x0000040000087ab9 */ /* 0x000fe20000000800 */
[----:B------:R-:W-:Y:S02]  /*37d0*/  UIADD3 UR4, UR4, 0x1, URZ ;  /* 0x0000000104047890 */ /* 0x000fe4000fffe03f */
[----:B------:R-:W-:-:S04]  /*37e0*/  UIADD3 UR7, UR8, UR7, URZ ;  /* 0x0000000708077290 */ /* 0x000fc8000fffe03f */
[----:B------:R-:W-:-:S06]  /*37f0*/  UISETP.GE.AND UP0, UPT, UR7, UR5, UPT ;  /* 0x000000050700728c */ /* 0x000fcc000bf06270 */
[----:B------:R-:W-:-:S13]  /*3800*/  PLOP3.LUT P0, PT, PT, PT, UP0, 0x80, 0x0 ;  /* 0x000000000000781c */ /* 0x000fda0003f0f008 */
[----:B------:R-:W-:Y:S05]  /*3810*/  @!P0 BRA `(.L_x_700) ;  /* 0xffffffc800bc8947 */ /* 0x000fea000383ffff */
.L_x_673:
        /* <DEDUP_REMOVED lines=19> */
.L_x_702:
[----:B------:R-:W-:Y:S05]  /*3950*/  BSYNC B0 ;  /* 0x0000000000007941 */ /* 0x000fea0003800000 */
.L_x_701:
        /* <DEDUP_REMOVED lines=11> */
.L_x_704:
[----:B------:R-:W2:Y:S04]  /*3a10*/  LDG.E.STRONG.GPU R5, desc[UR14][R2.64] ;  /* 0x0000000e02057981 */ /* 0x000ea8000c1ef900 */
[----:B--2---:R-:W-:Y:S01]  /*3a20*/  CCTL.IVALL ;  /* 0x00000000ff00798f */ /* 0x004fe20002000000 */
[----:B------:R-:W-:Y:S05]  /*3a30*/  YIELD ;  /* 0x0000000000007946 */ /* 0x000fea0003800000 */
[----:B------:R-:W-:-:S13]  /*3a40*/  ISETP.NE.AND P0, PT, R5, R0, PT ;  /* 0x000000000500720c */ /* 0x000fda0003f05270 */
[----:B------:R-:W-:Y:S05]  /*3a50*/  @P0 BRA `(.L_x_704) ;  /* 0xfffffffc00ec0947 */ /* 0x000fea000383ffff */
.L_x_703:
        /* <DEDUP_REMOVED lines=24> */
.L_x_705:
        /* <DEDUP_REMOVED lines=23> */
.L_x_706:
        /* <DEDUP_REMOVED lines=11> */
.L_x_3263:


//--------------------- .text._Z35group_norm_nhwc_bwd_one_pass_kernelI11Fp16IOFp32WLi128ELi28ELi448EEv26Group_norm_nhwc_bwd_params --------------------------
	.section	.text._Z35group_norm_nhwc_bwd_one_pass_kernelI11Fp16IOFp32WLi128ELi28ELi448EEv26Group_norm_nhwc_bwd_params,"ax",@progbits
	.align	128
        .global         _Z35group_norm_nhwc_bwd_one_pass_kernelI11Fp16IOFp32WLi128ELi28ELi448EEv26Group_norm_nhwc_bwd_params
        .type           _Z35group_norm_nhwc_bwd_one_pass_kernelI11Fp16IOFp32WLi128ELi28ELi448EEv26Group_norm_nhwc_bwd_params,@function
        .size           _Z35group_norm_nhwc_bwd_one_pass_kernelI11Fp16IOFp32WLi128ELi28ELi448EEv26Group_norm_nhwc_bwd_params,(.L_x_3264 - _Z35group_norm_nhwc_bwd_one_pass_kernelI11Fp16IOFp32WLi128ELi28ELi448EEv26Group_norm_nhwc_bwd_params)
        .other          _Z35group_norm_nhwc_bwd_one_pass_kernelI11Fp16IOFp32WLi128ELi28ELi448EEv26Group_norm_nhwc_bwd_params,@"STO_CUDA_ENTRY STV_DEFAULT"
_Z35group_norm_nhwc_bwd_one_pass_kernelI11Fp16IOFp32WLi128ELi28ELi448EEv26Group_norm_nhwc_bwd_params:
.text._Z35group_norm_nhwc_bwd_one_pass_kernelI11Fp16IOFp32WLi128ELi28ELi448EEv26Group_norm_nhwc_bwd_params:
        /* <DEDUP_REMOVED lines=10> */
[----:B------:R-:W0:Y:S01]  /*00a0*/  LDC.64 R8, c[0x0][0x288] ;  /* 0x0000a200ff087b82 */ /* 0x000e220000000a00 */
[----:B------:R-:W-:Y:S01]  /*00b0*/  SHF.R.U32.HI R2, RZ, 0x1, R62 ;  /* 0x00000001ff027819 */ /* 0x000fe2000001163e */
[----:B------:R-:W1:Y:S01]  /*00c0*/  S2R R40, SR_LANEID ;  /* 0x0000000000287919 */ /* 0x000e620000000000 */
[----:B------:R-:W-:Y:S01]  /*00d0*/  UMOV UR5, 0x400 ;  /* 0x0000040000057882 */ /* 0x000fe20000000000 */
[----:B------:R-:W-:Y:S01]  /*00e0*/  ULDC.64 UR10, c[0x0][0x290] ;  /* 0x0000a400000a7ab9 */ /* 0x000fe20000000a00 */
[----:B------:R-:W-:Y:S01]  /*00f0*/  ISETP.GE.U32.AND P2, PT, R62, 0x1c0, PT ;  /* 0x000001c03e00780c */ /* 0x000fe20003f46070 */
[----:B------:R-:W-:Y:S01]  /*0100*/  IMAD.WIDE.U32 R2, R2, -0x6db6db6d, RZ ;  /* 0x9249249302027825 */ /* 0x000fe200078e00ff */
[----:B------:R-:W-:Y:S01]  /*0110*/  HFMA2.MMA R54, -RZ, RZ, 0, 0 ;  /* 0x00000000ff367435 */ /* 0x000fe200000001ff */
[----:B------:R-:W2:Y:S01]  /*0120*/  LDC R0, c[0x0][0x2ac] ;  /* 0x0000ab00ff007b82 */ /* 0x000ea20000000800 */
[----:B------:R-:W-:Y:S02]  /*0130*/  MOV R55, R45 ;  /* 0x0000002d00377202 */ /* 0x000fe40000000f00 */
[----:B------:R-:W-:-:S05]  /*0140*/  SHF.R.U32.HI R3, RZ, 0x2, R3 ;  /* 0x00000002ff037819 */ /* 0x000fca0000011603 */
[----:B------:R-:W3:Y:S01]  /*0150*/  S2UR UR6, SR_CgaCtaId ;  /* 0x00000000000679c3 */ /* 0x000ee20000008800 */
[----:B------:R-:W-:-:S05]  /*0160*/  IMAD R63, R3, -0xe, R62 ;  /* 0xfffffff2033f7824 */ /* 0x000fca00078e023e */
[----:B------:R-:W-:Y:S02]  /*0170*/  SHF.L.U32 R63, R63, 0x1, RZ ;  /* 0x000000013f3f7819 */ /* 0x000fe400000006ff */
[----:B------:R-:W4:Y:S01]  /*0180*/  LDC R44, c[0x0][0x10] ;  /* 0x00000400ff2c7b82 */ /* 0x000f220000000800 */
[----:B0-----:R-:W-:Y:S01]  /*0190*/  IMAD.WIDE.U32 R4, R8, 0x3, RZ ;  /* 0x0000000308047825 */ /* 0x001fe200078e00ff */
[C---:B------:R-:W-:Y:S02]  /*01a0*/  LEA R7, R9.reuse, R9, 0x1 ;  /* 0x0000000909077211 */ /* 0x040fe400078e08ff */
[----:B------:R-:W-:Y:S02]  /*01b0*/  LEA.HI R2, P0, R9, R8, RZ, 0x1 ;  /* 0x0000000809027211 */ /* 0x000fe400078108ff */
[----:B------:R-:W-:Y:S02]  /*01c0*/  IADD3 R5, R5, R7, RZ ;  /* 0x0000000705057210 */ /* 0x000fe40007ffe0ff */
[----:B------:R-:W0:Y:S01]  /*01d0*/  LDC R42, c[0x0][0xc] ;  /* 0x00000300ff2a7b82 */ /* 0x000e220000000800 */
[----:B--2---:R-:W-:Y:S01]  /*01e0*/  IMAD R61, R0, UR7, R3 ;  /* 0x00000007003d7c24 */ /* 0x004fe2000f8e0203 */
[----:B------:R-:W-:-:S02]  /*01f0*/  SHF.R.S32.HI R3, RZ, 0x1f, R62 ;  /* 0x0000001fff037819 */ /* 0x000fc4000001143e */
[----:B------:R-:W-:Y:S02]  /*0200*/  LEA.HI R4, P3, R5, R4, RZ, 0x1 ;  /* 0x0000000405047211 */ /* 0x000fe400078708ff */
[----:B------:R-:W-:Y:S02]  /*0210*/  IADD3.X R7, RZ, R9, RZ, P0, !PT ;  /* 0x00000009ff077210 */ /* 0x000fe400007fe4ff */
[----:B------:R-:W-:Y:S01]  /*0220*/  LEA.HI R3, R3, R62, RZ, 0x5 ;  /* 0x0000003e03037211 */ /* 0x000fe200078f28ff */
[----:B---3--:R-:W-:Y:S01]  /*0230*/  ULEA UR5, UR6, UR5, 0x18 ;  /* 0x0000000506057291 */ /* 0x008fe2000f8ec03f */
[----:B------:R-:W-:Y:S02]  /*0240*/  IADD3 R59, R61, 0x20, RZ ;  /* 0x000000203d3b7810 */ /* 0x000fe40007ffe0ff */
[----:B------:R-:W-:Y:S02]  /*0250*/  IADD3.X R5, RZ, R5, RZ, P3, !PT ;  /* 0x00000005ff057210 */ /* 0x000fe40001ffe4ff */
[----:B------:R-:W-:-:S02]  /*0260*/  SHF.R.S64 R2, R2, 0x1, R7 ;  /* 0x0000000102027819 */ /* 0x000fc40000001007 */
[----:B------:R-:W-:Y:S01]  /*0270*/  ISETP.LT.U32.AND P1, PT, R61, UR10, PT ;  /* 0x0000000a3d007c0c */ /* 0x000fe2000bf21070 */
[----:B----4-:R-:W-:Y:S01]  /*0280*/  IMAD R60, R44, UR7, R45 ;  /* 0x000000072c3c7c24 */ /* 0x010fe2000f8e022d */
[----:B------:R-:W-:Y:S02]  /*0290*/  SHF.R.S32.HI R43, RZ, 0x1f, R61 ;  /* 0x0000001fff2b7819 */ /* 0x000fe4000001143d */
[----:B------:R-:W-:Y:S02]  /*02a0*/  SHF.R.S32.HI R0, RZ, 0x5, R3 ;  /* 0x00000005ff007819 */ /* 0x000fe40000011403 */
[----:B------:R-:W-:Y:S02]  /*02b0*/  SHF.R.S32.HI R7, RZ, 0x1, R7 ;  /* 0x00000001ff077819 */ /* 0x000fe40000011407 */
[----:B------:R-:W-:Y:S01]  /*02c0*/  ISETP.LT.U32.AND P0, PT, R59, UR10, PT ;  /* 0x0000000a3b007c0c */ /* 0x000fe2000bf01070 */
[----:B------:R-:W-:Y:S01]  /*02d0*/  ULDC.U8 UR10, c[0x0][0x2a4] ;  /* 0x0000a900000a7ab9 */ /* 0x000fe20000000000 */
[----:B------:R-:W-:-:S02]  /*02e0*/  SHF.R.S32.HI R41, RZ, 0x1f, R59 ;  /* 0x0000001fff297819 */ /* 0x000fc4000001143b */
[C---:B------:R-:W-:Y:S02]  /*02f0*/  IADD3 R58, R61.reuse, 0x40, RZ ;  /* 0x000000403d3a7810 */ /* 0x040fe40007ffe0ff */
[----:B------:R-:W-:Y:S02]  /*0300*/  IADD3 R56, R61, 0x60, RZ ;  /* 0x000000603d387810 */ /* 0x000fe40007ffe0ff */
[--C-:B------:R-:W-:Y:S02]  /*0310*/  SHF.R.S64 R3, R4, 0x1, R5.reuse ;  /* 0x0000000104037819 */ /* 0x100fe40000001005 */
[----:B------:R-:W-:Y:S02]  /*0320*/  SHF.R.S32.HI R6, RZ, 0x1, R5 ;  /* 0x00000001ff067819 */ /* 0x000fe40000011405 */
[----:B------:R-:W-:Y:S02]  /*0330*/  ISETP.LT.AND.EX P1, PT, R43, UR11, !P2, P1 ;  /* 0x0000000b2b007c0c */ /* 0x000fe4000d721310 */
[----:B------:R-:W-:-:S02]  /*0340*/  SHF.L.U64.HI R4, R2, 0x2, R7 ;  /* 0x0000000202047819 */ /* 0x000fc40000010207 */
[----:B------:R-:W-:Y:S02]  /*0350*/  ISETP.LT.AND.EX P2, PT, R41, UR11, !P2, P0 ;  /* 0x0000000b29007c0c */ /* 0x000fe4000d741300 */
[----:B0-----:R-:W-:Y:S02]  /*0360*/  LOP3.LUT R57, R42, 0x3, RZ, 0xc0, !PT ;  /* 0x000000032a397812 */ /* 0x001fe400078ec0ff */
[----:B------:R-:W-:Y:S02]  /*0370*/  LEA R0, R0, UR5, 0x3 ;  /* 0x0000000500007c11 */ /* 0x000fe4000f8e18ff */
[----:B------:R-:W-:Y:S02]  /*0380*/  SHF.R.S32.HI R5, RZ, 0x1f, R58 ;  /* 0x0000001fff057819 */ /* 0x000fe4000001143a */
[----:B------:R-:W-:Y:S02]  /*0390*/  SHF.R.S32.HI R7, RZ, 0x1f, R56 ;  /* 0x0000001fff077819 */ /* 0x000fe40000011438 */
[----:B-1----:R-:W-:-:S07]  /*03a0*/  SHF.L.U64.HI R6, R3, 0x2, R6 ;  /* 0x0000000203067819 */ /* 0x002fce0000010206 */
.L_x_742:
[----:B0-----:R-:W0:Y:S01]  /*03b0*/  LDC R14, c[0x0][0x2a0] ;  /* 0x0000a800ff0e7b82 */ /* 0x001e220000000800 */
[----:B------:R-:W-:Y:S01]  /*03c0*/  IABS R13, R55 ;  /* 0x00000037000d7213 */ /* 0x000fe20000000000 */
[----:B------:R-:W-:Y:S01]  /*03d0*/  ULDC.64 UR12, c[0x0][0x298] ;  /* 0x0000a600000c7ab9 */ /* 0x000fe20000000a00 */
[----:B------:R-:W-:Y:S01]  /*03e0*/  ISETP.GE.AND P3, PT, R55, RZ, PT ;  /* 0x000000ff3700720c */ /* 0x000fe20003f66270 */
[----:B------:R-:W-:Y:S01]  /*03f0*/  ULDC.64 UR14, c[0x0][0x290] ;  /* 0x0000a400000e7ab9 */ /* 0x000fe20000000a00 */
[----:B------:R-:W-:Y:S02]  /*0400*/  SHF.R.S32.HI R15, RZ, 0x1f, R63 ;  /* 0x0000001fff0f7819 */ /* 0x000fe4000001143f */
[----:B------:R-:W-:Y:S01]  /*0410*/  CS2R R52, SRZ ;  /* 0x0000000000347805 */ /* 0x000fe2000001ff00 */
[----:B-12---:R-:W1:Y:S08]  /*0420*/  LDC R16, c[0x0][0x2ac] ;  /* 0x0000ab00ff107b82 */ /* 0x006e700000000800 */
[----:B------:R-:W2:Y:S01]  /*0430*/  @P1 LDC.64 R24, c[0x0][0x230] ;  /* 0x00008c00ff181b82 */ /* 0x000ea20000000a00 */
[----:B0-----:R-:W-:-:S07]  /*0440*/  IABS R12, R14 ;  /* 0x0000000e000c7213 */ /* 0x001fce0000000000 */
[----:B------:R-:W0:Y:S01]  /*0450*/  @P2 LDC.64 R20, c[0x0][0x228] ;  /* 0x00008a00ff142b82 */ /* 0x000e220000000a00 */
[----:B---3--:R-:W3:Y:S08]  /*0460*/  I2F.RP R10, R12 ;  /* 0x0000000c000a7306 */ /* 0x008ef00000209400 */
[----:B---3--:R-:W3:Y:S02]  /*0470*/  MUFU.RCP R10, R10 ;  /* 0x0000000a000a7308 */ /* 0x008ee40000001000 */
[----:B---3--:R-:W-:-:S02]  /*0480*/  IADD3 R8, R10, 0xffffffe, RZ ;  /* 0x0ffffffe0a087810 */ /* 0x008fc40007ffe0ff */
[----:B------:R-:W-:-:S04]  /*0490*/  SHF.R.U32.HI R10, RZ, 0x1, R62 ;  /* 0x00000001ff0a7819 */ /* 0x000fc8000001163e */
[----:B------:R3:W4:Y:S02]  /*04a0*/  F2I.FTZ.U32.TRUNC.NTZ R9, R8 ;  /* 0x0000000800097305 */ /* 0x000724000021f000 */
[----:B---3--:R-:W-:Y:S02]  /*04b0*/  MOV R8, RZ ;  /* 0x000000ff00087202 */ /* 0x008fe40000000f00 */
[----:B----4-:R-:W-:-:S05]  /*04c0*/  IADD3 R11, RZ, -R9, RZ ;  /* 0x80000009ff0b7210 */ /* 0x010fca0007ffe0ff */
[----:B------:R-:W-:-:S04]  /*04d0*/  IMAD R11, R11, R12, RZ ;  /* 0x0000000c0b0b7224 */ /* 0x000fc800078e02ff */
[----:B------:R-:W-:-:S06]  /*04e0*/  IMAD.HI.U32 R9, R9, R11, R8 ;  /* 0x0000000b09097227 */ /* 0x000fcc00078e0008 */
        /* <DEDUP_REMOVED lines=12> */
[----:B------:R-:W-:Y:S01]  /*05b0*/  SEL R65, R8, R9, !P6 ;  /* 0x0000000908417207 */ /* 0x000fe20007000000 */
[----:B------:R-:W-:Y:S01]  /*05c0*/  IMAD.WIDE.U32 R8, R10, -0x6db6db6d, RZ ;  /* 0x924924930a087825 */ /* 0x000fe200078e00ff */
[----:B------:R-:W-:Y:S02]  /*05d0*/  LOP3.LUT R8, RZ, R14, RZ, 0x33, !PT ;  /* 0x0000000eff087212 */ /* 0x000fe400078e33ff */
[----:B------:R-:W-:Y:S02]  /*05e0*/  @!P3 IADD3 R65, -R65, RZ, RZ ;  /* 0x000000ff4141b210 */ /* 0x000fe40007ffe1ff */
[----:B------:R-:W-:Y:S02]  /*05f0*/  @P0 IADD3 R11, R11, 0x1, RZ ;  /* 0x000000010b0b0810 */ /* 0x000fe40007ffe0ff */
[----:B------:R-:W-:Y:S02]  /*0600*/  SEL R65, R8, R65, !P5 ;  /* 0x0000004108417207 */ /* 0x000fe40006800000 */
[----:B------:R-:W-:-:S02]  /*0610*/  MOV R13, R11 ;  /* 0x0000000b000d7202 */ /* 0x000fc40000000f00 */
[----:B------:R-:W-:Y:S01]  /*0620*/  SHF.R.U32.HI R9, RZ, 0x2, R9 ;  /* 0x00000002ff097819 */ /* 0x000fe20000011609 */
[----:B------:R-:W-:Y:S01]  /*0630*/  IMAD R22, R65, 0x1c, RZ ;  /* 0x0000001c41167824 */ /* 0x000fe200078e02ff */
[----:B------:R-:W-:Y:S01]  /*0640*/  @!P4 IADD3 R13, -R13, RZ, RZ ;  /* 0x000000ff0d0dc210 */ /* 0x000fe20007ffe1ff */
[----:B------:R-:W3:Y:S02]  /*0650*/  @P1 LDC.64 R10, c[0x0][0x288] ;  /* 0x0000a200ff0a1b82 */ /* 0x000ee40000000a00 */
[----:B-1----:R-:W-:Y:S01]  /*0660*/  IMAD R12, R16, UR7, R9 ;  /* 0x00000007100c7c24 */ /* 0x002fe2000f8e0209 */
[----:B------:R-:W-:Y:S02]  /*0670*/  SEL R13, R8, R13, !P5 ;  /* 0x0000000d080d7207 */ /* 0x000fe40006800000 */
[----:B------:R-:W-:Y:S02]  /*0680*/  IADD3 R66, P0, R63, R22, RZ ;  /* 0x000000163f427210 */ /* 0x000fe40007f1e0ff */
[----:B------:R-:W-:-:S02]  /*0690*/  SHF.R.S32.HI R9, RZ, 0x1f, R13 ;  /* 0x0000001fff097819 */ /* 0x000fc4000001140d */
[----:B------:R-:W-:Y:S02]  /*06a0*/  IADD3 R8, R12, 0x40, RZ ;  /* 0x000000400c087810 */ /* 0x000fe40007ffe0ff */
[----:B------:R-:W-:Y:S01]  /*06b0*/  LEA.HI.X.SX32 R67, R22, R15, 0x1, P0 ;  /* 0x0000000f16437211 */ /* 0x000fe200000f0eff */
[----:B------:R-:W-:Y:S01]  /*06c0*/  IMAD R16, R9, UR12, RZ ;  /* 0x0000000c09107c24 */ /* 0x000fe2000f8e02ff */
[----:B------:R-:W-:Y:S02]  /*06d0*/  ISETP.GE.U32.AND P0, PT, R8, UR14, PT ;  /* 0x0000000e08007c0c */ /* 0x000fe4000bf06070 */
[----:B------:R-:W-:Y:S01]  /*06e0*/  SHF.R.S32.HI R14, RZ, 0x1f, R8 ;  /* 0x0000001fff0e7819 */ /* 0x000fe20000011408 */
[C---:B------:R-:W-:Y:S01]  /*06f0*/  IMAD R69, R13.reuse, UR13, R16 ;  /* 0x0000000d0d457c24 */ /* 0x040fe2000f8e0210 */
[----:B------:R-:W1:Y:S01]  /*0700*/  LDC.64 R8, c[0x0][0x248] ;  /* 0x00009200ff087b82 */ /* 0x000e620000000a00 */
[----:B------:R-:W-:Y:S01]  /*0710*/  IMAD.WIDE.U32 R66, R13, UR12, R66 ;  /* 0x0000000c0d427c25 */ /* 0x000fe2000f8e0042 */
[----:B------:R-:W-:-:S02]  /*0720*/  ISETP.GE.AND.EX P0, PT, R14, UR15, PT, P0 ;  /* 0x0000000f0e007c0c */ /* 0x000fc4000bf06300 */
[----:B------:R-:W-:Y:S02]  /*0730*/  IADD3 R12, R12, 0x60, RZ ;  /* 0x000000600c0c7810 */ /* 0x000fe40007ffe0ff */
[----:B------:R-:W-:Y:S01]  /*0740*/  ISETP.LT.U32.AND P0, PT, R62, 0x1c0, !P0 ;  /* 0x000001c03e00780c */ /* 0x000fe20004701070 */
[----:B---3--:R-:W-:Y:S01]  /*0750*/  @P1 IMAD R16, R43, R10, RZ ;  /* 0x0000000a2b101224 */ /* 0x008fe200078e02ff */
[----:B------:R-:W-:Y:S01]  /*0760*/  IADD3 R69, R67, R69, RZ ;  /* 0x0000004543457210 */ /* 0x000fe20007ffe0ff */
[----:B------:R-:W3:Y:S01]  /*0770*/  @P2 LDC.64 R14, c[0x0][0x288] ;  /* 0x0000a200ff0e2b82 */ /* 0x000ee20000000a00 */
[----:B------:R-:W-:Y:S01]  /*0780*/  @P1 MOV R68, R66 ;  /* 0x0000004200441202 */ /* 0x000fe20000000f00 */
[C---:B------:R-:W-:Y:S01]  /*0790*/  @P1 IMAD R13, R61.reuse, R11, R16 ;  /* 0x0000000b3d0d1224 */ /* 0x040fe200078e0210 */
[----:B------:R-:W-:Y:S02]  /*07a0*/  ISETP.GE.U32.AND P3, PT, R12, UR14, PT ;  /* 0x0000000e0c007c0c */ /* 0x000fe4000bf66070 */
[----:B------:R-:W-:Y:S01]  /*07b0*/  SHF.R.S32.HI R12, RZ, 0x1f, R12 ;  /* 0x0000001fff0c7819 */ /* 0x000fe2000001140c */
[----:B------:R-:W-:-:S02]  /*07c0*/  @P1 IMAD.WIDE.U32 R10, R61, R10, R68 ;  /* 0x0000000a3d0a1225 */ /* 0x000fc400078e0044 */
[----:B------:R-:W4:Y:S01]  /*07d0*/  @P1 LDC.64 R16, c[0x0][0x228] ;  /* 0x00008a00ff101b82 */ /* 0x000f220000000a00 */
[----:B------:R-:W-:Y:S02]  /*07e0*/  ISETP.GE.AND.EX P3, PT, R12, UR15, PT, P3 ;  /* 0x0000000f0c007c0c */ /* 0x000fe4000bf66330 */
[----:B------:R-:W-:Y:S02]  /*07f0*/  @P1 IADD3 R11, R11, R13, RZ ;  /* 0x0000000d0b0b1210 */ /* 0x000fe40007ffe0ff */
[C---:B------:R-:W-:Y:S01]  /*0800*/  @P1 SHF.L.U32 R29, R10.reuse, 0x1, RZ ;  /* 0x000000010a1d1819 */ /* 0x040fe200000006ff */
[----:B-1----:R-:W-:Y:S02]  /*0810*/  IMAD.WIDE R8, R55, 0x8, R8 ;  /* 0x0000000837087825 */ /* 0x002fe400078e0208 */
[----:B------:R-:W1:Y:S01]  /*0820*/  @P0 LDC.64 R12, c[0x0][0x288] ;  /* 0x0000a200ff0c0b82 */ /* 0x000e620000000a00 */
[----:B------:R-:W-:Y:S02]  /*0830*/  @P1 SHF.L.U64.HI R26, R10, 0x1, R11 ;  /* 0x000000010a1a1819 */ /* 0x000fe4000001020b */
[----:B------:R-:W-:Y:S01]  /*0840*/  ISETP.LT.U32.AND P3, PT, R62, 0x1c0, !P3 ;  /* 0x000001c03e00780c */ /* 0x000fe20005f61070 */
[----:B------:R-:W4:Y:S01]  /*0850*/  LDG.E.64 R8, desc[UR8][R8.64] ;  /* 0x0000000808087981 */ /* 0x000f22000c1e1b00 */
[----:B--2---:R-:W-:-:S03]  /*0860*/  @P1 IADD3 R24, P4, R29, R24, RZ ;  /* 0x000000181d181210 */ /* 0x004fc60007f9e0ff */
[----:B------:R-:W2:Y:S01]  /*0870*/  @P2 LDC.64 R10, c[0x0][0x230] ;  /* 0x00008c00ff0a2b82 */ /* 0x000ea20000000a00 */
[----:B------:R-:W-:Y:S01]  /*0880*/  @P1 IADD3.X R25, R26, R25, RZ, P4, !PT ;  /* 0x000000191a191210 */ /* 0x000fe200027fe4ff */
[----:B---3--:R-:W-:-:S04]  /*0890*/  @P2 IMAD R30, R41, R14, RZ ;  /* 0x0000000e291e2224 */ /* 0x008fc800078e02ff */
[----:B------:R3:W5:Y:S02]  /*08a0*/  @P1 LDG.E R52, desc[UR8][R24.64] ;  /* 0x0000000818341981 */ /* 0x000764000c1e1900 */
[----:B------:R-:W0:Y:S01]  /*08b0*/  @P3 LDC.64 R18, c[0x0][0x288] ;  /* 0x0000a200ff123b82 */ /* 0x000e220000000a00 */
[----:B------:R-:W-:Y:S01]  /*08c0*/  @P2 IMAD R23, R59, R15, R30 ;  /* 0x0000000f3b172224 */ /* 0x000fe200078e021e */
[----:B----4-:R-:W-:Y:S02]  /*08d0*/  @P1 IADD3 R28, P4, R29, R16, RZ ;  /* 0x000000101d1c1210 */ /* 0x010fe40007f9e0ff */
[----:B---3--:R-:W-:Y:S02]  /*08e0*/  @P2 MOV R24, R66 ;  /* 0x0000004200182202 */ /* 0x008fe40000000f00 */
[----:B------:R-:W-:-:S03]  /*08f0*/  @P2 MOV R25, R69 ;  /* 0x0000004500192202 */ /* 0x000fc60000000f00 */
[----:B------:R-:W-:Y:S01]  /*0900*/  @P2 IMAD.WIDE.U32 R14, R59, R14, R24 ;  /* 0x0000000e3b0e2225 */ /* 0x000fe200078e0018 */
[----:B------:R-:W-:Y:S02]  /*0910*/  @P1 IADD3.X R29, R26, R17, RZ, P4, !PT ;  /* 0x000000111a1d1210 */ /* 0x000fe400027fe4ff */
[----:B------:R-:W3:Y:S01]  /*0920*/  @P0 LDC.64 R16, c[0x0][0x230] ;  /* 0x00008c00ff100b82 */ /* 0x000ee20000000a00 */
[----:B-1----:R-:W-:Y:S01]  /*0930*/  @P0 IMAD R26, R5, R12, RZ ;  /* 0x0000000c051a0224 */ /* 0x002fe200078e02ff */
[----:B------:R-:W-:Y:S02]  /*0940*/  @P2 IADD3 R23, R15, R23, RZ ;  /* 0x000000170f172210 */ /* 0x000fe40007ffe0ff */
[C---:B------:R-:W-:Y:S02]  /*0950*/  @P2 SHF.L.U32 R15, R14.reuse, 0x1, RZ ;  /* 0x000000010e0f2819 */ /* 0x040fe400000006ff */
[----:B------:R-:W-:Y:S01]  /*0960*/  @P2 SHF.L.U64.HI R30, R14, 0x1, R23 ;  /* 0x000000010e1e2819 */ /* 0x000fe20000010217 */
[----:B------:R-:W-:Y:S01]  /*0970*/  @P0 IMAD R23, R58, R13, R26 ;  /* 0x0000000d3a170224 */ /* 0x000fe200078e021a */
[----:B------:R-:W-:-:S02]  /*0980*/  @P0 MOV R26, R66 ;  /* 0x00000042001a0202 */ /* 0x000fc40000000f00 */
[----:B------:R-:W-:Y:S02]  /*0990*/  @P0 MOV R27, R69 ;  /* 0x00000045001b0202 */ /* 0x000fe40000000f00 */
[C---:B--2---:R-:W-:Y:S02]  /*09a0*/  @P2 IADD3 R24, P4, R15.reuse, R10, RZ ;  /* 0x0000000a0f182210 */ /* 0x044fe40007f9e0ff */
[----:B------:R-:W-:Y:S02]  /*09b0*/  CS2R R50, SRZ ;  /* 0x0000000000327805 */ /* 0x000fe4000001ff00 */
[----:B0-----:R-:W-:Y:S01]  /*09c0*/  @P2 IADD3 R20, P5, R15, R20, RZ ;  /* 0x000000140f142210 */ /* 0x001fe20007fbe0ff */
[----:B------:R-:W-:Y:S01]  /*09d0*/  @P0 IMAD.WIDE.U32 R26, R58, R12, R26 ;  /* 0x0000000c3a1a0225 */ /* 0x000fe200078e001a */
[----:B------:R-:W0:Y:S01]  /*09e0*/  @P3 LDC.64 R14, c[0x0][0x230] ;  /* 0x00008c00ff0e3b82 */ /* 0x000e220000000a00 */
[C---:B------:R-:W-:Y:S01]  /*09f0*/  @P2 IADD3.X R25, R30.reuse, R11, RZ, P4, !PT ;  /* 0x0000000b1e192210 */ /* 0x040fe200027fe4ff */
[----:B------:R1:W5:Y:S02]  /*0a00*/  @P1 LDG.E R51, desc[UR8][R28.64] ;  /* 0x000000081c331981 */ /* 0x000364000c1e1900 */
[----:B------:R-:W-:Y:S01]  /*0a10*/  @P0 IADD3 R23, R27, R23, RZ ;  /* 0x000000171b170210 */ /* 0x000fe20007ffe0ff */
[----:B------:R-:W-:Y:S01]  /*0a20*/  @P3 IMAD R27, R7, R18, RZ ;  /* 0x00000012071b3224 */ /* 0x000fe200078e02ff */
[----:B------:R-:W-:-:S02]  /*0a30*/  @P2 IADD3.X R21, R30, R21, RZ, P5, !PT ;  /* 0x000000151e152210 */ /* 0x000fc40002ffe4ff */
[----:B------:R-:W-:Y:S01]  /*0a40*/  CS2R R48, SRZ ;  /* 0x0000000000307805 */ /* 0x000fe2000001ff00 */
[----:B------:R-:W2:Y:S01]  /*0a50*/  @P3 LDC.64 R10, c[0x0][0x228] ;  /* 0x00008a00ff0a3b82 */ /* 0x000ea20000000a00 */
[----:B------:R-:W-:Y:S01]  /*0a60*/  CS2R R46, SRZ ;  /* 0x00000000002e7805 */ /* 0x000fe2000001ff00 */
[----:B------:R-:W5:Y:S01]  /*0a70*/  @P2 LDG.E R53, desc[UR8][R24.64] ;  /* 0x0000000818352981 */ /* 0x000f62000c1e1900 */
[----:B-1----:R-:W-:Y:S01]  /*0a80*/  @P0 SHF.L.U64.HI R28, R26, 0x1, R23 ;  /* 0x000000011a1c0819 */ /* 0x002fe20000010217 */
[----:B------:R-:W-:Y:S01]  /*0a90*/  @P3 IMAD R23, R56, R19, R27 ;  /* 0x0000001338173224 */ /* 0x000fe200078e021b */
[----:B------:R-:W-:Y:S01]  /*0aa0*/  @P0 SHF.L.U32 R29, R26, 0x1, RZ ;  /* 0x000000011a1d0819 */ /* 0x000fe200000006ff */
[----:B------:R-:W5:Y:S01]  /*0ab0*/  @P2 LDG.E R50, desc[UR8][R20.64] ;  /* 0x0000000814322981 */ /* 0x000f62000c1e1900 */
[----:B------:R-:W-:Y:S01]  /*0ac0*/  @P3 MOV R26, R66 ;  /* 0x00000042001a3202 */ /* 0x000fe20000000f00 */
[----:B------:R-:W1:Y:S01]  /*0ad0*/  @P0 LDC.64 R12, c[0x0][0x228] ;  /* 0x00008a00ff0c0b82 */ /* 0x000e620000000a00 */
[----:B------:R-:W-:-:S03]  /*0ae0*/  @P3 MOV R27, R69 ;  /* 0x00000045001b3202 */ /* 0x000fc60000000f00 */
[----:B------:R-:W-:Y:S01]  /*0af0*/  @P3 IMAD.WIDE.U32 R26, R56, R18, R26 ;  /* 0x00000012381a3225 */ /* 0x000fe200078e001a */
[----:B---3--:R-:W-:-:S04]  /*0b00*/  @P0 IADD3 R18, P4, R29, R16, RZ ;  /* 0x000000101d120210 */ /* 0x008fc80007f9e0ff */
[----:B------:R-:W-:Y:S02]  /*0b10*/  @P0 IADD3.X R19, R28, R17, RZ, P4, !PT ;  /* 0x000000111c130210 */ /* 0x000fe400027fe4ff */
[----:B------:R-:W-:Y:S02]  /*0b20*/  @P3 IADD3 R23, R27, R23, RZ ;  /* 0x000000171b173210 */ /* 0x000fe40007ffe0ff */
[C---:B------:R-:W-:Y:S01]  /*0b30*/  @P3 SHF.L.U32 R17, R26.reuse, 0x1, RZ ;  /* 0x000000011a113819 */ /* 0x040fe200000006ff */
[----:B------:R-:W5:Y:S01]  /*0b40*/  @P0 LDG.E R48, desc[UR8][R18.64] ;  /* 0x0000000812300981 */ /* 0x000f62000c1e1900 */
[----:B------:R-:W-:Y:S02]  /*0b50*/  @P3 SHF.L.U64.HI R26, R26, 0x1, R23 ;  /* 0x000000011a1a3819 */ /* 0x000fe40000010217 */
[C---:B0-----:R-:W-:Y:S02]  /*0b60*/  @P3 IADD3 R16, P5, R17.reuse, R14, RZ ;  /* 0x0000000e11103210 */ /* 0x041fe40007fbe0ff */
[----:B--2---:R-:W-:-:S02]  /*0b70*/  @P3 IADD3 R14, P6, R17, R10, RZ ;  /* 0x0000000a110e3210 */ /* 0x004fc40007fde0ff */
[C---:B------:R-:W-:Y:S02]  /*0b80*/  @P3 IADD3.X R17, R26.reuse, R15, RZ, P5, !PT ;  /* 0x0000000f1a113210 */ /* 0x040fe40002ffe4ff */
[----:B------:R-:W-:-:S03]  /*0b90*/  @P3 IADD3.X R15, R26, R11, RZ, P6, !PT ;  /* 0x0000000b1a0f3210 */ /* 0x000fc600037fe4ff */
[----:B------:R-:W5:Y:S04]  /*0ba0*/  @P3 LDG.E R49, desc[UR8][R16.64] ;  /* 0x0000000810313981 */ /* 0x000f68000c1e1900 */
[----:B------:R-:W5:Y:S01]  /*0bb0*/  @P3 LDG.E R46, desc[UR8][R14.64] ;  /* 0x000000080e2e3981 */ /* 0x000f62000c1e1900 */
[----:B-1----:R-:W-:-:S04]  /*0bc0*/  @P0 IADD3 R12, P4, R29, R12, RZ ;  /* 0x0000000c1d0c0210 */ /* 0x002fc80007f9e0ff */
[----:B------:R-:W-:-:S05]  /*0bd0*/  @P0 IADD3.X R13, R28, R13, RZ, P4, !PT ;  /* 0x0000000d1c0d0210 */ /* 0x000fca00027fe4ff */
[----:B------:R0:W5:Y:S01]  /*0be0*/  @P0 LDG.E R47, desc[UR8][R12.64] ;  /* 0x000000080c2f0981 */ /* 0x000162000c1e1900 */
[----:B------:R-:W-:Y:S01]  /*0bf0*/  BSSY B0, `(.L_x_708) ;  /* 0x0000015000007945 */ /* 0x000fe20003800000 */
[----:B------:R-:W-:Y:S02]  /*0c00*/  CS2R R10, SRZ ;  /* 0x00000000000a7805 */ /* 0x000fe4000001ff00 */
[----:B0-----:R-:W-:Y:S01]  /*0c10*/  CS2R R12, SRZ ;  /* 0x00000000000c7805 */ /* 0x001fe2000001ff00 */
[----:B------:R-:W-:-:S05]  /*0c20*/  FFMA.FTZ R9, -R8, R8, R9 ;  /* 0x0000000808097223 */ /* 0x000fca0000010109 */
[----:B------:R-:W-:-:S13]  /*0c30*/  FSETP.GTU.FTZ.AND P0, PT, R9, RZ, PT ;  /* 0x000000ff0900720b */ /* 0x000fda0003f1c000 */
[----:B------:R-:W0:Y:S02]  /*0c40*/  @P0 LDC R18, c[0x0][0x250] ;  /* 0x00009400ff120b82 */ /* 0x000e240000000800 */
[----:B0-----:R-:W-:Y:S01]  /*0c50*/  @P0 FADD.FTZ R18, R9, R18 ;  /* 0x0000001209120221 */ /* 0x001fe20000010000 */
[----:B------:R-:W-:-:S06]  /*0c60*/  MOV R9, 0x3f800000 ;  /* 0x3f80000000097802 */ /* 0x000fcc0000000f00 */
[----:B------:R0:W1:Y:S01]  /*0c70*/  @P0 MUFU.RSQ R9, R18 ;  /* 0x0000001200090308 */ /* 0x0000620000001400 */
[----:B------:R-:W-:-:S13]  /*0c80*/  ISETP.GT.U32.AND P0, PT, R62, 0x1bf, PT ;  /* 0x000001bf3e00780c */ /* 0x000fda0003f04070 */
[----:B0-----:R-:W-:Y:S05]  /*0c90*/  @P0 BRA `(.L_x_709) ;  /* 0x0000000000280947 */ /* 0x001fea0003800000 */
[----:B------:R-:W-:Y:S01]  /*0ca0*/  ISETP.NE.AND P0, PT, RZ, UR10, PT ;  /* 0x0000000aff007c0c */ /* 0x000fe2000bf05270 */
[----:B------:R-:W0:Y:S01]  /*0cb0*/  LDC.64 R14, c[0x0][0x238] ;  /* 0x00008e00ff0e7b82 */ /* 0x000e220000000a00 */
[----:B------:R-:W-:-:S04]  /*0cc0*/  IADD3 R17, R63, R22, RZ ;  /* 0x000000163f117210 */ /* 0x000fc80007ffe0ff */
[----:B------:R-:W-:-:S07]  /*0cd0*/  SHF.R.S32.HI R18, RZ, 0x1f, R17 ;  /* 0x0000001fff127819 */ /* 0x000fce0000011411 */
[----:B------:R-:W2:Y:S01]  /*0ce0*/  @P0 LDC.64 R10, c[0x0][0x240] ;  /* 0x00009000ff0a0b82 */ /* 0x000ea20000000a00 */
[C---:B0-----:R-:W-:Y:S01]  /*0cf0*/  IMAD.WIDE R14, R17.reuse, 0x4, R14 ;  /* 0x00000004110e7825 */ /* 0x041fe200078e020e */
[----:B--2---:R-:W-:-:S04]  /*0d00*/  @P0 LEA R16, P3, R17, R10, 0x2 ;  /* 0x0000000a11100211 */ /* 0x004fc800078610ff */
[----:B------:R-:W-:Y:S02]  /*0d10*/  @P0 LEA.HI.X R17, R17, R11, R18, 0x2, P3 ;  /* 0x0000000b11110211 */ /* 0x000fe400018f1412 */
[----:B------:R0:W5:Y:S04]  /*0d20*/  LDG.E.64 R10, desc[UR8][R14.64] ;  /* 0x000000080e0a7981 */ /* 0x000168000c1e1b00 */
[----:B------:R0:W5:Y:S03]  /*0d30*/  @P0 LDG.E.64 R12, desc[UR8][R16.64] ;  /* 0x00000008100c0981 */ /* 0x000166000c1e1b00 */
.L_x_709:
[----:B------:R-:W-:Y:S05]  /*0d40*/  BSYNC B0 ;  /* 0x0000000000007941 */ /* 0x000fea0003800000 */
.L_x_708:
[----:B------:R-:W-:Y:S01]  /*0d50*/  ISETP.NE.AND P4, PT, RZ, UR10, PT ;  /* 0x0000000aff007c0c */ /* 0x000fe2000bf85270 */
[--C-:B0----5:R-:W-:Y:S02]  /*0d60*/  HADD2.F32 R15, -RZ, R52.reuse.H0_H0 ;  /* 0x20000034ff0f7230 */ /* 0x121fe40000004100 */
[----:B------:R-:W-:Y:S02]  /*0d70*/  HADD2.F32 R23, -RZ, R52.H1_H1 ;  /* 0x30000034ff177230 */ /* 0x000fe40000004100 */
[----:B------:R-:W-:Y:S02]  /*0d80*/  HADD2.F32 R25, -RZ, R53.H0_H0 ;  /* 0x20000035ff197230 */ /* 0x000fe40000004100 */
[C---:B------:R-:W-:Y:S01]  /*0d90*/  FADD.FTZ R14, -R8.reuse, R15 ;  /* 0x0000000f080e7221 */ /* 0x040fe20000010100 */
[--C-:B------:R-:W-:Y:S02]  /*0da0*/  HADD2.F32 R19, -RZ, R51.reuse.H0_H0 ;  /* 0x20000033ff137230 */ /* 0x100fe40000004100 */
[----:B------:R-:W-:Y:S01]  /*0db0*/  FADD.FTZ R22, -R8, R23 ;  /* 0x0000001708167221 */ /* 0x000fe20000010100 */
[----:B------:R-:W-:-:S02]  /*0dc0*/  HADD2.F32 R18, -RZ, R51.H1_H1 ;  /* 0x30000033ff127230 */ /* 0x000fc40000004100 */
[-C--:B-1----:R-:W-:Y:S01]  /*0dd0*/  FMUL.FTZ R15, R14, R9.reuse ;  /* 0x000000090e0f7220 */ /* 0x082fe20000410000 */
[----:B------:R-:W-:Y:S02]  /*0de0*/  HADD2.F32 R21, -RZ, R53.H1_H1 ;  /* 0x30000035ff157230 */ /* 0x000fe40000004100 */
[----:B------:R-:W-:Y:S01]  /*0df0*/  FADD.FTZ R20, -R8, R25 ;  /* 0x0000001908147221 */ /* 0x000fe20000010100 */
[--C-:B------:R-:W-:Y:S02]  /*0e00*/  HADD2.F32 R17, -RZ, R50.reuse.H0_H0 ;  /* 0x20000032ff117230 */ /* 0x100fe40000004100 */
[----:B------:R-:W-:Y:S01]  /*0e10*/  FMUL.FTZ R14, R22, R9 ;  /* 0x00000009160e7220 */ /* 0x000fe20000410000 */
        /* <DEDUP_REMOVED lines=20> */
.L_x_710:
[----:B------:R-:W-:Y:S01]  /*0f60*/  FMUL.FTZ R22, R19, R10 ;  /* 0x0000000a13167220 */ /* 0x000fe20000410000 */
[----:B------:R-:W-:Y:S01]  /*0f70*/  FADD.FTZ R24, -R8, R21 ;  /* 0x0000001508187221 */ /* 0x000fe20000010100 */
        /* <DEDUP_REMOVED lines=24> */
.L_x_711:
[----:B------:R-:W-:Y:S01]  /*1100*/  FFMA.FTZ R26, R14, R23, R25 ;  /* 0x000000170e1a7223 */ /* 0x000fe20000010019 */
[----:B------:R-:W-:Y:S01]  /*1110*/  FMUL.FTZ R24, R17, R10 ;  /* 0x0000000a11187220 */ /* 0x000fe20000410000 */
[----:B------:R-:W-:Y:S01]  /*1120*/  FADD.FTZ R25, R23, R22 ;  /* 0x0000001617197221 */ /* 0x000fe20000010000 */
[--C-:B------:R-:W-:Y:S02]  /*1130*/  HADD2.F32 R29, -RZ, R48.reuse.H1_H1 ;  /* 0x30000030ff1d7230 */ /* 0x100fe40000004100 */
[----:B------:R-:W-:Y:S01]  /*1140*/  FMUL.FTZ R27, R16, R11 ;  /* 0x0000000b101b7220 */ /* 0x000fe20000410000 */
[----:B------:R-:W-:Y:S01]  /*1150*/  FFMA.FTZ R23, R21, R24, R26 ;  /* 0x0000001815177223 */ /* 0x000fe2000001001a */
[----:B------:R-:W-:Y:S01]  /*1160*/  FADD.FTZ R24, R25, R24 ;  /* 0x0000001819187221 */ /* 0x000fe20000010000 */
[----:B------:R-:W-:Y:S02]  /*1170*/  HADD2.F32 R25, -RZ, R48.H0_H0 ;  /* 0x20000030ff197230 */ /* 0x000fe40000004100 */
[----:B------:R-:W-:Y:S01]  /*1180*/  FADD.FTZ R28, -R8, R29 ;  /* 0x0000001d081c7221 */ /* 0x000fe20000010100 */
[----:B------:R-:W-:Y:S01]  /*1190*/  FFMA.FTZ R26, R20, R27, R23 ;  /* 0x0000001b141a7223 */ /* 0x000fe20000010017 */
[----:B------:R-:W-:Y:S01]  /*11a0*/  FADD.FTZ R27, R27, R24 ;  /* 0x000000181b1b7221 */ /* 0x000fe20000010000 */
[----:B------:R-:W-:-:S02]  /*11b0*/  HADD2.F32 R24, -RZ, R47.H1_H1 ;  /* 0x3000002fff187230 */ /* 0x000fc40000004100 */
[----:B------:R-:W-:Y:S01]  /*11c0*/  FADD.FTZ R22, -R8, R25 ;  /* 0x0000001908167221 */ /* 0x000fe20000010100 */
[----:B------:R-:W-:-:S03]  /*11d0*/  HADD2.F32 R25, -RZ, R47.H0_H0 ;  /* 0x2000002fff197230 */ /* 0x000fc60000004100 */
        /* <DEDUP_REMOVED lines=21> */
.L_x_712:
[--C-:B------:R-:W-:Y:S02]  /*1330*/  HADD2.F32 R31, -RZ, R49.reuse.H0_H0 ;  /* 0x20000031ff1f7230 */ /* 0x100fe40000004100 */
[----:B------:R-:W-:Y:S01]  /*1340*/  FMUL.FTZ R30, R25, R10 ;  /* 0x0000000a191e7220 */ /* 0x000fe20000410000 */
[----:B------:R-:W-:Y:S02]  /*1350*/  HADD2.F32 R33, -RZ, R49.H1_H1 ;  /* 0x30000031ff217230 */ /* 0x000fe40000004100 */
[C---:B------:R-:W-:Y:S01]  /*1360*/  FADD.FTZ R28, -R8.reuse, R31 ;  /* 0x0000001f081c7221 */ /* 0x040fe20000010100 */
[----:B------:R-:W-:Y:S02]  /*1370*/  FFMA.FTZ R29, R23, R30, R26 ;  /* 0x0000001e171d7223 */ /* 0x000fe4000001001a */
[----:B------:R-:W-:Y:S01]  /*1380*/  FADD.FTZ R32, -R8, R33 ;  /* 0x0000002108207221 */ /* 0x000fe20000010100 */
[----:B------:R-:W-:Y:S01]  /*1390*/  FADD.FTZ R30, R27, R30 ;  /* 0x0000001e1b1e7221 */ /* 0x000fe20000010000 */
[----:B------:R-:W-:Y:S01]  /*13a0*/  FMUL.FTZ R31, R28, R9 ;  /* 0x000000091c1f7220 */ /* 0x000fe20000410000 */
[----:B------:R-:W-:-:S02]  /*13b0*/  HADD2.F32 R27, -RZ, R46.H0_H0 ;  /* 0x2000002eff1b7230 */ /* 0x000fc40000004100 */
[----:B------:R-:W-:Y:S01]  /*13c0*/  FMUL.FTZ R33, R24, R11 ;  /* 0x0000000b18217220 */ /* 0x000fe20000410000 */
[----:B------:R-:W-:Y:S02]  /*13d0*/  HADD2.F32 R26, -RZ, R46.H1_H1 ;  /* 0x3000002eff1a7230 */ /* 0x000fe40000004100 */
        /* <DEDUP_REMOVED lines=20> */
.L_x_713:
        /* <DEDUP_REMOVED lines=13> */
[----:B------:R-:W-:Y:S01]  /*15f0*/  FADD.FTZ R34, RZ, R19 ;  /* 0x00000013ff227221 */ /* 0x000fe20000010000 */
[----:B------:R-:W1:Y:S01]  /*1600*/  SHFL.DOWN PT, R33, R30, 0x1, 0x1f ;  /* 0x08201f001e217f89 */ /* 0x000e6200000e0000 */
[----:B------:R-:W-:Y:S01]  /*1610*/  FFMA.FTZ R19, R14, R18, RZ ;  /* 0x000000120e137223 */ /* 0x000fe200000100ff */
        /* <DEDUP_REMOVED lines=52> */
[----:B------:R-:W4:Y:S04]  /*1960*/  LDS.128 R24, [UR5+0x40] ;  /* 0x00004005ff187984 */ /* 0x000f280008000c00 */
[----:B------:R-:W-:Y:S01]  /*1970*/  LDS.128 R36, [UR5+0x70] ;  /* 0x00007005ff247984 */ /* 0x000fe20008000c00 */
        /* <DEDUP_REMOVED lines=24> */
[----:B------:R-:W-:Y:S01]  /*1b00*/  FADD.FTZ R15, R15, R36 ;  /* 0x000000240f0f7221 */ /* 0x000fe20000010000 */
[----:B------:R-:W-:-:S03]  /*1b10*/  FADD.FTZ R16, R14, R37 ;  /* 0x000000250e107221 */ /* 0x000fc60000010000 */
[----:B------:R-:W-:Y:S01]  /*1b20*/  FADD.FTZ R14, R15, R38 ;  /* 0x000000260f0e7221 */ /* 0x000fe20000010000 */
[----:B------:R-:W-:-:S07]  /*1b30*/  FADD.FTZ R15, R16, R39 ;  /* 0x00000027100f7221 */ /* 0x000fce0000010000 */
.L_x_715:
[----:B------:R-:W-:Y:S05]  /*1b40*/  BSYNC B0 ;  /* 0x0000000000007941 */ /* 0x000fea0003800000 */
.L_x_714:
        /* <DEDUP_REMOVED lines=14> */
[----:B---3--:R-:W-:Y:S01]  /*1c30*/  FADD.FTZ R37, R37, R16 ;  /* 0x0000001025257221 */ /* 0x008fe20000010000 */
[----:B------:R-:W2:Y:S01]  /*1c40*/  LDS.128 R32, [R64+0x460] ;  /* 0x0004600040207984 */ /* 0x000ea20000000c00 */
[----:B------:R-:W-:Y:S01]  /*1c50*/  FADD.FTZ R16, R20, R17 ;  /* 0x0000001114107221 */ /* 0x000fe20000010000 */
[----:B------:R-:W-:Y:S01]  /*1c60*/  FADD.FTZ R36, R36, R27 ;  /* 0x0000001b24247221 */ /* 0x000fe20000010000 */
[----:B------:R-:W-:Y:S01]  /*1c70*/  FADD.FTZ R17, R25, R18 ;  /* 0x0000001219117221 */ /* 0x000fe20000010000 */
[----:B------:R-:W3:Y:S02]  /*1c80*/  LDS.128 R20, [R64+0x540] ;  /* 0x0005400040147984 */ /* 0x000ee40000000c00 */
        /* <DEDUP_REMOVED lines=9> */
[----:B------:R-:W1:Y:S01]  /*1d20*/  LDS.128 R16, [R64+0x700] ;  /* 0x0007000040107984 */ /* 0x000e620000000c00 */
[----:B------:R-:W-:Y:S01]  /*1d30*/  FADD.FTZ R36, R36, R35 ;  /* 0x0000002324247221 */ /* 0x000fe20000010000 */
[----:B---3--:R-:W-:Y:S01]  /*1d40*/  FADD.FTZ R28, R28, R21 ;  /* 0x000000151c1c7221 */ /* 0x008fe20000010000 */
[----:B------:R-:W-:Y:S01]  /*1d50*/  FADD.FTZ R37, R37, R20 ;  /* 0x0000001425257221 */ /* 0x000fe20000010000 */
[----:B------:R-:W2:Y:S01]  /*1d60*/  LDS.128 R32, [R64+0x7e0] ;  /* 0x0007e00040207984 */ /* 0x000ea20000000c00 */
        /* <DEDUP_REMOVED lines=101> */
[----:B------:R-:W-:Y:S01]  /*23c0*/  FADD.FTZ R36, R36, R23 ;  /* 0x0000001724247221 */ /* 0x000fe20000010000 */
[----:B----4-:R-:W-:Y:S01]  /*23d0*/  FADD.FTZ R39, R39, R28 ;  /* 0x0000001c27277221 */ /* 0x010fe20000010000 */
[----:B------:R-:W2:Y:S01]  /*23e0*/  LDS.128 R20, [R64+0x1960] ;  /* 0x0019600040147984 */ /* 0x000ea20000000c00 */
        /* <DEDUP_REMOVED lines=19> */
[----:B------:R-:W-:-:S07]  /*2520*/  FADD.FTZ R23, R36, R35 ;  /* 0x0000002324177221 */ /* 0x000fce0000010000 */
.L_x_717:
[----:B------:R-:W-:Y:S05]  /*2530*/  BSYNC B0 ;  /* 0x0000000000007941 */ /* 0x000fea0003800000 */
.L_x_716:
[----:B------:R-:W1:Y:S01]  /*2540*/  LDC.64 R18, c[0x0][0x268] ;  /* 0x00009a00ff127b82 */ /* 0x000e620000000a00 */
[----:B------:R-:W-:Y:S01]  /*2550*/  IMAD R65, R65, 0xe, R62 ;  /* 0x0000000e41417824 */ /* 0x000fe200078e023e */
[----:B------:R-:W-:Y:S01]  /*2560*/  BSSY B0, `(.L_x_718) ;  /* 0x000000f000007945 */ /* 0x000fe20003800000 */
[----:B------:R-:W-:Y:S02]  /*2570*/  ISETP.GE.U32.AND P0, PT, R42, 0x2, PT ;  /* 0x000000022a00780c */ /* 0x000fe40003f06070 */
[----:B-1----:R-:W-:Y:S01]  /*2580*/  IMAD.WIDE R18, R65, 0x4, R18 ;  /* 0x0000000441127825 */ /* 0x002fe200078e0212 */
[----:B------:R-:W-:Y:S10]  /*2590*/  @P5 BRA `(.L_x_719) ;  /* 0x00000000002c5947 */ /* 0x000ff40003800000 */
[----:B------:R-:W1:Y:S01]  /*25a0*/  LDC.64 R16, c[0x0][0x288] ;  /* 0x0000a200ff107b82 */ /* 0x000e620000000a00 */
[-C--:B------:R-:W-:Y:S01]  /*25b0*/  LEA R28, P6, R2, R18.reuse, 0x2 ;  /* 0x00000012021c7211 */ /* 0x080fe200078c10ff */
[----:B------:R2:W-:Y:S01]  /*25c0*/  REDG.E.ADD.F32.FTZ.RN.STRONG.GPU desc[UR8][R18.64], R20 ;  /* 0x00000014120079a6 */ /* 0x0005e2000c10f388 */
[----:B------:R-:W-:Y:S02]  /*25d0*/  LEA R24, P5, R3, R18, 0x2 ;  /* 0x0000001203187211 */ /* 0x000fe400078a10ff */
[C---:B------:R-:W-:Y:S02]  /*25e0*/  IADD3.X R29, R19.reuse, R4, RZ, P6, !PT ;  /* 0x00000004131d7210 */ /* 0x040fe400037fe4ff */
[----:B------:R-:W-:-:S03]  /*25f0*/  IADD3.X R25, R19, R6, RZ, P5, !PT ;  /* 0x0000000613197210 */ /* 0x000fc60002ffe4ff */
[----:B------:R2:W-:Y:S01]  /*2600*/  REDG.E.ADD.F32.FTZ.RN.STRONG.GPU desc[UR8][R28.64], R21 ;  /* 0x000000151c0079a6 */ /* 0x0005e2000c10f388 */
[----:B-1----:R-:W-:-:S04]  /*2610*/  LEA R26, P6, R16, R18, 0x2 ;  /* 0x00000012101a7211 */ /* 0x002fc800078c10ff */
[----:B------:R-:W-:-:S05]  /*2620*/  LEA.HI.X R27, R16, R19, R17, 0x2, P6 ;  /* 0x00000013101b7211 */ /* 0x000fca00030f1411 */
[----:B------:R2:W-:Y:S04]  /*2630*/  REDG.E.ADD.F32.FTZ.RN.STRONG.GPU desc[UR8][R26.64], R22 ;  /* 0x000000161a0079a6 */ /* 0x0005e8000c10f388 */
[----:B------:R2:W-:Y:S02]  /*2640*/  REDG.E.ADD.F32.FTZ.RN.STRONG.GPU desc[UR8][R24.64], R23 ;  /* 0x00000017180079a6 */ /* 0x0005e4000c10f388 */
.L_x_719:
[----:B------:R-:W-:Y:S05]  /*2650*/  BSYNC B0 ;  /* 0x0000000000007941 */ /* 0x000fea0003800000 */
.L_x_718:
[----:B------:R-:W-:Y:S05]  /*2660*/  @!P0 BRA `(.L_x_720) ;  /* 0x00000010007c8947 */ /* 0x000fea0003800000 */
[----:B------:R-:W1:Y:S01]  /*2670*/  LDC.64 R16, c[0x0][0x258] ;  /* 0x00009600ff107b82 */ /* 0x000e620000000a00 */
[----:B--2---:R-:W-:-:S05]  /*2680*/  LOP3.LUT R19, R54, 0x1, RZ, 0xc0, !PT ;  /* 0x0000000136137812 */ /* 0x004fca00078ec0ff */
        /* <DEDUP_REMOVED lines=27> */
.L_x_722:
[----:B--2---:R-:W2:Y:S04]  /*2840*/  LDG.E.STRONG.GPU R18, desc[UR8][R16.64] ;  /* 0x0000000810127981 */ /* 0x004ea8000c1ef900 */
[----:B--2---:R-:W-:Y:S01]  /*2850*/  CCTL.IVALL ;  /* 0x00000000ff00798f */ /* 0x004fe20002000000 */
[----:B------:R-:W-:Y:S05]  /*2860*/  YIELD ;  /* 0x0000000000007946 */ /* 0x000fea0003800000 */
[----:B------:R-:W-:-:S13]  /*2870*/  ISETP.NE.AND P0, PT, R18, R23, PT ;  /* 0x000000171200720c */ /* 0x000fda0003f05270 */
[----:B------:R-:W-:Y:S05]  /*2880*/  @P0 BRA `(.L_x_722) ;  /* 0xfffffffc00ec0947 */ /* 0x000fea000383ffff */
.L_x_721:
        /* <DEDUP_REMOVED lines=16> */
.L_x_726:
        /* <DEDUP_REMOVED lines=115> */
.L_x_725:
        /* <DEDUP_REMOVED lines=61> */
.L_x_727:
[----:B------:R-:W-:-:S13]  /*3490*/  ISETP.NE.OR P0, PT, R22, RZ, P0 ;  /* 0x000000ff1600720c */ /* 0x000fda0000705670 */
[----:B------:R-:W-:Y:S05]  /*34a0*/  @!P0 BRA `(.L_x_723) ;  /* 0x00000000007c8947 */ /* 0x000fea0003800000 */
.L_x_724:
        /* <DEDUP_REMOVED lines=31> */
.L_x_723:
        /* <DEDUP_REMOVED lines=11> */
.L_x_729:
[----:B------:R-:W-:Y:S05]  /*3750*/  BSYNC B0 ;  /* 0x0000000000007941 */ /* 0x000fea0003800000 */
.L_x_728:
        /* <DEDUP_REMOVED lines=16> */
.L_x_720:
[----:B------:R-:W1:Y:S01]  /*3860*/  S2UR UR6, SR_CgaCtaId ;  /* 0x00000000000679c3 */ /* 0x000e620000008800 */
[----:B------:R-:W-:Y:S01]  /*3870*/  UMOV UR5, 0x400 ;  /* 0x0000040000057882 */ /* 0x000fe20000000000 */
[----:B--2---:R-:W-:Y:S01]  /*3880*/  SHF.R.U32.HI R16, RZ, 0x1, R62 ;  /* 0x00000001ff107819 */ /* 0x004fe2000001163e */
[----:B------:R-:W-:Y:S01]  /*3890*/  ULDC.64 UR12, c[0x0][0x290] ;  /* 0x0000a400000c7ab9 */ /* 0x000fe20000000a00 */
[--C-:B------:R-:W-:Y:S02]  /*38a0*/  HADD2.F32 R21, -RZ, R53.reuse.H0_H0 ;  /* 0x20000035ff157230 */ /* 0x100fe40000004100 */
[----:B------:R-:W-:Y:S02]  /*38b0*/  HADD2.F32 R53, -RZ, R53.H1_H1 ;  /* 0x30000035ff357230 */ /* 0x000fe40000004100 */
[----:B------:R-:W-:Y:S01]  /*38c0*/  IMAD.WIDE.U32 R16, R16, -0x6db6db6d, RZ ;  /* 0x9249249310107825 */ /* 0x000fe200078e00ff */
[----:B------:R-:W2:Y:S03]  /*38d0*/  LDC R19, c[0x0][0x2ac] ;  /* 0x0000ab00ff137b82 */ /* 0x000ea60000000800 */
[C---:B------:R-:W-:Y:S01]  /*38e0*/  FADD.FTZ R26, -R8.reuse, R21 ;  /* 0x00000015081a7221 */ /* 0x040fe20000010100 */
[----:B------:R-:W-:Y:S01]  /*38f0*/  FADD.FTZ R28, -R8, R53 ;  /* 0x00000035081c7221 */ /* 0x000fe20000010100 */
[--C-:B------:R-:W-:Y:S01]  /*3900*/  HADD2.F32 R23, -RZ, R48.reuse.H0_H0 ;  /* 0x20000030ff177230 */ /* 0x100fe20000004100 */
[----:B------:R-:W-:Y:S01]  /*3910*/  SHF.R.U32.HI R18, RZ, 0x2, R17 ;  /* 0x00000002ff127819 */ /* 0x000fe20000011611 */
[----:B------:R-:W-:-:S02]  /*3920*/  HADD2.F32 R25, -RZ, R48.H1_H1 ;  /* 0x30000030ff197230 */ /* 0x000fc40000004100 */
[--C-:B------:R-:W-:Y:S02]  /*3930*/  HADD2.F32 R27, -RZ, R49.reuse.H0_H0 ;  /* 0x20000031ff1b7230 */ /* 0x100fe40000004100 */
[C---:B------:R-:W-:Y:S01]  /*3940*/  FADD.FTZ R22, -R8.reuse, R23 ;  /* 0x0000001708167221 */ /* 0x040fe20000010100 */
[----:B------:R-:W-:Y:S02]  /*3950*/  HADD2.F32 R49, -RZ, R49.H1_H1 ;  /* 0x30000031ff317230 */ /* 0x000fe40000004100 */
[----:B------:R-:W-:Y:S01]  /*3960*/  FADD.FTZ R24, -R8, R25 ;  /* 0x0000001908187221 */ /* 0x000fe20000010100 */
[----:B-1----:R-:W-:-:S09]  /*3970*/  ULEA UR5, UR6, UR5, 0x18 ;  /* 0x0000000506057291 */ /* 0x002fd2000f8ec03f */
[----:B------:R0:W-:Y:S01]  /*3980*/  @!P3 STS.64 [UR5+0x88], R14 ;  /* 0x0000880eff00b988 */ /* 0x0001e20008000a05 */
[----:B--2---:R-:W-:Y:S01]  /*3990*/  IMAD R18, R19, UR7, R18 ;  /* 0x0000000713127c24 */ /* 0x004fe2000f8e0212 */
[----:B------:R-:W-:Y:S04]  /*39a0*/  BAR.SYNC.DEFER_BLOCKING 0x0 ;  /* 0x0000000000007b1d */ /* 0x000fe80000010000 */
[C---:B------:R-:W-:Y:S02]  /*39b0*/  IADD3 R19, R18.reuse, 0x40, RZ ;  /* 0x0000004012137810 */ /* 0x040fe40007ffe0ff */
[----:B------:R-:W-:Y:S02]  /*39c0*/  IADD3 R18, R18, 0x60, RZ ;  /* 0x0000006012127810 */ /* 0x000fe40007ffe0ff */
[----:B------:R-:W-:Y:S01]  /*39d0*/  ISETP.GE.U32.AND P0, PT, R19, UR12, PT ;  /* 0x0000000c13007c0c */ /* 0x000fe2000bf06070 */
[----:B0-----:R-:W-:Y:S01]  /*39e0*/  HADD2.F32 R15, -RZ, R52.H0_H0 ;  /* 0x20000034ff0f7230 */ /* 0x001fe20000004100 */
[----:B------:R-:W-:Y:S01]  /*39f0*/  SHF.R.S32.HI R19, RZ, 0x1f, R19 ;  /* 0x0000001fff137819 */ /* 0x000fe20000011413 */
[----:B------:R-:W-:Y:S01]  /*3a00*/  HADD2.F32 R14, -RZ, R51.H1_H1 ;  /* 0x30000033ff0e7230 */ /* 0x000fe20000004100 */
[----:B------:R-:W-:-:S02]  /*3a10*/  ISETP.GE.U32.AND P3, PT, R18, UR12, PT ;  /* 0x0000000c12007c0c */ /* 0x000fc4000bf66070 */
[----:B------:R-:W-:Y:S01]  /*3a20*/  ISETP.GE.AND.EX P0, PT, R19, UR13, PT, P0 ;  /* 0x0000000d13007c0c */ /* 0x000fe2000bf06300 */
[----:B------:R-:W-:Y:S01]  /*3a30*/  HADD2.F32 R19, -RZ, R52.H1_H1 ;  /* 0x30000034ff137230 */ /* 0x000fe20000004100 */
[----:B------:R-:W-:Y:S01]  /*3a40*/  SHF.R.S32.HI R18, RZ, 0x1f, R18 ;  /* 0x0000001fff127819 */ /* 0x000fe20000011412 */
[----:B------:R-:W-:Y:S01]  /*3a50*/  FADD.FTZ R30, -R8, R15 ;  /* 0x0000000f081e7221 */ /* 0x000fe20000010100 */
[----:B------:R-:W-:Y:S01]  /*3a60*/  ISETP.LT.U32.AND P0, PT, R62, 0x1c0, !P0 ;  /* 0x000001c03e00780c */ /* 0x000fe20004701070 */
[----:B------:R-:W-:Y:S01]  /*3a70*/  HADD2.F32 R15, -RZ, R51.H0_H0 ;  /* 0x20000033ff0f7230 */ /* 0x000fe20000004100 */
[----:B------:R-:W-:Y:S01]  /*3a80*/  ISETP.GE.AND.EX P3, PT, R18, UR13, PT, P3 ;  /* 0x0000000d12007c0c */ /* 0x000fe2000bf66330 */
[C---:B------:R-:W-:Y:S01]  /*3a90*/  FADD.FTZ R32, -R8.reuse, R19 ;  /* 0x0000001308207221 */ /* 0x040fe20000010100 */
[C---:B------:R-:W-:Y:S01]  /*3aa0*/  FADD.FTZ R18, -R8.reuse, R27 ;  /* 0x0000001b08127221 */ /* 0x040fe20000010100 */
[----:B------:R-:W-:Y:S01]  /*3ab0*/  FADD.FTZ R8, -R8, R49 ;  /* 0x0000003108087221 */ /* 0x000fe20000010100 */
[----:B------:R-:W-:Y:S01]  /*3ac0*/  ISETP.LT.U32.AND P3, PT, R62, 0x1c0, !P3 ;  /* 0x000001c03e00780c */ /* 0x000fe20005f61070 */
[-C--:B------:R-:W-:Y:S01]  /*3ad0*/  FMUL.FTZ R31, R30, R9.reuse ;  /* 0x000000091e1f7220 */ /* 0x080fe20000410000 */
[----:B------:R-:W0:Y:S01]  /*3ae0*/  LDS.64 R16, [UR5+0x88] ;  /* 0x00008805ff107984 */ /* 0x000e220008000a00 */
[----:B------:R-:W-:Y:S01]  /*3af0*/  ULDC UR5, c[0x0][0x2bc] ;  /* 0x0000af0000057ab9 */ /* 0x000fe20000000800 */
[----:B------:R-:W-:Y:S01]  /*3b00*/  FMUL.FTZ R34, R32, R9 ;  /* 0x0000000920227220 */ /* 0x000fe20000410000 */
        /* <DEDUP_REMOVED lines=21> */
.L_x_730:
        /* <DEDUP_REMOVED lines=10> */
[----:B------:R-:W-:Y:S02]  /*3d00*/  FMUL.FTZ R21, R32, R9 ;  /* 0x0000000920157220 */ /* 0x000fe40000410000 */
[----:B------:R-:W-:-:S02]  /*3d10*/  IMAD R17, R61, UR13, R30 ;  /* 0x0000000d3d117c24 */ /* 0x000fc4000f8e021e */
[----:B------:R-:W-:Y:S01]  /*3d20*/  FMUL.FTZ R30, R16, R9 ;  /* 0x00000009101e7220 */ /* 0x000fe20000410000 */
[----:B------:R-:W-:Y:S01]  /*3d30*/  IMAD.WIDE.U32 R14, R61, UR12, R14 ;  /* 0x0000000c3d0e7c25 */ /* 0x000fe2000f8e000e */
[----:B------:R-:W-:-:S03]  /*3d40*/  ULDC.64 UR12, c[0x0][0x210] ;  /* 0x00008400000c7ab9 */ /* 0x000fc60000000a00 */
[----:B------:R-:W-:Y:S02]  /*3d50*/  F2FP.F16.F32.PACK_AB R21, R21, R30 ;  /* 0x0000001e1515723e */ /* 0x000fe400000000ff */
[----:B------:R-:W-:Y:S02]  /*3d60*/  LEA R16, P5, R14, UR12, 0x1 ;  /* 0x0000000c0e107c11 */ /* 0x000fe4000f8a08ff */
[----:B------:R-:W-:-:S04]  /*3d70*/  IADD3 R17, R15, R17, RZ ;  /* 0x000000110f117210 */ /* 0x000fc80007ffe0ff */
[----:B------:R-:W-:-:S05]  /*3d80*/  LEA.HI.X R17, R14, UR13, R17, 0x1, P5 ;  /* 0x0000000d0e117c11 */ /* 0x000fca000a8f0c11 */
[----:B------:R0:W-:Y:S02]  /*3d90*/  STG.E desc[UR8][R16.64], R21 ;  /* 0x0000001510007986 */ /* 0x0001e4000c101908 */
.L_x_732:
[----:B------:R-:W-:Y:S05]  /*3da0*/  BSYNC B0 ;  /* 0x0000000000007941 */ /* 0x000fea0003800000 */
.L_x_731:
[--C-:B------:R-:W-:Y:S02]  /*3db0*/  HADD2.F32 R15, -RZ, R50.reuse.H0_H0 ;  /* 0x20000032ff0f7230 */ /* 0x100fe40000004100 */
[-C--:B------:R-:W-:Y:S01]  /*3dc0*/  FMUL.FTZ R31, R26, R9.reuse ;  /* 0x000000091a1f7220 */ /* 0x080fe20000410000 */
[----:B------:R-:W-:Y:S02]  /*3dd0*/  HADD2.F32 R50, -RZ, R50.H1_H1 ;  /* 0x30000032ff327230 */ /* 0x000fe40000004100 */
[----:B------:R-:W-:Y:S01]  /*3de0*/  FMUL.FTZ R28, R28, R9 ;  /* 0x000000091c1c7220 */ /* 0x000fe20000410000 */
        /* <DEDUP_REMOVED lines=19> */
.L_x_733:
[----:B------:R-:W-:Y:S04]  /*3f20*/  BSSY B0, `(.L_x_734) ;  /* 0x0000014000007945 */ /* 0x000fe80003800000 */
[----:B------:R-:W-:Y:S05]  /*3f30*/  @!P2 BRA `(.L_x_735) ;  /* 0x000000000048a947 */ /* 0x000fea0003800000 */
[C-C-:B------:R-:W-:Y:S01]  /*3f40*/  FFMA.FTZ R14, R19.reuse, R31, R20.reuse ;  /* 0x0000001f130e7223 */ /* 0x140fe20000010014 */
[----:B------:R-:W-:Y:S01]  /*3f50*/  ULDC.64 UR12, c[0x0][0x288] ;  /* 0x0000a200000c7ab9 */ /* 0x000fe20000000a00 */
[----:B0-----:R-:W-:Y:S01]  /*3f60*/  FFMA.FTZ R17, R19, R28, R20 ;  /* 0x0000001c13117223 */ /* 0x001fe20000010014 */
[----:B------:R-:W-:Y:S02]  /*3f70*/  IMAD R26, R41, UR12, RZ ;  /* 0x0000000c291a7c24 */ /* 0x000fe4000f8e02ff */
[----:B------:R-:W-:Y:S01]  /*3f80*/  FFMA.FTZ R16, R15, R10, -R14 ;  /* 0x0000000a0f107223 */ /* 0x000fe2000001080e */
[----:B------:R-:W-:Y:S01]  /*3f90*/  MOV R14, R66 ;  /* 0x00000042000e7202 */ /* 0x000fe20000000f00 */
[----:B------:R-:W-:Y:S01]  /*3fa0*/  FFMA.FTZ R50, R50, R11, -R17 ;  /* 0x0000000b32327223 */ /* 0x000fe20000010811 */
[----:B------:R-:W-:Y:S01]  /*3fb0*/  MOV R15, R69 ;  /* 0x00000045000f7202 */ /* 0x000fe20000000f00 */
[C---:B------:R-:W-:Y:S02]  /*3fc0*/  IMAD R17, R59.reuse, UR13, R26 ;  /* 0x0000000d3b117c24 */ /* 0x040fe4000f8e021a */
[-C--:B------:R-:W-:Y:S01]  /*3fd0*/  FMUL.FTZ R26, R16, R9.reuse ;  /* 0x00000009101a7220 */ /* 0x080fe20000410000 */
        /* <DEDUP_REMOVED lines=8> */
.L_x_735:
[----:B------:R-:W-:Y:S05]  /*4060*/  BSYNC B0 ;  /* 0x0000000000007941 */ /* 0x000fea0003800000 */
.L_x_734:
[--C-:B------:R-:W-:Y:S02]  /*4070*/  HADD2.F32 R15, -RZ, R47.reuse.H0_H0 ;  /* 0x2000002fff0f7230 */ /* 0x100fe40000004100 */
[-C--:B------:R-:W-:Y:S01]  /*4080*/  FMUL.FTZ R29, R22, R9.reuse ;  /* 0x00000009161d7220 */ /* 0x080fe20000410000 */
[----:B------:R-:W-:Y:S02]  /*4090*/  HADD2.F32 R14, -RZ, R47.H1_H1 ;  /* 0x3000002fff0e7230 */ /* 0x000fe40000004100 */
[----:B------:R-:W-:Y:S01]  /*40a0*/  FMUL.FTZ R28, R24, R9 ;  /* 0x00000009181c7220 */ /* 0x000fe20000410000 */
        /* <DEDUP_REMOVED lines=19> */
.L_x_736:
        /* <DEDUP_REMOVED lines=20> */
.L_x_738:
[----:B------:R-:W-:Y:S05]  /*4320*/  BSYNC B0 ;  /* 0x0000000000007941 */ /* 0x000fea0003800000 */
.L_x_737:
[--C-:B------:R-:W-:Y:S02]  /*4330*/  HADD2.F32 R15, -RZ, R46.reuse.H0_H0 ;  /* 0x2000002eff0f7230 */ /* 0x100fe40000004100 */
[-C--:B------:R-:W-:Y:S01]  /*4340*/  FMUL.FTZ R23, R18, R9.reuse ;  /* 0x0000000912177220 */ /* 0x080fe20000410000 */
[----:B------:R-:W-:Y:S02]  /*4350*/  HADD2.F32 R46, -RZ, R46.H1_H1 ;  /* 0x3000002eff2e7230 */ /* 0x000fe40000004100 */
[----:B------:R-:W-:Y:S01]  /*4360*/  FMUL.FTZ R22, R8, R9 ;  /* 0x0000000908167220 */ /* 0x000fe20000410000 */
        /* <DEDUP_REMOVED lines=19> */
.L_x_739:
[----:B------:R-:W-:Y:S04]  /*44a0*/  BSSY B0, `(.L_x_740) ;  /* 0x0000013000007945 */ /* 0x000fe80003800000 */
[----:B------:R-:W-:Y:S05]  /*44b0*/  @!P3 BRA `(.L_x_741) ;  /* 0x000000000044b947 */ /* 0x000fea0003800000 */
        /* <DEDUP_REMOVED lines=8> */
[-C--:B------:R-:W-:Y:S01]  /*4540*/  FMUL.FTZ R11, R8, R9.reuse ;  /* 0x00000009080b7220 */ /* 0x080fe20000410000 */
[----:B------:R-:W-:Y:S01]  /*4550*/  FMUL.FTZ R46, R46, R9 ;  /* 0x000000092e2e7220 */ /* 0x000fe20000410000 */
[----:B------:R-:W-:Y:S01]  /*4560*/  IMAD R13, R56, UR13, R13 ;  /* 0x0000000d380d7c24 */ /* 0x000fe2000f8e020d */
[----:B------:R-:W-:Y:S02]  /*4570*/  ULDC.64 UR12, c[0x0][0x210] ;  /* 0x00008400000c7ab9 */ /* 0x000fe40000000a00 */
[----:B------:R-:W-:Y:S02]  /*4580*/  LEA R8, P0, R66, UR12, 0x1 ;  /* 0x0000000c42087c11 */ /* 0x000fe4000f8008ff */
[----:B------:R-:W-:Y:S02]  /*4590*/  IADD3 R13, R67, R13, RZ ;  /* 0x0000000d430d7210 */ /* 0x000fe40007ffe0ff */
[----:B------:R-:W-:Y:S02]  /*45a0*/  F2FP.F16.F32.PACK_AB R11, R46, R11 ;  /* 0x0000000b2e0b723e */ /* 0x000fe400000000ff */
[----:B------:R-:W-:-:S05]  /*45b0*/  LEA.HI.X R9, R66, UR13, R13, 0x1, P0 ;  /* 0x0000000d42097c11 */ /* 0x000fca00080f0c0d */
[----:B------:R3:W-:Y:S02]  /*45c0*/  STG.E desc[UR8][R8.64], R11 ;  /* 0x0000000b08007986 */ /* 0x0007e4000c101908 */
.L_x_741:
[----:B------:R-:W-:Y:S05]  /*45d0*/  BSYNC B0 ;  /* 0x0000000000007941 */ /* 0x000fea0003800000 */
.L_x_740:
[----:B------:R-:W-:Y:S02]  /*45e0*/  IADD3 R55, R44, R55, RZ ;  /* 0x000000372c377210 */ /* 0x000fe40007ffe0ff */
[----:B------:R-:W-:Y:S02]  /*45f0*/  IADD3 R54, R54, 0x1, RZ ;  /* 0x0000000136367810 */ /* 0x000fe40007ffe0ff */
[----:B------:R-:W-:-:S13]  /*4600*/  ISETP.GE.AND P0, PT, R55, UR4, PT ;  /* 0x0000000437007c0c */ /* 0x000fda000bf06270 */
[----:B------:R-:W-:Y:S05]  /*4610*/  @!P0 BRA `(.L_x_742) ;  /* 0xffffffbc00648947 */ /* 0x000fea000383ffff */
.L_x_707:
        /* <DEDUP_REMOVED lines=8> */
[C---:B-----5:R-:W-:Y:S02]  /*46a0*/  SHF.L.U32 R0, R7.reuse, 0x1, RZ ;  /* 0x0000000107007819 */ /* 0x060fe400000006ff */
[----:B------:R-:W-:Y:S02]  /*46b0*/  IADD3 R4, R7, -0x1, RZ ;  /* 0xffffffff07047810 */ /* 0x000fe40007ffe0ff */
[----:B------:R-:W-:Y:S02]  /*46c0*/  SEL R5, R0, RZ, P1 ;  /* 0x000000ff00057207 */ /* 0x000fe40000800000 */
[----:B------:R-:W-:-:S03]  /*46d0*/  ISETP.NE.OR P0, PT, R45, R4, P0 ;  /* 0x000000042d00720c */ /* 0x000fc60000705670 */
[----:B0-----:R-:W-:Y:S01]  /*46e0*/  IMAD.WIDE.U32 R2, R5, 0x4, R2 ;  /* 0x0000000405027825 */ /* 0x001fe200078e0002 */
[----:B------:R-:W-:Y:S09]  /*46f0*/  @P2 BRA `(.L_x_744) ;  /* 0x0000000000242947 */ /* 0x000ff20003800000 */
        /* <DEDUP_REMOVED lines=9> */
.L_x_744:
[----:B------:R-:W-:Y:S05]  /*4790*/  BSYNC B0 ;  /* 0x0000000000007941 */ /* 0x000fea0003800000 */
.L_x_743:
[----:B------:R-:W-:Y:S05]  /*47a0*/  @P0 EXIT ;  /* 0x000000000000094d */ /* 0x000fea0003800000 */
[----:B------:R-:W-:Y:S05]  /*47b0*/  @P2 BRA `(.L_x_745) ;  /* 0x0000000000202947 */ /* 0x000fea0003800000 */
[----:B------:R-:W-:-:S05]  /*47c0*/  IMAD R0, R6, R7, RZ ;  /* 0x0000000706007224 */ /* 0x000fca00078e02ff */
[----:B------:R-:W-:-:S13]  /*47d0*/  ISETP.NE.AND P0, PT, R0, -0x1, PT ;  /* 0xffffffff0000780c */ /* 0x000fda0003f05270 */
[----:B------:R-:W-:Y:S05]  /*47e0*/  @!P0 BRA `(.L_x_745) ;  /* 0x0000000000148947 */ /* 0x000fea0003800000 */
.L_x_746:
[----:B0-----:R-:W4:Y:S04]  /*47f0*/  LDG.E.STRONG.GPU R5, desc[UR8][R2.64] ;  /* 0x0000000802057981 */ /* 0x001f28000c1ef900 */
[----:B----4-:R-:W-:Y:S01]  /*4800*/  CCTL.IVALL ;  /* 0x00000000ff00798f */ /* 0x010fe20002000000 */
[----:B------:R-:W-:Y:S05]  /*4810*/  YIELD ;  /* 0x0000000000007946 */ /* 0x000fea0003800000 */
[----:B------:R-:W-:-:S13]  /*4820*/  ISETP.NE.AND P0, PT, R5, R0, PT ;  /* 0x000000000500720c */ /* 0x000fda0003f05270 */
[----:B------:R-:W-:Y:S05]  /*4830*/  @P0 BRA `(.L_x_746) ;  /* 0xfffffffc00ec0947 */ /* 0x000fea000383ffff */
.L_x_745:
        /* <DEDUP_REMOVED lines=19> */
[----:B-12---:R-:W1:Y:S03]  /*4970*/  LDC.64 R16, c[0x0][0x220] ;  /* 0x00008800ff107b82 */ /* 0x006e660000000a00 */
[----:B------:R-:W-:-:S04]  /*4980*/  IADD3.X R5, RZ, R5, RZ, P0, !PT ;  /* 0x00000005ff057210 */ /* 0x000fc800007fe4ff */
[--C-:B------:R-:W-:Y:S02]  /*4990*/  SHF.R.S64 R29, R2, 0x1, R5.reuse ;  /* 0x00000001021d7819 */ /* 0x100fe40000001005 */
[----:B------:R-:W-:-:S04]  /*49a0*/  SHF.R.S32.HI R2, RZ, 0x1, R5 ;  /* 0x00000001ff027819 */ /* 0x000fc80000011405 */
[----:B------:R-:W-:-:S07]  /*49b0*/  SHF.L.U64.HI R31, R29, 0x2, R2 ;  /* 0x000000021d1f7819 */ /* 0x000fce0000010202 */
.L_x_747:
[----:B------:R-:W-:-:S04]  /*49c0*/  LEA R6, P0, R62, UR4, 0x2 ;  /* 0x000000043e067c11 */ /* 0x000fc8000f8010ff */
[----:B------:R-:W-:Y:S02]  /*49d0*/  LEA.HI.X R7, R62, UR5, R0, 0x2, P0 ;  /* 0x000000053e077c11 */ /* 0x000fe400080f1400 */
[-C--:B---3--:R-:W-:Y:S02]  /*49e0*/  LEA R8, P0, R25, R6.reuse, 0x2 ;  /* 0x0000000619087211 */ /* 0x088fe400078010ff */
        /* <DEDUP_REMOVED lines=20> */
.L_x_748:
        /* <DEDUP_REMOVED lines=13> */
.L_x_3264:


//--------------------- .text._Z35group_norm_nhwc_bwd_one_pass_kernelI11Fp16IOFp32WLi256ELi28ELi448EEv26Group_norm_nhwc_bwd_params --------------------------
	.section	.text._Z35group_norm_nhwc_bwd_one_pass_kernelI11Fp16IOFp32WLi256ELi28ELi448EEv26Group_norm_nhwc_bwd_params,"ax",@progbits
	.align	128
        .global         _Z35group_norm_nhwc_bwd_one_pass_kernelI11Fp16IOFp32WLi256ELi28ELi448EEv26Group_norm_nhwc_bwd_params
        .type           _Z35group_norm_nhwc_bwd_one_pass_kernelI11Fp16IOFp32WLi256ELi28ELi448EEv26Group_norm_nhwc_bwd_params,@function
        .size           _Z35group_norm_nhwc_bwd_one_pass_kernelI11Fp16IOFp32WLi256ELi28ELi448EEv26Group_norm_nhwc_bwd_params,(.L_x_3265 - _Z35group_norm_nhwc_bwd_one_pass_kernelI11Fp16IOFp32WLi256ELi28ELi448EEv26Group_norm_nhwc_bwd_params)
        .other          _Z35group_norm_nhwc_bwd_one_pass_kernelI11Fp16IOFp32WLi256ELi28ELi448EEv26Group_norm_nhwc_bwd_params,@"STO_CUDA_ENTRY STV_DEFAULT"
_Z35group_norm_nhwc_bwd_one_pass_kernelI11Fp16IOFp32WLi256ELi28ELi448EEv26Group_norm_nhwc_bwd_params:
.text._Z35group_norm_nhwc_bwd_one_pass_kernelI11Fp16IOFp32WLi256ELi28ELi448EEv26Group_norm_nhwc_bwd_params:
[----:B------:R-:W-:Y:S01]  /*0000*/  LDC R1, c[0x0][0x28] ;  /* 0x00000a00ff017b82 */ /* 0x000fe20000000800 */
[----:B------:R-:W0:Y:S01]  /*0010*/  S2R R8, SR_CTAID.Y ;  /* 0x0000000000087919 */ /* 0x000e220000002600 */
[----:B------:R-:W-:Y:S01]  /*0020*/  ULDC UR4, c[0x0][0x2a0] ;  /* 0x0000a80000047ab9 */ /* 0x000fe20000000800 */
[----:B------:R-:W-:Y:S01]  /*0030*/  ULDC UR5, c[0x0][0x270] ;  /* 0x00009c0000057ab9 */ /* 0x000fe20000000800 */
[----:B------:R-:W-:Y:S01]  /*0040*/  ULDC.64 UR8, c[0x0][0x208] ;  /* 0x0000820000087ab9 */ /* 0x000fe20000000a00 */
[----:B------:R-:W-:Y:S01]  /*0050*/  UIMAD UR4, UR4, UR5, URZ ;  /* 0x00000005040472a4 */ /* 0x000fe2000f8e023f */
[----:B------:R-:W1:Y:S05]  /*0060*/  S2R R0, SR_TID.X ;  /* 0x0000000000007919 */ /* 0x000e6a0000002100 */
[----:B0-----:R-:W-:-:S13]  /*0070*/  ISETP.GE.AND P0, PT, R8, UR4, PT ;  /* 0x0000000408007c0c */ /* 0x001fda000bf06270 */
[----:B-1----:R-:W-:Y:S05]  /*0080*/  @P0 BRA `(.L_x_749) ;  /* 0x0000006000900947 */ /* 0x002fea0003800000 */
[----:B------:R-:W0:Y:S01]  /*0090*/  LDC.64 R10, c[0x0][0x288] ;  /* 0x0000a200ff0a7b82 */ /* 0x000e220000000a00 */
[----:B------:R-:W-:Y:S01]  /*00a0*/  SHF.R.U32.HI R2, RZ, 0x1, R0 ;  /* 0x00000001ff027819 */ /* 0x000fe20000011600 */
[----:B------:R-:W-:Y:S01]  /*00b0*/  ULDC.64 UR10, c[0x0][0x290] ;  /* 0x0000a400000a7ab9 */ /* 0x000fe20000000a00 */
[----:B------:R-:W-:Y:S01]  /*00c0*/  ISETP.GE.U32.AND P1, PT, R0, 0x1c0, PT ;  /* 0x000001c00000780c */ /* 0x000fe20003f26070 */
[----:B------:R-:W1:Y:S01]  /*00d0*/  S2R R67, SR_LANEID ;  /* 0x0000000000437919 */ /* 0x000e620000000000 */
[----:B------:R-:W-:Y:S01]  /*00e0*/  LOP3.LUT R4, R4, 0xfffffffd, RZ, 0xc0, !PT ;  /* 0xfffffffd04047812 */ /* 0x000fe200078ec0ff */
[----:B------:R-:W-:Y:S01]  /*00f0*/  IMAD.WIDE.U32 R2, R2, -0x6db6db6d, RZ ;  /* 0x9249249302027825 */ /* 0x000fe200078e00ff */
[----:B------:R-:W-:Y:S01]  /*0100*/  UMOV UR5, 0x400 ;  /* 0x0000040000057882 */ /* 0x000fe20000000000 */
[----:B------:R-:W2:Y:S01]  /*0110*/  S2UR UR7, SR_CTAID.X ;  /* 0x00000000000779c3 */ /* 0x000ea20000002500 */
[----:B------:R-:W-:Y:S02]  /*0120*/  HFMA2.MMA R52, -RZ, RZ, 0, 0 ;  /* 0x00000000ff347435 */ /* 0x000fe400000001ff */
[----:B------:R-:W-:-:S05]  /*0130*/  SHF.R.U32.HI R3, RZ, 0x2, R3 ;  /* 0x00000002ff037819 */ /* 0x000fca0000011603 */
[----:B------:R-:W2:Y:S01]  /*0140*/  LDC R12, c[0x0][0x2ac] ;  /* 0x0000ab00ff0c7b82 */ /* 0x000ea20000000800 */
[----:B------:R-:W-:-:S05]  /*0150*/  IMAD R53, R3, -0xe, R0 ;  /* 0xfffffff203357824 */ /* 0x000fca00078e0200 */
[----:B------:R-:W-:Y:S01]  /*0160*/  SHF.L.U32 R53, R53, 0x1, RZ ;  /* 0x0000000135357819 */ /* 0x000fe200000006ff */
[----:B0-----:R-:W-:Y:S01]  /*0170*/  IMAD.WIDE.U32 R6, R10, 0x3, RZ ;  /* 0x000000030a067825 */ /* 0x001fe200078e00ff */
[C---:B------:R-:W-:Y:S01]  /*0180*/  LEA R59, R11.reuse, R11, 0x1 ;  /* 0x0000000b0b3b7211 */ /* 0x040fe200078e08ff */
[----:B------:R-:W0:Y:S01]  /*0190*/  S2UR UR6, SR_CgaCtaId ;  /* 0x00000000000679c3 */ /* 0x000e220000008800 */
[----:B------:R-:W-:Y:S02]  /*01a0*/  LEA.HI R55, P2, R11, R10, RZ, 0x1 ;  /* 0x0000000a0b377211 */ /* 0x000fe400078508ff */
[----:B------:R-:W-:Y:S02]  /*01b0*/  IADD3 R59, R7, R59, RZ ;  /* 0x0000003b073b7210 */ /* 0x000fe40007ffe0ff */
[----:B------:R-:W-:Y:S02]  /*01c0*/  IADD3.X R58, RZ, R11, RZ, P2, !PT ;  /* 0x0000000bff3a7210 */ /* 0x000fe400017fe4ff */
[----:B------:R-:W-:-:S02]  /*01d0*/  LEA.HI R56, P0, R59, R6, RZ, 0x1 ;  /* 0x000000063b387211 */ /* 0x000fc400078108ff */
[--C-:B------:R-:W-:Y:S02]  /*01e0*/  SHF.R.S64 R55, R55, 0x1, R58.reuse ;  /* 0x0000000137377819 */ /* 0x100fe4000000103a */
[----:B------:R-:W-:Y:S02]  /*01f0*/  IADD3.X R59, RZ, R59, RZ, P0, !PT ;  /* 0x0000003bff3b7210 */ /* 0x000fe400007fe4ff */
[----:B------:R-:W-:Y:S01]  /*0200*/  SHF.R.S32.HI R58, RZ, 0x1, R58 ;  /* 0x00000001ff3a7819 */ /* 0x000fe2000001143a */
[----:B--2---:R-:W-:Y:S01]  /*0210*/  IMAD R2, R12, UR7, R3 ;  /* 0x000000070c027c24 */ /* 0x004fe2000f8e0203 */
[--C-:B------:R-:W-:Y:S02]  /*0220*/  SHF.R.S64 R56, R56, 0x1, R59.reuse ;  /* 0x0000000138387819 */ /* 0x100fe4000000103b */
[----:B------:R-:W-:Y:S02]  /*0230*/  SHF.R.S32.HI R59, RZ, 0x1, R59 ;  /* 0x00000001ff3b7819 */ /* 0x000fe4000001143b */
[----:B------:R-:W-:-:S02]  /*0240*/  ISETP.LT.U32.AND P3, PT, R2, UR10, PT ;  /* 0x0000000a02007c0c */ /* 0x000fc4000bf61070 */
[----:B------:R-:W-:Y:S02]  /*0250*/  SHF.R.S32.HI R6, RZ, 0x1f, R2 ;  /* 0x0000001fff067819 */ /* 0x000fe40000011402 */
[----:B------:R-:W-:Y:S01]  /*0260*/  IADD3 R3, R2, 0x20, RZ ;  /* 0x0000002002037810 */ /* 0x000fe20007ffe0ff */
[----:B0-----:R-:W-:Y:S01]  /*0270*/  ULEA UR5, UR6, UR5, 0x18 ;  /* 0x0000000506057291 */ /* 0x001fe2000f8ec03f */
[----:B------:R-:W-:Y:S02]  /*0280*/  ISETP.LT.AND.EX P3, PT, R6, UR11, !P1, P3 ;  /* 0x0000000b06007c0c */ /* 0x000fe4000cf61330 */
[----:B------:R-:W-:Y:S02]  /*0290*/  ISETP.LT.U32.AND P5, PT, R3, UR10, PT ;  /* 0x0000000a03007c0c */ /* 0x000fe4000bfa1070 */
[----:B------:R-:W-:Y:S02]  /*02a0*/  SHF.R.S32.HI R3, RZ, 0x1f, R3 ;  /* 0x0000001fff037819 */ /* 0x000fe40000011403 */
[----:B------:R-:W-:-:S02]  /*02b0*/  IADD3 R5, R2, 0x40, RZ ;  /* 0x0000004002057810 */ /* 0x000fc40007ffe0ff */
[----:B------:R-:W-:Y:S02]  /*02c0*/  ISETP.LT.AND.EX P5, PT, R3, UR11, !P1, P5 ;  /* 0x0000000b03007c0c */ /* 0x000fe4000cfa1350 */
[----:B------:R-:W-:Y:S02]  /*02d0*/  SHF.R.S32.HI R3, RZ, 0x1f, R0 ;  /* 0x0000001fff037819 */ /* 0x000fe40000011400 */
[C---:B------:R-:W-:Y:S02]  /*02e0*/  IADD3 R63, R2.reuse, 0x60, RZ ;  /* 0x00000060023f7810 */ /* 0x040fe40007ffe0ff */
[C---:B------:R-:W-:Y:S02]  /*02f0*/  IADD3 R62, R2.reuse, 0x80, RZ ;  /* 0x00000080023e7810 */ /* 0x040fe40007ffe0ff */
[----:B------:R-:W-:Y:S02]  /*0300*/  LEA.HI R3, R3, R0, RZ, 0x5 ;  /* 0x0000000003037211 */ /* 0x000fe400078f28ff */
[----:B------:R-:W-:-:S02]  /*0310*/  IADD3 R61, R2, 0xa0, RZ ;  /* 0x000000a0023d7810 */ /* 0x000fc40007ffe0ff */
[----:B------:R-:W-:Y:S02]  /*0320*/  ISETP.LT.U32.AND P4, PT, R5, UR10, PT ;  /* 0x0000000a05007c0c */ /* 0x000fe4000bf81070 */
[----:B------:R-:W-:Y:S02]  /*0330*/  @P3 LOP3.LUT R4, R4, 0x2, RZ, 0xfc, !PT ;  /* 0x0000000204043812 */ /* 0x000fe400078efcff */
[----:B------:R-:W-:Y:S02]  /*0340*/  SHF.R.S32.HI R5, RZ, 0x1f, R5 ;  /* 0x0000001fff057819 */ /* 0x000fe40000011405 */
[----:B------:R-:W-:Y:S02]  /*0350*/  ISETP.LT.U32.AND P3, PT, R63, UR10, PT ;  /* 0x0000000a3f007c0c */ /* 0x000fe4000bf61070 */
[----:B------:R-:W-:Y:S02]  /*0360*/  ISETP.LT.U32.AND P2, PT, R62, UR10, PT ;  /* 0x0000000a3e007c0c */ /* 0x000fe4000bf41070 */
[----:B------:R-:W-:-:S02]  /*0370*/  SHF.R.S32.HI R66, RZ, 0x1f, R63 ;  /* 0x0000001fff427819 */ /* 0x000fc4000001143f */
[----:B------:R-:W-:Y:S02]  /*0380*/  SHF.R.S32.HI R65, RZ, 0x1f, R62 ;  /* 0x0000001fff417819 */ /* 0x000fe4000001143e */
[----:B------:R-:W-:Y:S01]  /*0390*/  ISETP.LT.U32.AND P0, PT, R61, UR10, PT ;  /* 0x0000000a3d007c0c */ /* 0x000fe2000bf01070 */
[----:B------:R-:W-:Y:S01]  /*03a0*/  ULDC.U8 UR10, c[0x0][0x2a4] ;  /* 0x0000a900000a7ab9 */ /* 0x000fe20000000000 */
[----:B------:R-:W-:Y:S02]  /*03b0*/  SHF.R.S32.HI R64, RZ, 0x1f, R61 ;  /* 0x0000001fff407819 */ /* 0x000fe4000001143d */
[----:B------:R-:W-:Y:S02]  /*03c0*/  SHF.R.S32.HI R57, RZ, 0x5, R3 ;  /* 0x00000005ff397819 */ /* 0x000fe40000011403 */
[----:B------:R-:W-:Y:S02]  /*03d0*/  IADD3 R60, R2, 0xc0, RZ ;  /* 0x000000c0023c7810 */ /* 0x000fe40007ffe0ff */
[----:B------:R-:W-:-:S02]  /*03e0*/  ISETP.LT.AND.EX P4, PT, R5, UR11, !P1, P4 ;  /* 0x0000000b05007c0c */ /* 0x000fc4000cf81340 */
[----:B------:R-:W-:Y:S02]  /*03f0*/  ISETP.LT.AND.EX P3, PT, R66, UR11, !P1, P3 ;  /* 0x0000000b42007c0c */ /* 0x000fe4000cf61330 */
[----:B------:R-:W-:Y:S02]  /*0400*/  ISETP.LT.AND.EX P2, PT, R65, UR11, !P1, P2 ;  /* 0x0000000b41007c0c */ /* 0x000fe4000cf41320 */
[----:B------:R-:W-:Y:S02]  /*0410*/  ISETP.LT.AND.EX P1, PT, R64, UR11, !P1, P0 ;  /* 0x0000000b40007c0c */ /* 0x000fe4000cf21300 */
[----:B------:R-:W-:Y:S02]  /*0420*/  MOV R3, R8 ;  /* 0x0000000800037202 */ /* 0x000fe40000000f00 */
[----:B------:R-:W-:Y:S02]  /*0430*/  LEA R57, R57, UR5, 0x3 ;  /* 0x0000000539397c11 */ /* 0x000fe4000f8e18ff */
[----:B------:R-:W-:-:S02]  /*0440*/  SHF.L.U64.HI R58, R55, 0x2, R58 ;  /* 0x00000002373a7819 */ /* 0x000fc4000001023a */
[----:B------:R-:W-:Y:S02]  /*0450*/  IADD3 R54, R2, 0xe0, RZ ;  /* 0x000000e002367810 */ /* 0x000fe40007ffe0ff */
[----:B------:R-:W-:Y:S02]  /*0460*/  SHF.R.S32.HI R69, RZ, 0x1f, R60 ;  /* 0x0000001fff457819 */ /* 0x000fe4000001143c */
[----:B-1----:R-:W-:-:S07]  /*0470*/  SHF.L.U64.HI R59, R56, 0x2, R59 ;  /* 0x00000002383b7819 */ /* 0x002fce000001023b */
.L_x_800:
[----:B------:R-:W0:Y:S01]  /*0480*/  LDC R10, c[0x0][0x2a0] ;  /* 0x0000a800ff0a7b82 */ /* 0x000e220000000800 */
[----:B------:R-:W-:Y:S01]  /*0490*/  IABS R11, R3 ;  /* 0x00000003000b7213 */ /* 0x000fe20000000000 */
[----:B------:R-:W-:Y:S01]  /*04a0*/  ULDC.64 UR12, c[0x0][0x298] ;  /* 0x0000a600000c7ab9 */ /* 0x000fe20000000a00 */
[----:B------:R-:W-:Y:S02]  /*04b0*/  LOP3.LUT P6, RZ, R4, 0x2, RZ, 0xc0, !PT ;  /* 0x0000000204ff7812 */ /* 0x000fe400078cc0ff */
[----:B------:R-:W-:Y:S02]  /*04c0*/  SHF.R.S32.HI R13, RZ, 0x1f, R2 ;  /* 0x0000001fff0d7819 */ /* 0x000fe40000011402 */
[----:B------:R-:W-:Y:S01]  /*04d0*/  IADD3 R19, R2, 0x20, RZ ;  /* 0x0000002002137810 */ /* 0x000fe20007ffe0ff */
[----:B------:R-:W1:Y:S03]  /*04e0*/  @P5 LDC.64 R14, c[0x0][0x288] ;  /* 0x0000a200ff0e5b82 */ /* 0x000e660000000a00 */
[----:B------:R-:W-:-:S05]  /*04f0*/  SHF.R.S32.HI R17, RZ, 0x1f, R19 ;  /* 0x0000001fff117819 */ /* 0x000fca0000011413 */
[----:B------:R-:W2:Y:S01]  /*0500*/  @P6 LDC.64 R42, c[0x0][0x230] ;  /* 0x00008c00ff2a6b82 */ /* 0x000ea20000000a00 */
[----:B0-----:R-:W-:-:S07]  /*0510*/  IABS R8, R10 ;  /* 0x0000000a00087213 */ /* 0x001fce0000000000 */
[----:B------:R-:W0:Y:S01]  /*0520*/  @P6 LDC.64 R38, c[0x0][0x228] ;  /* 0x00008a00ff266b82 */ /* 0x000e220000000a00 */
[----:B------:R-:W3:Y:S01]  /*0530*/  I2F.RP R5, R8 ;  /* 0x0000000800057306 */ /* 0x000ee20000209400 */
[----:B-1----:R-:W-:-:S06]  /*0540*/  @P5 IMAD R18, R17, R14, RZ ;  /* 0x0000000e11125224 */ /* 0x002fcc00078e02ff */
[----:B------:R-:W1:Y:S01]  /*0550*/  @P5 LDC.64 R36, c[0x0][0x230] ;  /* 0x00008c00ff245b82 */ /* 0x000e620000000a00 */
[----:B------:R-:W-:-:S07]  /*0560*/  @P5 IMAD R17, R19, R15, R18 ;  /* 0x0000000f13115224 */ /* 0x000fce00078e0212 */
[----:B------:R-:W4:Y:S01]  /*0570*/  @P5 LDC.64 R34, c[0x0][0x228] ;  /* 0x00008a00ff225b82 */ /* 0x000f220000000a00 */
[----:B---3--:R-:W3:Y:S07]  /*0580*/  MUFU.RCP R5, R5 ;  /* 0x0000000500057308 */ /* 0x008eee0000001000 */
[----:B------:R-:W4:Y:S08]  /*0590*/  @P4 LDC.64 R32, c[0x0][0x230] ;  /* 0x00008c00ff204b82 */ /* 0x000f300000000a00 */
[----:B------:R-:W4:Y:S01]  /*05a0*/  @P4 LDC.64 R30, c[0x0][0x228] ;  /* 0x00008a00ff1e4b82 */ /* 0x000f220000000a00 */
[----:B---3--:R-:W-:-:S04]  /*05b0*/  IADD3 R6, R5, 0xffffffe, RZ ;  /* 0x0ffffffe05067810 */ /* 0x008fc80007ffe0ff */
[----:B------:R3:W2:Y:S03]  /*05c0*/  F2I.FTZ.U32.TRUNC.NTZ R7, R6 ;  /* 0x0000000600077305 */ /* 0x0006a6000021f000 */
[----:B------:R-:W4:Y:S01]  /*05d0*/  @P3 LDC.64 R28, c[0x0][0x230] ;  /* 0x00008c00ff1c3b82 */ /* 0x000f220000000a00 */
[----:B---3--:R-:W-:-:S07]  /*05e0*/  MOV R6, RZ ;  /* 0x000000ff00067202 */ /* 0x008fce0000000f00 */
[----:B------:R-:W3:Y:S01]  /*05f0*/  @P3 LDC.64 R26, c[0x0][0x228] ;  /* 0x00008a00ff1a3b82 */ /* 0x000ee20000000a00 */
[----:B--2---:R-:W-:-:S07]  /*0600*/  IADD3 R9, RZ, -R7, RZ ;  /* 0x80000007ff097210 */ /* 0x004fce0007ffe0ff */
[----:B------:R-:W2:Y:S01]  /*0610*/  @P2 LDC.64 R24, c[0x0][0x230] ;  /* 0x00008c00ff182b82 */ /* 0x000ea20000000a00 */
[----:B------:R-:W-:-:S04]  /*0620*/  IMAD R9, R9, R8, RZ ;  /* 0x0000000809097224 */ /* 0x000fc800078e02ff */
[----:B------:R-:W-:Y:S01]  /*0630*/  IMAD.HI.U32 R7, R7, R9, R6 ;  /* 0x0000000907077227 */ /* 0x000fe200078e0006 */
[----:B------:R-:W-:Y:S02]  /*0640*/  MOV R9, R11 ;  /* 0x0000000b00097202 */ /* 0x000fe40000000f00 */
[----:B------:R-:W2:Y:S03]  /*0650*/  @P2 LDC.64 R22, c[0x0][0x228] ;  /* 0x00008a00ff162b82 */ /* 0x000ea60000000a00 */
        /* <DEDUP_REMOVED lines=10> */
[----:B------:R-:W-:Y:S02]  /*0700*/  ISETP.GE.U32.AND P0, PT, R5, R8, PT ;  /* 0x000000080500720c */ /* 0x000fe40003f06070 */
[----:B------:R-:W-:-:S11]  /*0710*/  LOP3.LUT R5, R3, R10, RZ, 0x3c, !PT ;  /* 0x0000000a03057212 */ /* 0x000fd600078e3cff */
[----:B------:R-:W-:Y:S02]  /*0720*/  @P0 IADD3 R7, R7, 0x1, RZ ;  /* 0x0000000107070810 */ /* 0x000fe40007ffe0ff */
[----:B------:R-:W-:Y:S02]  /*0730*/  ISETP.GE.AND P0, PT, R3, RZ, PT ;  /* 0x000000ff0300720c */ /* 0x000fe40003f06270 */
[----:B------:R-:W-:-:S11]  /*0740*/  MOV R8, R7 ;  /* 0x0000000700087202 */ /* 0x000fd60000000f00 */
[----:B------:R-:W-:Y:S02]  /*0750*/  @!P0 IADD3 R6, -R6, RZ, RZ ;  /* 0x000000ff06068210 */ /* 0x000fe40007ffe1ff */
[----:B------:R-:W-:Y:S02]  /*0760*/  ISETP.GE.AND P0, PT, R5, RZ, PT ;  /* 0x000000ff0500720c */ /* 0x000fe40003f06270 */
[----:B------:R-:W-:-:S11]  /*0770*/  LOP3.LUT R5, RZ, R10, RZ, 0x33, !PT ;  /* 0x0000000aff057212 */ /* 0x000fd600078e33ff */
[----:B------:R-:W-:Y:S02]  /*0780*/  @!P0 IADD3 R8, -R8, RZ, RZ ;  /* 0x000000ff08088210 */ /* 0x000fe40007ffe1ff */
[----:B------:R-:W-:-:S04]  /*0790*/  ISETP.NE.AND P0, PT, R10, RZ, PT ;  /* 0x000000ff0a00720c */ /* 0x000fc80003f05270 */
[C---:B------:R-:W-:Y:S02]  /*07a0*/  SEL R51, R5.reuse, R6, !P0 ;  /* 0x0000000605337207 */ /* 0x040fe40004000000 */
[----:B------:R-:W0:Y:S01]  /*07b0*/  @P6 LDC.64 R6, c[0x0][0x288] ;  /* 0x0000a200ff066b82 */ /* 0x000e220000000a00 */
[----:B------:R-:W-:Y:S02]  /*07c0*/  SEL R5, R5, R8, !P0 ;  /* 0x0000000805057207 */ /* 0x000fe40004000000 */
[----:B------:R-:W-:Y:S02]  /*07d0*/  IMAD R20, R51, 0x1c, RZ ;  /* 0x0000001c33147824 */ /* 0x000fe400078e02ff */
[----:B------:R-:W-:-:S03]  /*07e0*/  SHF.R.S32.HI R10, RZ, 0x1f, R5 ;  /* 0x0000001fff0a7819 */ /* 0x000fc60000011405 */
[----:B------:R-:W-:Y:S02]  /*07f0*/  IADD3 R8, P0, R53, R20, RZ ;  /* 0x0000001435087210 */ /* 0x000fe40007f1e0ff */
[----:B------:R-:W-:Y:S02]  /*0800*/  IMAD R10, R10, UR12, RZ ;  /* 0x0000000c0a0a7c24 */ /* 0x000fe4000f8e02ff */
[----:B------:R-:W-:Y:S02]  /*0810*/  LEA.HI.X.SX32 R9, R20, R9, 0x1, P0 ;  /* 0x0000000914097211 */ /* 0x000fe400000f0eff */
[C---:B------:R-:W-:Y:S02]  /*0820*/  IMAD R11, R5.reuse, UR13, R10 ;  /* 0x0000000d050b7c24 */ /* 0x040fe4000f8e020a */
[----:B------:R-:W-:Y:S01]  /*0830*/  IMAD.WIDE.U32 R8, R5, UR12, R8 ;  /* 0x0000000c05087c25 */ /* 0x000fe2000f8e0008 */
[----:B------:R-:W-:-:S04]  /*0840*/  ULDC.64 UR12, c[0x0][0x290] ;  /* 0x0000a400000c7ab9 */ /* 0x000fc80000000a00 */
[----:B------:R-:W-:Y:S01]  /*0850*/  IADD3 R11, R9, R11, RZ ;  /* 0x0000000b090b7210 */ /* 0x000fe20007ffe0ff */
[----:B0-----:R-:W-:Y:S01]  /*0860*/  @P6 IMAD R5, R13, R6, RZ ;  /* 0x000000060d056224 */ /* 0x001fe200078e02ff */
[----:B------:R-:W-:Y:S01]  /*0870*/  @P6 MOV R10, R8 ;  /* 0x00000008000a6202 */ /* 0x000fe20000000f00 */
[----:B------:R-:W0:Y:S02]  /*0880*/  @P4 LDC.64 R12, c[0x0][0x288] ;  /* 0x0000a200ff0c4b82 */ /* 0x000e240000000a00 */
[C---:B------:R-:W-:Y:S02]  /*0890*/  @P6 IMAD R5, R2.reuse, R7, R5 ;  /* 0x0000000702056224 */ /* 0x040fe400078e0205 */
[----:B------:R-:W-:-:S05]  /*08a0*/  @P6 IMAD.WIDE.U32 R6, R2, R6, R10 ;  /* 0x0000000602066225 */ /* 0x000fca00078e000a */
[----:B------:R-:W-:Y:S02]  /*08b0*/  @P6 IADD3 R7, R7, R5, RZ ;  /* 0x0000000507076210 */ /* 0x000fe40007ffe0ff */
[C---:B------:R-:W-:Y:S02]  /*08c0*/  @P6 SHF.L.U32 R5, R6.reuse, 0x1, RZ ;  /* 0x0000000106056819 */ /* 0x040fe400000006ff */
[----:B------:R-:W-:Y:S02]  /*08d0*/  @P6 SHF.L.U64.HI R16, R6, 0x1, R7 ;  /* 0x0000000106106819 */ /* 0x000fe40000010207 */
[----:B------:R-:W-:Y:S02]  /*08e0*/  @P5 MOV R6, R8 ;  /* 0x0000000800065202 */ /* 0x000fe40000000f00 */
[----:B------:R-:W-:Y:S02]  /*08f0*/  @P5 MOV R7, R11 ;  /* 0x0000000b00075202 */ /* 0x000fe40000000f00 */
[----:B------:R-:W-:Y:S01]  /*0900*/  @P6 IADD3 R42, P0, R5, R42, RZ ;  /* 0x0000002a052a6210 */ /* 0x000fe20007f1e0ff */
[----:B------:R-:W-:Y:S01]  /*0910*/  @P5 IMAD.WIDE.U32 R14, R19, R14, R6 ;  /* 0x0000000e130e5225 */ /* 0x000fe200078e0006 */
[----:B------:R-:W-:-:S02]  /*0920*/  IADD3 R19, R2, 0x40, RZ ;  /* 0x0000004002137810 */ /* 0x000fc40007ffe0ff */
[----:B------:R-:W3:Y:S01]  /*0930*/  @P3 LDC.64 R6, c[0x0][0x288] ;  /* 0x0000a200ff063b82 */ /* 0x000ee20000000a00 */
[----:B------:R-:W-:Y:S02]  /*0940*/  @P6 IADD3.X R43, R16, R43, RZ, P0, !PT ;  /* 0x0000002b102b6210 */ /* 0x000fe400007fe4ff */
[----:B------:R-:W-:Y:S02]  /*0950*/  @P6 IADD3 R38, P0, R5, R38, RZ ;  /* 0x0000002605266210 */ /* 0x000fe40007f1e0ff */
[----:B------:R-:W-:Y:S02]  /*0960*/  @P5 IADD3 R15, R15, R17, RZ ;  /* 0x000000110f0f5210 */ /* 0x000fe40007ffe0ff */
[----:B------:R-:W-:Y:S02]  /*0970*/  @P5 SHF.L.U32 R5, R14, 0x1, RZ ;  /* 0x000000010e055819 */ /* 0x000fe400000006ff */
[----:B------:R-:W-:Y:S02]  /*0980*/  SHF.R.S32.HI R17, RZ, 0x1f, R19 ;  /* 0x0000001fff117819 */ /* 0x000fe40000011413 */
[----:B------:R-:W-:-:S02]  /*0990*/  @P6 IADD3.X R39, R16, R39, RZ, P0, !PT ;  /* 0x0000002710276210 */ /* 0x000fc400007fe4ff */
[----:B------:R-:W-:Y:S01]  /*09a0*/  @P5 SHF.L.U64.HI R18, R14, 0x1, R15 ;  /* 0x000000010e125819 */ /* 0x000fe2000001020f */
[----:B0-----:R-:W-:Y:S01]  /*09b0*/  @P4 IMAD R14, R17, R12, RZ ;  /* 0x0000000c110e4224 */ /* 0x001fe200078e02ff */
[C---:B-1----:R-:W-:Y:S02]  /*09c0*/  @P5 IADD3 R36, P0, R5.reuse, R36, RZ ;  /* 0x0000002405245210 */ /* 0x042fe40007f1e0ff */
[----:B------:R-:W-:Y:S02]  /*09d0*/  @P4 MOV R16, R8 ;  /* 0x0000000800104202 */ /* 0x000fe40000000f00 */
[C---:B------:R-:W-:Y:S02]  /*09e0*/  @P5 IADD3.X R37, R18.reuse, R37, RZ, P0, !PT ;  /* 0x0000002512255210 */ /* 0x040fe400007fe4ff */
[----:B----4-:R-:W-:Y:S01]  /*09f0*/  @P5 IADD3 R34, P0, R5, R34, RZ ;  /* 0x0000002205225210 */ /* 0x010fe20007f1e0ff */
[C---:B------:R-:W-:Y:S01]  /*0a00*/  @P4 IMAD R5, R19.reuse, R13, R14 ;  /* 0x0000000d13054224 */ /* 0x040fe200078e020e */
[----:B------:R-:W-:Y:S01]  /*0a10*/  @P4 MOV R17, R11 ;  /* 0x0000000b00114202 */ /* 0x000fe20000000f00 */
[----:B------:R-:W0:Y:S01]  /*0a20*/  @P2 LDC.64 R14, c[0x0][0x288] ;  /* 0x0000a200ff0e2b82 */ /* 0x000e220000000a00 */
[----:B------:R-:W-:Y:S01]  /*0a30*/  @P5 IADD3.X R35, R18, R35, RZ, P0, !PT ;  /* 0x0000002312235210 */ /* 0x000fe200007fe4ff */
[----:B------:R-:W-:Y:S01]  /*0a40*/  @P4 IMAD.WIDE.U32 R12, R19, R12, R16 ;  /* 0x0000000c130c4225 */ /* 0x000fe200078e0010 */
[----:B------:R-:W-:-:S03]  /*0a50*/  @P3 MOV R17, R11 ;  /* 0x0000000b00113202 */ /* 0x000fc60000000f00 */
[----:B---3--:R-:W-:Y:S01]  /*0a60*/  @P3 IMAD R16, R66, R6, RZ ;  /* 0x0000000642103224 */ /* 0x008fe200078e02ff */
[----:B------:R-:W-:Y:S02]  /*0a70*/  @P4 IADD3 R13, R13, R5, RZ ;  /* 0x000000050d0d4210 */ /* 0x000fe40007ffe0ff */
[C---:B------:R-:W-:Y:S01]  /*0a80*/  @P4 SHF.L.U32 R5, R12.reuse, 0x1, RZ ;  /* 0x000000010c054819 */ /* 0x040fe200000006ff */
[----:B------:R-:W-:Y:S01]  /*0a90*/  @P3 IMAD R19, R63, R7, R16 ;  /* 0x000000073f133224 */ /* 0x000fe200078e0210 */
[----:B------:R-:W-:Y:S02]  /*0aa0*/  @P3 MOV R16, R8 ;  /* 0x0000000800103202 */ /* 0x000fe40000000f00 */
[----:B------:R-:W-:Y:S02]  /*0ab0*/  @P4 SHF.L.U64.HI R18, R12, 0x1, R13 ;  /* 0x000000010c124819 */ /* 0x000fe4000001020d */
[----:B------:R-:W-:Y:S01]  /*0ac0*/  @P4 IADD3 R32, P0, R5, R32, RZ ;  /* 0x0000002005204210 */ /* 0x000fe20007f1e0ff */
[----:B------:R-:W-:Y:S01]  /*0ad0*/  @P3 IMAD.WIDE.U32 R6, R63, R6, R16 ;  /* 0x000000063f063225 */ /* 0x000fe200078e0010 */
[----:B------:R-:W1:Y:S02]  /*0ae0*/  @P1 LDC.64 R12, c[0x0][0x288] ;  /* 0x0000a200ff0c1b82 */ /* 0x000e640000000a00 */
[----:B------:R-:W-:-:S02]  /*0af0*/  @P4 IADD3.X R33, R18, R33, RZ, P0, !PT ;  /* 0x0000002112214210 */ /* 0x000fc400007fe4ff */
[----:B------:R-:W-:Y:S02]  /*0b00*/  @P4 IADD3 R30, P0, R5, R30, RZ ;  /* 0x0000001e051e4210 */ /* 0x000fe40007f1e0ff */
[----:B------:R-:W-:Y:S01]  /*0b10*/  @P3 IADD3 R5, R7, R19, RZ ;  /* 0x0000001307053210 */ /* 0x000fe20007ffe0ff */
[----:B0-----:R-:W-:Y:S01]  /*0b20*/  @P2 IMAD R7, R65, R14, RZ ;  /* 0x0000000e41072224 */ /* 0x001fe200078e02ff */
[C---:B------:R-:W-:Y:S02]  /*0b30*/  @P3 SHF.L.U32 R17, R6.reuse, 0x1, RZ ;  /* 0x0000000106113819 */ /* 0x040fe400000006ff */
[----:B------:R-:W-:Y:S01]  /*0b40*/  @P3 SHF.L.U64.HI R16, R6, 0x1, R5 ;  /* 0x0000000106103819 */ /* 0x000fe20000010205 */
[----:B------:R-:W-:Y:S01]  /*0b50*/  @P2 IMAD R21, R62, R15, R7 ;  /* 0x0000000f3e152224 */ /* 0x000fe200078e0207 */
[----:B------:R-:W-:Y:S01]  /*0b60*/  @P2 MOV R6, R8 ;  /* 0x0000000800062202 */ /* 0x000fe20000000f00 */
[----:B------:R-:W0:Y:S01]  /*0b70*/  LDC R5, c[0x0][0x2ac] ;  /* 0x0000ab00ff057b82 */ /* 0x000e220000000800 */
[----:B------:R-:W-:-:S02]  /*0b80*/  @P2 MOV R7, R11 ;  /* 0x0000000b00072202 */ /* 0x000fc40000000f00 */
[----:B------:R-:W-:Y:S02]  /*0b90*/  @P4 IADD3.X R31, R18, R31, RZ, P0, !PT ;  /* 0x0000001f121f4210 */ /* 0x000fe400007fe4ff */
[----:B------:R-:W-:Y:S01]  /*0ba0*/  @P3 IADD3 R28, P0, R17, R28, RZ ;  /* 0x0000001c111c3210 */ /* 0x000fe20007f1e0ff */
[----:B------:R-:W-:Y:S02]  /*0bb0*/  @P2 IMAD.WIDE.U32 R14, R62, R14, R6 ;  /* 0x0000000e3e0e2225 */ /* 0x000fe400078e0006 */
[----:B------:R-:W3:Y:S01]  /*0bc0*/  @P1 LDC.64 R18, c[0x0][0x230] ;  /* 0x00008c00ff121b82 */ /* 0x000ee20000000a00 */
[----:B------:R-:W-:Y:S02]  /*0bd0*/  @P3 IADD3.X R29, R16, R29, RZ, P0, !PT ;  /* 0x0000001d101d3210 */ /* 0x000fe400007fe4ff */
[----:B------:R-:W-:Y:S01]  /*0be0*/  @P2 IADD3 R15, R15, R21, RZ ;  /* 0x000000150f0f2210 */ /* 0x000fe20007ffe0ff */
[----:B-1----:R-:W-:Y:S01]  /*0bf0*/  @P1 IMAD R44, R64, R12, RZ ;  /* 0x0000000c402c1224 */ /* 0x002fe200078e02ff */
[----:B------:R-:W-:-:S02]  /*0c00*/  @P2 SHF.L.U32 R21, R14, 0x1, RZ ;  /* 0x000000010e152819 */ /* 0x000fc400000006ff */
[----:B------:R-:W-:Y:S01]  /*0c10*/  @P2 SHF.L.U64.HI R40, R14, 0x1, R15 ;  /* 0x000000010e282819 */ /* 0x000fe2000001020f */
[----:B------:R-:W1:Y:S01]  /*0c20*/  @P1 LDC.64 R6, c[0x0][0x228] ;  /* 0x00008a00ff061b82 */ /* 0x000e620000000a00 */
[----:B------:R-:W-:Y:S01]  /*0c30*/  @P3 IADD3 R26, P0, R17, R26, RZ ;  /* 0x0000001a111a3210 */ /* 0x000fe20007f1e0ff */
[----:B------:R-:W-:Y:S01]  /*0c40*/  @P1 IMAD R13, R61, R13, R44 ;  /* 0x0000000d3d0d1224 */ /* 0x000fe200078e022c */
[----:B------:R-:W-:Y:S02]  /*0c50*/  @P1 MOV R14, R8 ;  /* 0x00000008000e1202 */ /* 0x000fe40000000f00 */
[----:B------:R-:W-:Y:S02]  /*0c60*/  CS2R R44, SRZ ;  /* 0x00000000002c7805 */ /* 0x000fe4000001ff00 */
[----:B------:R-:W-:Y:S02]  /*0c70*/  @P1 MOV R15, R11 ;  /* 0x0000000b000f1202 */ /* 0x000fe40000000f00 */
[----:B------:R-:W-:-:S02]  /*0c80*/  SHF.R.U32.HI R17, RZ, 0x1, R0 ;  /* 0x00000001ff117819 */ /* 0x000fc40000011600 */
[----:B------:R-:W-:Y:S01]  /*0c90*/  @P3 IADD3.X R27, R16, R27, RZ, P0, !PT ;  /* 0x0000001b101b3210 */ /* 0x000fe200007fe4ff */
[----:B------:R-:W-:Y:S01]  /*0ca0*/  @P1 IMAD.WIDE.U32 R14, R61, R12, R14 ;  /* 0x0000000c3d0e1225 */ /* 0x000fe200078e000e */
[----:B--2---:R-:W-:-:S03]  /*0cb0*/  @P2 IADD3 R24, P0, R21, R24, RZ ;  /* 0x0000001815182210 */ /* 0x004fc60007f1e0ff */
[----:B------:R-:W-:Y:S01]  /*0cc0*/  IMAD.WIDE.U32 R16, R17, -0x6db6db6d, RZ ;  /* 0x9249249311107825 */ /* 0x000fe200078e00ff */
[----:B------:R-:W-:Y:S02]  /*0cd0*/  @P2 IADD3.X R25, R40, R25, RZ, P0, !PT ;  /* 0x0000001928192210 */ /* 0x000fe400007fe4ff */
[----:B------:R-:W-:Y:S02]  /*0ce0*/  @P2 IADD3 R22, P0, R21, R22, RZ ;  /* 0x0000001615162210 */ /* 0x000fe40007f1e0ff */
[----:B------:R-:W-:Y:S02]  /*0cf0*/  @P1 IADD3 R15, R15, R13, RZ ;  /* 0x0000000d0f0f1210 */ /* 0x000fe40007ffe0ff */
[----:B------:R-:W-:Y:S02]  /*0d00*/  SHF.R.U32.HI R16, RZ, 0x2, R17 ;  /* 0x00000002ff107819 */ /* 0x000fe40000011611 */
[----:B------:R-:W-:Y:S02]  /*0d10*/  @P1 SHF.L.U32 R13, R14, 0x1, RZ ;  /* 0x000000010e0d1819 */ /* 0x000fe400000006ff */
[----:B------:R-:W-:Y:S01]  /*0d20*/  @P2 IADD3.X R23, R40, R23, RZ, P0, !PT ;  /* 0x0000001728172210 */ /* 0x000fe200007fe4ff */
[----:B0-----:R-:W-:Y:S01]  /*0d30*/  IMAD R5, R5, UR7, R16 ;  /* 0x0000000705057c24 */ /* 0x001fe2000f8e0210 */
[----:B------:R-:W-:-:S02]  /*0d40*/  @P1 SHF.L.U64.HI R14, R14, 0x1, R15 ;  /* 0x000000010e0e1819 */ /* 0x000fc4000001020f */
[----:B---3--:R-:W-:Y:S02]  /*0d50*/  @P1 IADD3 R18, P0, R13, R18, RZ ;  /* 0x000000120d121210 */ /* 0x008fe40007f1e0ff */
[----:B------:R-:W-:Y:S02]  /*0d60*/  IADD3 R5, R5, 0xc0, RZ ;  /* 0x000000c005057810 */ /* 0x000fe40007ffe0ff */
[----:B------:R-:W-:Y:S02]  /*0d70*/  @P1 IADD3.X R19, R14, R19, RZ, P0, !PT ;  /* 0x000000130e131210 */ /* 0x000fe400007fe4ff */
[----:B-1----:R-:W-:-:S04]  /*0d80*/  @P1 IADD3 R6, P0, R13, R6, RZ ;  /* 0x000000060d061210 */ /* 0x002fc80007f1e0ff */
[----:B------:R-:W-:Y:S02]  /*0d90*/  @P1 IADD3.X R7, R14, R7, RZ, P0, !PT ;  /* 0x000000070e071210 */ /* 0x000fe400007fe4ff */
[----:B------:R-:W-:Y:S02]  /*0da0*/  ISETP.GE.U32.AND P0, PT, R5, UR12, PT ;  /* 0x0000000c05007c0c */ /* 0x000fe4000bf06070 */
[----:B------:R-:W-:Y:S02]  /*0db0*/  SHF.R.S32.HI R5, RZ, 0x1f, R5 ;  /* 0x0000001fff057819 */ /* 0x000fe40000011405 */
[----:B------:R-:W-:Y:S02]  /*0dc0*/  CS2R R40, SRZ ;  /* 0x0000000000287805 */ /* 0x000fe4000001ff00 */
[----:B------:R-:W-:Y:S02]  /*0dd0*/  MOV R50, RZ ;  /* 0x000000ff00327202 */ /* 0x000fe40000000f00 */
[----:B------:R-:W-:-:S02]  /*0de0*/  CS2R R48, SRZ ;  /* 0x0000000000307805 */ /* 0x000fc4000001ff00 */
[----:B------:R-:W-:Y:S02]  /*0df0*/  ISETP.GE.AND.EX P0, PT, R5, UR13, PT, P0 ;  /* 0x0000000d05007c0c */ /* 0x000fe4000bf06300 */
[----:B------:R-:W-:Y:S01]  /*0e00*/  CS2R R46, SRZ ;  /* 0x00000000002e7805 */ /* 0x000fe2000001ff00 */
[----:B------:R-:W5:Y:S01]  /*0e10*/  @P1 LDG.E R45, desc[UR8][R6.64] ;  /* 0x00000008062d1981 */ /* 0x000f62000c1e1900 */
[----:B------:R-:W-:-:S03]  /*0e20*/  ISETP.LT.U32.AND P0, PT, R0, 0x1c0, !P0 ;  /* 0x000001c00000780c */ /* 0x000fc60004701070 */
[----:B------:R-:W5:Y:S04]  /*0e30*/  @P5 LDG.E R41, desc[UR8][R36.64] ;  /* 0x0000000824295981 */ /* 0x000f68000c1e1900 */
[----:B------:R-:W5:Y:S04]  /*0e40*/  @P5 LDG.E R49, desc[UR8][R34.64] ;  /* 0x0000000822315981 */ /* 0x000f68000c1e1900 */
[----:B------:R-:W5:Y:S02]  /*0e50*/  @P4 LDG.E R48, desc[UR8][R30.64] ;  /* 0x000000081e304981 */ /* 0x000f64000c1e1900 */
[----:B------:R-:W0:Y:S01]  /*0e60*/  @P0 LDC.64 R14, c[0x0][0x288] ;  /* 0x0000a200ff0e0b82 */ /* 0x000e220000000a00 */
[----:B------:R-:W-:Y:S01]  /*0e70*/  @P0 MOV R16, R8 ;  /* 0x0000000800100202 */ /* 0x000fe20000000f00 */
[----:B------:R-:W5:Y:S01]  /*0e80*/  @P2 LDG.E R46, desc[UR8][R22.64] ;  /* 0x00000008162e2981 */ /* 0x000f62000c1e1900 */
[----:B------:R-:W-:-:S03]  /*0e90*/  @P0 MOV R17, R11 ;  /* 0x0000000b00110202 */ /* 0x000fc60000000f00 */
[----:B------:R-:W5:Y:S02]  /*0ea0*/  @P3 LDG.E R47, desc[UR8][R26.64] ;  /* 0x000000081a2f3981 */ /* 0x000f64000c1e1900 */
        /* <DEDUP_REMOVED lines=8> */
[----:B------:R-:W0:Y:S02]  /*0f30*/  @P0 LDC.64 R14, c[0x0][0x228] ;  /* 0x00008a00ff0e0b82 */ /* 0x000e240000000a00 */
[----:B------:R-:W-:Y:S02]  /*0f40*/  @P0 IADD3.X R13, R16, R13, RZ, P6, !PT ;  /* 0x0000000d100d0210 */ /* 0x000fe400037fe4ff */
[----:B------:R-:W-:-:S02]  /*0f50*/  SHF.R.S32.HI R17, RZ, 0x1f, R54 ;  /* 0x0000001fff117819 */ /* 0x000fc40000011436 */
[----:B0-----:R-:W-:Y:S02]  /*0f60*/  @P0 IADD3 R14, P6, R5, R14, RZ ;  /* 0x0000000e050e0210 */ /* 0x001fe40007fde0ff */
[----:B------:R-:W-:Y:S02]  /*0f70*/  MOV R5, RZ ;  /* 0x000000ff00057202 */ /* 0x000fe40000000f00 */
[----:B------:R-:W-:-:S04]  /*0f80*/  @P0 IADD3.X R15, R16, R15, RZ, P6, !PT ;  /* 0x0000000f100f0210 */ /* 0x000fc800037fe4ff */
[----:B------:R0:W5:Y:S04]  /*0f90*/  @P0 LDG.E R5, desc[UR8][R12.64] ;  /* 0x000000080c050981 */ /* 0x000168000c1e1900 */
[----:B------:R1:W5:Y:S01]  /*0fa0*/  @P0 LDG.E R44, desc[UR8][R14.64] ;  /* 0x000000080e2c0981 */ /* 0x000362000c1e1900 */
[----:B------:R-:W-:-:S04]  /*0fb0*/  ISETP.GE.U32.AND P0, PT, R54, UR12, PT ;  /* 0x0000000c36007c0c */ /* 0x000fc8000bf06070 */
[----:B------:R-:W-:-:S04]  /*0fc0*/  ISETP.GE.AND.EX P0, PT, R17, UR13, PT, P0 ;  /* 0x0000000d11007c0c */ /* 0x000fc8000bf06300 */
[----:B------:R-:W-:-:S13]  /*0fd0*/  ISETP.GT.U32.OR P0, PT, R0, 0x1bf, P0 ;  /* 0x000001bf0000780c */ /* 0x000fda0000704470 */
[----:B0-----:R-:W0:Y:S01]  /*0fe0*/  @!P0 LDC.64 R12, c[0x0][0x288] ;  /* 0x0000a200ff0c8b82 */ /* 0x001e220000000a00 */
[----:B------:R-:W-:-:S07]  /*0ff0*/  @!P0 MOV R16, R8 ;  /* 0x0000000800108202 */ /* 0x000fce0000000f00 */
[----:B-1----:R-:W1:Y:S01]  /*1000*/  @!P0 LDC.64 R14, c[0x0][0x230] ;  /* 0x00008c00ff0e8b82 */ /* 0x002e620000000a00 */
[----:B0-----:R-:W-:-:S04]  /*1010*/  @!P0 IMAD R17, R17, R12, RZ ;  /* 0x0000000c11118224 */ /* 0x001fc800078e02ff */
[----:B------:R-:W-:Y:S01]  /*1020*/  @!P0 IMAD R21, R54, R13, R17 ;  /* 0x0000000d36158224 */ /* 0x000fe200078e0211 */
[----:B------:R-:W-:-:S03]  /*1030*/  @!P0 MOV R17, R11 ;  /* 0x0000000b00118202 */ /* 0x000fc60000000f00 */
[----:B------:R-:W-:-:S05]  /*1040*/  @!P0 IMAD.WIDE.U32 R16, R54, R12, R16 ;  /* 0x0000000c36108225 */ /* 0x000fca00078e0010 */
[----:B------:R-:W-:Y:S02]  /*1050*/  @!P0 IADD3 R17, R17, R21, RZ ;  /* 0x0000001511118210 */ /* 0x000fe40007ffe0ff */
[C---:B------:R-:W-:Y:S02]  /*1060*/  @!P0 SHF.L.U32 R13, R16.reuse, 0x1, RZ ;  /* 0x00000001100d8819 */ /* 0x040fe400000006ff */
[----:B------:R-:W-:Y:S02]  /*1070*/  @!P0 SHF.L.U64.HI R12, R16, 0x1, R17 ;  /* 0x00000001100c8819 */ /* 0x000fe40000010211 */
[----:B------:R-:W0:Y:S01]  /*1080*/  @!P0 LDC.64 R16, c[0x0][0x228] ;  /* 0x00008a00ff108b82 */ /* 0x000e220000000a00 */
[----:B-1----:R-:W-:-:S04]  /*1090*/  @!P0 IADD3 R14, P6, R13, R14, RZ ;  /* 0x0000000e0d0e8210 */ /* 0x002fc80007fde0ff */
[----:B------:R-:W-:Y:S02]  /*10a0*/  @!P0 IADD3.X R15, R12, R15, RZ, P6, !PT ;  /* 0x0000000f0c0f8210 */ /* 0x000fe400037fe4ff */
[----:B0-----:R-:W-:-:S04]  /*10b0*/  @!P0 IADD3 R16, P6, R13, R16, RZ ;  /* 0x000000100d108210 */ /* 0x001fc80007fde0ff */
[----:B------:R-:W-:Y:S02]  /*10c0*/  @!P0 IADD3.X R17, R12, R17, RZ, P6, !PT ;  /* 0x000000110c118210 */ /* 0x000fe400037fe4ff */
[----:B------:R-:W0:Y:S01]  /*10d0*/  LDC.64 R12, c[0x0][0x248] ;  /* 0x00009200ff0c7b82 */ /* 0x000e220000000a00 */
[----:B------:R-:W-:Y:S02]  /*10e0*/  LOP3.LUT P6, RZ, R4, 0x2, RZ, 0xc0, !PT ;  /* 0x0000000204ff7812 */ /* 0x000fe400078cc0ff */
[----:B------:R-:W-:-:S06]  /*10f0*/  CS2R R36, SRZ ;  /* 0x0000000000247805 */ /* 0x000fcc000001ff00 */
[----:B------:R-:W5:Y:S04]  /*1100*/  @P1 LDG.E R37, desc[UR8][R18.64] ;  /* 0x0000000812251981 */ /* 0x000f68000c1e1900 */
[----:B------:R-:W5:Y:S04]  /*1110*/  @!P0 LDG.E R36, desc[UR8][R14.64] ;  /* 0x000000080e248981 */ /* 0x000f68000c1e1900 */
[----:B------:R-:W5:Y:S04]  /*1120*/  @P6 LDG.E R40, desc[UR8][R42.64] ;  /* 0x000000082a286981 */ /* 0x000f68000c1e1900 */
[----:B------:R1:W5:Y:S01]  /*1130*/  @P6 LDG.E R50, desc[UR8][R38.64] ;  /* 0x0000000826326981 */ /* 0x000362000c1e1900 */
[----:B0-----:R-:W-:-:S06]  /*1140*/  IMAD.WIDE R12, R3, 0x8, R12 ;  /* 0x00000008030c7825 */ /* 0x001fcc00078e020c */
[----:B------:R-:W2:Y:S01]  /*1150*/  LDG.E.64 R12, desc[UR8][R12.64] ;  /* 0x000000080c0c7981 */ /* 0x000ea2000c1e1b00 */
[----:B-1----:R-:W-:Y:S02]  /*1160*/  CS2R R38, SRZ ;  /* 0x0000000000267805 */ /* 0x002fe4000001ff00 */
[----:B------:R-:W-:-:S04]  /*1170*/  CS2R R42, SRZ ;  /* 0x00000000002a7805 */ /* 0x000fc8000001ff00 */
[----:B------:R-:W5:Y:S04]  /*1180*/  @P4 LDG.E R38, desc[UR8][R32.64] ;  /* 0x0000000820264981 */ /* 0x000f68000c1e1900 */
[----:B------:R-:W5:Y:S04]  /*1190*/  @P3 LDG.E R39, desc[UR8][R28.64] ;  /* 0x000000081c273981 */ /* 0x000f68000c1e1900 */
[----:B------:R-:W5:Y:S04]  /*11a0*/  @P2 LDG.E R42, desc[UR8][R24.64] ;  /* 0x00000008182a2981 */ /* 0x000f68000c1e1900 */
[----:B------:R0:W5:Y:S01]  /*11b0*/  @!P0 LDG.E R43, desc[UR8][R16.64] ;  /* 0x00000008102b8981 */ /* 0x000162000c1e1900 */
[----:B------:R-:W-:Y:S01]  /*11c0*/  MOV R6, 0x3f800000 ;  /* 0x3f80000000067802 */ /* 0x000fe20000000f00 */
[----:B------:R-:W-:Y:S01]  /*11d0*/  BSSY B0, `(.L_x_750) ;  /* 0x0000014000007945 */ /* 0x000fe20003800000 */
[----:B------:R-:W-:-:S02]  /*11e0*/  CS2R R14, SRZ ;  /* 0x00000000000e7805 */ /* 0x000fc4000001ff00 */
[----:B0-----:R-:W-:Y:S01]  /*11f0*/  CS2R R16, SRZ ;  /* 0x0000000000107805 */ /* 0x001fe2000001ff00 */
[----:B--2---:R-:W-:-:S05]  /*1200*/  FFMA.FTZ R26, -R12, R12, R13 ;  /* 0x0000000c0c1a7223 */ /* 0x004fca000001010d */
[----:B------:R-:W-:-:S13]  /*1210*/  FSETP.GTU.FTZ.AND P0, PT, R26, RZ, PT ;  /* 0x000000ff1a00720b */ /* 0x000fda0003f1c000 */
[----:B------:R-:W0:Y:S02]  /*1220*/  @P0 LDC R13, c[0x0][0x250] ;  /* 0x00009400ff0d0b82 */ /* 0x000e240000000800 */
[----:B0-----:R-:W-:-:S04]  /*1230*/  @P0 FADD.FTZ R13, R26, R13 ;  /* 0x0000000d1a0d0221 */ /* 0x001fc80000010000 */
[----:B------:R0:W1:Y:S01]  /*1240*/  @P0 MUFU.RSQ R6, R13 ;  /* 0x0000000d00060308 */ /* 0x0000620000001400 */
[----:B------:R-:W-:-:S13]  /*1250*/  ISETP.GT.U32.AND P0, PT, R0, 0x1bf, PT ;  /* 0x000001bf0000780c */ /* 0x000fda0003f04070 */
[----:B0-----:R-:W-:Y:S05]  /*1260*/  @P0 BRA `(.L_x_751) ;  /* 0x0000000000280947 */ /* 0x001fea0003800000 */
        /* <DEDUP_REMOVED lines=9> */
[----:B--2---:R-:W5:Y:S02]  /*1300*/  LDG.E.64 R14, desc[UR8][R14.64] ;  /* 0x000000080e0e7981 */ /* 0x004f64000c1e1b00 */
.L_x_751:
[----:B------:R-:W-:Y:S05]  /*1310*/  BSYNC B0 ;  /* 0x0000000000007941 */ /* 0x000fea0003800000 */
.L_x_750:
[----:B------:R-:W-:Y:S01]  /*1320*/  ISETP.NE.AND P0, PT, RZ, UR10, PT ;  /* 0x0000000aff007c0c */ /* 0x000fe2000bf05270 */
[--C-:B-----5:R-:W-:Y:S01]  /*1330*/  HADD2.F32 R7, -RZ, R40.reuse.H0_H0 ;  /* 0x20000028ff077230 */ /* 0x120fe20000004100 */
[----:B------:R-:W-:Y:S01]  /*1340*/  LOP3.LUT R4, R4, 0xfffffffb, RZ, 0xc0, !PT ;  /* 0xfffffffb04047812 */ /* 0x000fe200078ec0ff */
[----:B------:R-:W-:Y:S02]  /*1350*/  HADD2.F32 R23, -RZ, R40.H1_H1 ;  /* 0x30000028ff177230 */ /* 0x000fe40000004100 */
[--C-:B------:R-:W-:Y:S02]  /*1360*/  HADD2.F32 R25, -RZ, R41.reuse.H0_H0 ;  /* 0x20000029ff197230 */ /* 0x100fe40000004100 */
[C---:B------:R-:W-:Y:S01]  /*1370*/  FADD.FTZ R7, -R12.reuse, R7 ;  /* 0x000000070c077221 */ /* 0x040fe20000010100 */
[----:B------:R-:W-:Y:S02]  /*1380*/  HADD2.F32 R29, -RZ, R41.H1_H1 ;  /* 0x30000029ff1d7230 */ /* 0x000fe40000004100 */
[----:B------:R-:W-:Y:S01]  /*1390*/  FADD.FTZ R27, -R12, R23 ;  /* 0x000000170c1b7221 */ /* 0x000fe20000010100 */
[----:B------:R-:W-:-:S02]  /*13a0*/  HADD2.F32 R21, -RZ, R50.H0_H0 ;  /* 0x20000032ff157230 */ /* 0x000fc40000004100 */
[C---:B------:R-:W-:Y:S01]  /*13b0*/  FADD.FTZ R25, -R12.reuse, R25 ;  /* 0x000000190c197221 */ /* 0x040fe20000010100 */
[----:B------:R-:W-:Y:S02]  /*13c0*/  HADD2.F32 R13, -RZ, R50.H1_H1 ;  /* 0x30000032ff0d7230 */ /* 0x000fe40000004100 */
[----:B------:R-:W-:Y:S01]  /*13d0*/  FADD.FTZ R23, -R12, R29 ;  /* 0x0000001d0c177221 */ /* 0x000fe20000010100 */
[----:B------:R-:W-:Y:S01]  /*13e0*/  @P0 LOP3.LUT R4, R4, 0x4, RZ, 0xfc, !PT ;  /* 0x0000000404040812 */ /* 0x000fe200078efcff */
[--C-:B------:R-:W-:Y:S02]  /*13f0*/  HADD2.F32 R19, -RZ, R49.reuse.H0_H0 ;  /* 0x20000031ff137230 */ /* 0x100fe40000004100 */
[-C--:B-1----:R-:W-:Y:S01]  /*1400*/  FMUL.FTZ R7, R7, R6.reuse ;  /* 0x0000000607077220 */ /* 0x082fe20000410000 */
        /* <DEDUP_REMOVED lines=21> */
.L_x_752:
        /* <DEDUP_REMOVED lines=26> */
.L_x_753:
[----:B------:R-:W-:Y:S01]  /*1700*/  FADD.FTZ R30, RZ, R21 ;  /* 0x00000015ff1e7221 */ /* 0x000fe20000010000 */
[----:B------:R-:W-:Y:S01]  /*1710*/  FFMA.FTZ R7, R18, R27, R7 ;  /* 0x0000001b12077223 */ /* 0x000fe20000010007 */
[----:B------:R-:W-:Y:S01]  /*1720*/  FMUL.FTZ R28, R19, R14 ;  /* 0x0000000e131c7220 */ /* 0x000fe20000410000 */
[C---:B------:R-:W-:Y:S01]  /*1730*/  FFMA.FTZ R24, R25.reuse, R19, R24 ;  /* 0x0000001319187223 */ /* 0x040fe20000010018 */
[----:B------:R-:W-:Y:S01]  /*1740*/  FADD.FTZ R19, R30, R19 ;  /* 0x000000131e137221 */ /* 0x000fe20000010000 */
[--C-:B------:R-:W-:Y:S02]  /*1750*/  HADD2.F32 R21, -RZ, R38.reuse.H0_H0 ;  /* 0x20000026ff157230 */ /* 0x100fe40000004100 */
[----:B------:R-:W-:Y:S01]  /*1760*/  FFMA.FTZ R30, R25, R28, R7 ;  /* 0x0000001c191e7223 */ /* 0x000fe20000010007 */
[----:B------:R-:W-:Y:S01]  /*1770*/  FFMA.FTZ R25, R18, R13, RZ ;  /* 0x0000000d12197223 */ /* 0x000fe200000100ff */
[----:B------:R-:W-:Y:S02]  /*1780*/  HADD2.F32 R23, -RZ, R38.H1_H1 ;  /* 0x30000026ff177230 */ /* 0x000fe40000004100 */
[----:B------:R-:W-:Y:S01]  /*1790*/  FADD.FTZ R27, R27, R26 ;  /* 0x0000001a1b1b7221 */ /* 0x000fe20000010000 */
[----:B------:R-:W-:Y:S01]  /*17a0*/  FADD.FTZ R13, RZ, R13 ;  /* 0x0000000dff0d7221 */ /* 0x000fe20000010000 */
[----:B------:R-:W-:Y:S01]  /*17b0*/  FFMA.FTZ R18, R20, R22, R25 ;  /* 0x0000001614127223 */ /* 0x000fe20000010019 */
[----:B------:R-:W-:Y:S01]  /*17c0*/  FMUL.FTZ R7, R22, R15 ;  /* 0x0000000f16077220 */ /* 0x000fe20000410000 */
[C---:B------:R-:W-:Y:S01]  /*17d0*/  FADD.FTZ R21, -R12.reuse, R21 ;  /* 0x000000150c157221 */ /* 0x040fe20000010100 */
[----:B------:R-:W-:Y:S01]  /*17e0*/  FADD.FTZ R25, -R12, R23 ;  /* 0x000000170c197221 */ /* 0x000fe20000010100 */
[----:B------:R-:W-:Y:S01]  /*17f0*/  FADD.FTZ R22, R13, R22 ;  /* 0x000000160d167221 */ /* 0x000fe20000010000 */
[----:B------:R-:W-:Y:S01]  /*1800*/  FADD.FTZ R26, R27, R28 ;  /* 0x0000001c1b1a7221 */ /* 0x000fe20000010000 */
[----:B------:R-:W-:Y:S01]  /*1810*/  FFMA.FTZ R20, R20, R7, R30 ;  /* 0x0000000714147223 */ /* 0x000fe2000001001e */
[----:B------:R-:W-:-:S02]  /*1820*/  HADD2.F32 R23, -RZ, R48.H0_H0 ;  /* 0x20000030ff177230 */ /* 0x000fc40000004100 */
[-C--:B------:R-:W-:Y:S01]  /*1830*/  FMUL.FTZ R21, R21, R6.reuse ;  /* 0x0000000615157220 */ /* 0x080fe20000410000 */
        /* <DEDUP_REMOVED lines=21> */
.L_x_754:
[----:B------:R-:W-:Y:S01]  /*1990*/  FMUL.FTZ R27, R23, R14 ;  /* 0x0000000e171b7220 */ /* 0x000fe20000410000 */
[----:B------:R-:W-:Y:S01]  /*19a0*/  FADD.FTZ R26, R7, R26 ;  /* 0x0000001a071a7221 */ /* 0x000fe20000010000 */
[----:B------:R-:W-:Y:S01]  /*19b0*/  FFMA.FTZ R24, R21, R23, R24 ;  /* 0x0000001715187223 */ /* 0x000fe20000010018 */
[----:B------:R-:W-:Y:S01]  /*19c0*/  FADD.FTZ R7, R22, R13 ;  /* 0x0000000d16077221 */ /* 0x000fe20000010000 */
[----:B------:R-:W-:Y:S01]  /*19d0*/  FFMA.FTZ R18, R28, R13, R18 ;  /* 0x0000000d1c127223 */ /* 0x000fe20000010012 */
[----:B------:R-:W-:Y:S01]  /*19e0*/  FADD.FTZ R25, R19, R23 ;  /* 0x0000001713197221 */ /* 0x000fe20000010000 */
[----:B------:R-:W-:Y:S01]  /*19f0*/  FFMA.FTZ R21, R21, R27, R20 ;  /* 0x0000001b15157223 */ /* 0x000fe20000010014 */
[----:B------:R-:W-:Y:S01]  /*1a00*/  FMUL.FTZ R13, R13, R15 ;  /* 0x0000000f0d0d7220 */ /* 0x000fe20000410000 */
[----:B------:R-:W-:Y:S01]  /*1a10*/  FADD.FTZ R20, R26, R27 ;  /* 0x0000001b1a147221 */ /* 0x000fe20000010000 */
[--C-:B------:R-:W-:Y:S02]  /*1a20*/  HADD2.F32 R19, -RZ, R39.reuse.H0_H0 ;  /* 0x20000027ff137230 */ /* 0x100fe40000004100 */
[----:B------:R-:W-:-:S02]  /*1a30*/  HADD2.F32 R23, -RZ, R39.H1_H1 ;  /* 0x30000027ff177230 */ /* 0x000fc40000004100 */
[----:B------:R-:W-:Y:S01]  /*1a40*/  FFMA.FTZ R28, R28, R13, R21 ;  /* 0x0000000d1c1c7223 */ /* 0x000fe20000010015 */
[----:B------:R-:W-:Y:S01]  /*1a50*/  FADD.FTZ R21, R13, R20 ;  /* 0x000000140d157221 */ /* 0x000fe20000010000 */
[C---:B------:R-:W-:Y:S01]  /*1a60*/  FADD.FTZ R29, -R12.reuse, R19 ;  /* 0x000000130c1d7221 */ /* 0x040fe20000010100 */
[--C-:B------:R-:W-:Y:S02]  /*1a70*/  HADD2.F32 R27, -RZ, R47.reuse.H0_H0 ;  /* 0x2000002fff1b7230 */ /* 0x100fe40000004100 */
[----:B------:R-:W-:Y:S01]  /*1a80*/  FADD.FTZ R13, -R12, R23 ;  /* 0x000000170c0d7221 */ /* 0x000fe20000010100 */
[----:B------:R-:W-:Y:S02]  /*1a90*/  HADD2.F32 R19, -RZ, R47.H1_H1 ;  /* 0x3000002fff137230 */ /* 0x000fe40000004100 */
[-C--:B------:R-:W-:Y:S01]  /*1aa0*/  FMUL.FTZ R29, R29, R6.reuse ;  /* 0x000000061d1d7220 */ /* 0x080fe20000410000 */
[----:B------:R-:W-:Y:S02]  /*1ab0*/  HADD2.F32 R23, -RZ, R42.H0_H0 ;  /* 0x2000002aff177230 */ /* 0x000fe40000004100 */
        /* <DEDUP_REMOVED lines=20> */
.L_x_755:
[----:B------:R-:W-:Y:S01]  /*1c00*/  FMUL.FTZ R31, R27, R14 ;  /* 0x0000000e1b1f7220 */ /* 0x000fe20000410000 */
[----:B------:R-:W-:Y:S01]  /*1c10*/  FADD.FTZ R13, R25, R27 ;  /* 0x0000001b190d7221 */ /* 0x000fe20000010000 */
[C---:B------:R-:W-:Y:S01]  /*1c20*/  FFMA.FTZ R26, R29.reuse, R27, R24 ;  /* 0x0000001b1d1a7223 */ /* 0x040fe20000010018 */
[----:B------:R-:W-:Y:S02]  /*1c30*/  HADD2.F32 R27, -RZ, R42.H1_H1 ;  /* 0x3000002aff1b7230 */ /* 0x000fe40000004100 */
[C---:B------:R-:W-:Y:S01]  /*1c40*/  FADD.FTZ R23, -R12.reuse, R23 ;  /* 0x000000170c177221 */ /* 0x040fe20000010100 */
[----:B------:R-:W-:Y:S01]  /*1c50*/  FFMA.FTZ R29, R29, R31, R28 ;  /* 0x0000001f1d1d7223 */ /* 0x000fe2000001001c */
[----:B------:R-:W-:Y:S01]  /*1c60*/  FADD.FTZ R25, R21, R31 ;  /* 0x0000001f15197221 */ /* 0x000fe20000010000 */
[--C-:B------:R-:W-:Y:S02]  /*1c70*/  HADD2.F32 R21, -RZ, R46.reuse.H0_H0 ;  /* 0x2000002eff157230 */ /* 0x100fe40000004100 */
[----:B------:R-:W-:Y:S01]  /*1c80*/  FADD.FTZ R27, -R12, R27 ;  /* 0x0000001b0c1b7221 */ /* 0x000fe20000010100 */
[----:B------:R-:W-:-:S02]  /*1c90*/  HADD2.F32 R22, -RZ, R46.H1_H1 ;  /* 0x3000002eff167230 */ /* 0x000fc40000004100 */
[-C--:B------:R-:W-:Y:S01]  /*1ca0*/  FMUL.FTZ R23, R23, R6.reuse ;  /* 0x0000000617177220 */ /* 0x080fe20000410000 */
        /* <DEDUP_REMOVED lines=21> */
.L_x_756:
[----:B------:R-:W-:Y:S01]  /*1e00*/  FFMA.FTZ R32, R20, R28, R29 ;  /* 0x0000001c14207223 */ /* 0x000fe2000001001d */
[----:B------:R-:W-:Y:S01]  /*1e10*/  FMUL.FTZ R30, R21, R14 ;  /* 0x0000000e151e7220 */ /* 0x000fe20000410000 */
[----:B------:R-:W-:Y:S01]  /*1e20*/  FADD.FTZ R29, R28, R25 ;  /* 0x000000191c1d7221 */ /* 0x000fe20000010000 */
[----:B------:R-:W-:Y:S01]  /*1e30*/  FFMA.FTZ R25, R20, R19, R18 ;  /* 0x0000001314197223 */ /* 0x000fe20000010012 */
[----:B------:R-:W-:Y:S01]  /*1e40*/  FADD.FTZ R27, R7, R19 ;  /* 0x00000013071b7221 */ /* 0x000fe20000010000 */
[----:B------:R-:W-:Y:S01]  /*1e50*/  FMUL.FTZ R18, R22, R15 ;  /* 0x0000000f16127220 */ /* 0x000fe20000410000 */
[----:B------:R-:W-:Y:S01]  /*1e60*/  FADD.FTZ R19, R29, R30 ;  /* 0x0000001e1d137221 */ /* 0x000fe20000010000 */
[--C-:B------:R-:W-:Y:S02]  /*1e70*/  HADD2.F32 R29, -RZ, R37.reuse.H0_H0 ;  /* 0x20000025ff1d7230 */ /* 0x100fe40000004100 */
[----:B------:R-:W-:Y:S01]  /*1e80*/  FFMA.FTZ R7, R23, R30, R32 ;  /* 0x0000001e17077223 */ /* 0x000fe20000010020 */
[----:B------:R-:W-:-:S02]  /*1e90*/  HADD2.F32 R31, -RZ, R37.H1_H1 ;  /* 0x30000025ff1f7230 */ /* 0x000fc40000004100 */
[----:B------:R-:W-:Y:S01]  /*1ea0*/  FFMA.FTZ R28, R23, R21, R26 ;  /* 0x00000015171c7223 */ /* 0x000fe2000001001a */
[----:B------:R-:W-:Y:S01]  /*1eb0*/  FADD.FTZ R23, R18, R19 ;  /* 0x0000001312177221 */ /* 0x000fe20000010000 */
[----:B------:R-:W-:Y:S01]  /*1ec0*/  FADD.FTZ R19, -R12, R29 ;  /* 0x0000001d0c137221 */ /* 0x000fe20000010100 */
[----:B------:R-:W-:Y:S01]  /*1ed0*/  FFMA.FTZ R30, R24, R18, R7 ;  /* 0x00000012181e7223 */ /* 0x000fe20000010007 */
[----:B------:R-:W-:Y:S01]  /*1ee0*/  FADD.FTZ R31, -R12, R31 ;  /* 0x0000001f0c1f7221 */ /* 0x000fe20000010100 */
        /* <DEDUP_REMOVED lines=23> */
.L_x_757:
[----:B------:R-:W-:Y:S01]  /*2060*/  FMUL.FTZ R32, R7, R14 ;  /* 0x0000000e07207220 */ /* 0x000fe20000410000 */
[----:B------:R-:W-:Y:S01]  /*2070*/  FADD.FTZ R26, R13, R21 ;  /* 0x000000150d1a7221 */ /* 0x000fe20000010000 */
[----:B------:R-:W-:Y:S01]  /*2080*/  FFMA.FTZ R13, R24, R22, R25 ;  /* 0x00000016180d7223 */ /* 0x000fe20000010019 */
[--C-:B------:R-:W-:Y:S02]  /*2090*/  HADD2.F32 R29, -RZ, R5.reuse.H0_H0 ;  /* 0x20000005ff1d7230 */ /* 0x100fe40000004100 */
[----:B------:R-:W-:Y:S01]  /*20a0*/  FFMA.FTZ R25, R19, R32, R30 ;  /* 0x0000002013197223 */ /* 0x000fe2000001001e */
[----:B------:R-:W-:Y:S01]  /*20b0*/  FADD.FTZ R32, R23, R32 ;  /* 0x0000002017207221 */ /* 0x000fe20000010000 */
[----:B------:R-:W-:Y:S01]  /*20c0*/  FMUL.FTZ R23, R18, R15 ;  /* 0x0000000f12177220 */ /* 0x000fe20000410000 */
[----:B------:R-:W-:Y:S02]  /*20d0*/  HADD2.F32 R31, -RZ, R5.H1_H1 ;  /* 0x30000005ff1f7230 */ /* 0x000fe40000004100 */
[----:B------:R-:W-:Y:S01]  /*20e0*/  FADD.FTZ R21, R27, R22 ;  /* 0x000000161b157221 */ /* 0x000fe20000010000 */
[----:B------:R-:W-:-:S02]  /*20f0*/  HADD2.F32 R22, -RZ, R44.H1_H1 ;  /* 0x3000002cff167230 */ /* 0x000fc40000004100 */
[----:B------:R-:W-:Y:S01]  /*2100*/  FFMA.FTZ R30, R20, R23, R25 ;  /* 0x00000017141e7223 */ /* 0x000fe20000010019 */
[----:B------:R-:W-:Y:S01]  /*2110*/  FADD.FTZ R27, R23, R32 ;  /* 0x00000020171b7221 */ /* 0x000fe20000010000 */
[C---:B------:R-:W-:Y:S01]  /*2120*/  FADD.FTZ R23, -R12.reuse, R29 ;  /* 0x0000001d0c177221 */ /* 0x040fe20000010100 */
[----:B------:R-:W-:Y:S01]  /*2130*/  FADD.FTZ R31, -R12, R31 ;  /* 0x0000001f0c1f7221 */ /* 0x000fe20000010100 */
[----:B------:R-:W-:Y:S02]  /*2140*/  HADD2.F32 R25, -RZ, R44.H0_H0 ;  /* 0x2000002cff197230 */ /* 0x000fe40000004100 */
        /* <DEDUP_REMOVED lines=21> */
.L_x_758:
[----:B------:R-:W-:Y:S01]  /*22a0*/  FMUL.FTZ R32, R25, R14 ;  /* 0x0000000e19207220 */ /* 0x000fe20000410000 */
[----:B------:R-:W-:-:S03]  /*22b0*/  HADD2.F32 R31, -RZ, R36.H1_H1 ;  /* 0x30000024ff1f7230 */ /* 0x000fc60000004100 */
[----:B------:R-:W-:Y:S01]  /*22c0*/  FFMA.FTZ R29, R23, R32, R30 ;  /* 0x00000020171d7223 */ /* 0x000fe2000001001e */
[----:B------:R-:W-:Y:S01]  /*22d0*/  FADD.FTZ R30, R27, R32 ;  /* 0x000000201b1e7221 */ /* 0x000fe20000010000 */
[----:B------:R-:W-:Y:S01]  /*22e0*/  FMUL.FTZ R27, R22, R15 ;  /* 0x0000000f161b7220 */ /* 0x000fe20000410000 */
[----:B------:R-:W-:Y:S01]  /*22f0*/  FFMA.FTZ R32, R19, R7, R28 ;  /* 0x0000000713207223 */ /* 0x000fe2000001001c */
[----:B------:R-:W-:Y:S01]  /*2300*/  FADD.FTZ R33, -R12, R31 ;  /* 0x0000001f0c217221 */ /* 0x000fe20000010100 */
[----:B------:R-:W-:Y:S02]  /*2310*/  HADD2.F32 R28, -RZ, R43.H1_H1 ;  /* 0x3000002bff1c7230 */ /* 0x000fe40000004100 */
[----:B------:R-:W-:Y:S01]  /*2320*/  FFMA.FTZ R19, R24, R27, R29 ;  /* 0x0000001b18137223 */ /* 0x000fe2000001001d */
[----:B------:R-:W-:Y:S02]  /*2330*/  HADD2.F32 R29, -RZ, R36.H0_H0 ;  /* 0x20000024ff1d7230 */ /* 0x000fe40000004100 */
[----:B------:R-:W-:Y:S01]  /*2340*/  FADD.FTZ R27, R27, R30 ;  /* 0x0000001e1b1b7221 */ /* 0x000fe20000010000 */
[----:B------:R-:W-:-:S02]  /*2350*/  FMUL.FTZ R30, R33, R6 ;  /* 0x00000006211e7220 */ /* 0x000fc40000410000 */
[----:B------:R-:W-:-:S04]  /*2360*/  FADD.FTZ R29, -R12, R29 ;  /* 0x0000001d0c1d7221 */ /* 0x000fc80000010100 */
[----:B------:R-:W-:Y:S01]  /*2370*/  FMUL.FTZ R31, R29, R6 ;  /* 0x000000061d1f7220 */ /* 0x000fe20000410000 */
[----:B------:R-:W-:Y:S01]  /*2380*/  HADD2.F32 R29, -RZ, R43.H0_H0 ;  /* 0x2000002bff1d7230 */ /* 0x000fe20000004100 */
        /* <DEDUP_REMOVED lines=19> */
.L_x_759:
[----:B------:R-:W-:Y:S01]  /*24c0*/  FMUL.FTZ R34, R29, R14 ;  /* 0x0000000e1d227220 */ /* 0x000fe20000410000 */
[----:B------:R-:W-:Y:S01]  /*24d0*/  FMUL.FTZ R33, R28, R15 ;  /* 0x0000000f1c217220 */ /* 0x000fe20000410000 */
[----:B------:R-:W-:Y:S01]  /*24e0*/  ISETP.GT.AND P0, PT, R67, 0x1e, PT ;  /* 0x0000001e4300780c */ /* 0x000fe20003f04270 */
[----:B------:R-:W0:Y:S01]  /*24f0*/  S2UR UR11, SR_CgaCtaId ;  /* 0x00000000000b79c3 */ /* 0x000e220000008800 */
[----:B------:R-:W-:Y:S01]  /*2500*/  FFMA.FTZ R19, R31, R34, R19 ;  /* 0x000000221f137223 */ /* 0x000fe20000010013 */
[----:B------:R-:W-:Y:S01]  /*2510*/  FADD.FTZ R34, R27, R34 ;  /* 0x000000221b227221 */ /* 0x000fe20000010000 */
[----:B------:R-:W-:Y:S01]  /*2520*/  UMOV UR6, 0x400 ;  /* 0x0000040000067882 */ /* 0x000fe20000000000 */
[----:B------:R-:W-:Y:S01]  /*2530*/  FADD.FTZ R26, R26, R7 ;  /* 0x000000071a1a7221 */ /* 0x000fe20000010000 */
[----:B------:R-:W-:Y:S01]  /*2540*/  FFMA.FTZ R27, R30, R33, R19 ;  /* 0x000000211e1b7223 */ /* 0x000fe20000010013 */
[----:B------:R-:W-:Y:S01]  /*2550*/  FADD.FTZ R19, R33, R34 ;  /* 0x0000002221137221 */ /* 0x000fe20000010000 */
[----:B------:R-:W-:Y:S01]  /*2560*/  UIADD3 UR5, UR6, 0x90, URZ ;  /* 0x0000009006057890 */ /* 0x000fe2000fffe03f */
[----:B------:R-:W-:Y:S01]  /*2570*/  FFMA.FTZ R13, R20, R18, R13 ;  /* 0x00000012140d7223 */ /* 0x000fe2000001000d */
[----:B------:R-:W-:Y:S01]  /*2580*/  FADD.FTZ R21, R21, R18 ;  /* 0x0000001215157221 */ /* 0x000fe20000010000 */
[----:B------:R-:W1:Y:S01]  /*2590*/  SHFL.DOWN PT, R34, R27, 0x1, 0x1f ;  /* 0x08201f001b227f89 */ /* 0x000e6200000e0000 */
[----:B------:R-:W-:Y:S01]  /*25a0*/  FFMA.FTZ R32, R23, R25, R32 ;  /* 0x0000001917207223 */ /* 0x000fe20000010020 */
[----:B------:R-:W-:Y:S01]  /*25b0*/  FADD.FTZ R26, R26, R25 ;  /* 0x000000191a1a7221 */ /* 0x000fe20000010000 */
[----:B------:R-:W-:Y:S01]  /*25c0*/  FFMA.FTZ R13, R24, R22, R13 ;  /* 0x00000016180d7223 */ /* 0x000fe2000001000d */
[----:B------:R-:W2:Y:S01]  /*25d0*/  SHFL.DOWN PT, R68, R19, 0x1, 0x1f ;  /* 0x08201f0013447f89 */ /* 0x000ea200000e0000 */
[----:B------:R-:W-:Y:S01]  /*25e0*/  FADD.FTZ R23, R21, R22 ;  /* 0x0000001615177221 */ /* 0x000fe20000010000 */
[----:B------:R-:W-:Y:S01]  /*25f0*/  FFMA.FTZ R20, R31, R29, R32 ;  /* 0x0000001d1f147223 */ /* 0x000fe20000010020 */
[----:B------:R-:W-:Y:S01]  /*2600*/  FFMA.FTZ R21, R30, R28, R13 ;  /* 0x0000001c1e157223 */ /* 0x000fe2000001000d */
[----:B------:R-:W-:Y:S01]  /*2610*/  FADD.FTZ R22, R26, R29 ;  /* 0x0000001d1a167221 */ /* 0x000fe20000010000 */
[----:B------:R-:W-:Y:S01]  /*2620*/  FADD.FTZ R23, R23, R28 ;  /* 0x0000001c17177221 */ /* 0x000fe20000010000 */
[----:B------:R-:W-:Y:S01]  /*2630*/  BSSY B0, `(.L_x_760) ;  /* 0x0000042000007945 */ /* 0x000fe20003800000 */
[----:B0-----:R-:W-:-:S06]  /*2640*/  ULEA UR5, UR11, UR5, 0x18 ;  /* 0x000000050b057291 */ /* 0x001fcc000f8ec03f */
[----:B------:R-:W-:Y:S01]  /*2650*/  LEA R7, R0, UR5, 0x4 ;  /* 0x0000000500077c11 */ /* 0x000fe2000f8e20ff */
[----:B-1----:R-:W-:-:S04]  /*2660*/  @!P0 FADD.FTZ R27, R27, R34 ;  /* 0x000000221b1b8221 */ /* 0x002fc80000010000 */
        /* <DEDUP_REMOVED lines=23> */
[----:B------:R-:W-:-:S10]  /*27e0*/  MOV R18, R27 ;  /* 0x0000001b00127202 */ /* 0x000fd40000000f00 */
[----:B------:R0:W-:Y:S01]  /*27f0*/  @!P0 STS.64 [R57+0x10], R18 ;  /* 0x0000101239008388 */ /* 0x0001e20000000a00 */
[----:B------:R-:W-:Y:S01]  /*2800*/  BAR.SYNC.DEFER_BLOCKING 0x0 ;  /* 0x0000000000007b1d */ /* 0x000fe20000010000 */
[----:B------:R-:W-:-:S13]  /*2810*/  ISETP.NE.AND P0, PT, R0, RZ, PT ;  /* 0x000000ff0000720c */ /* 0x000fda0003f05270 */
[----:B0-----:R-:W-:Y:S05]  /*2820*/  @P0 BRA `(.L_x_761) ;  /* 0x0000000000880947 */ /* 0x001fea0003800000 */
[----:B------:R-:W-:-:S09]  /*2830*/  ULEA UR5, UR11, UR6, 0x18 ;  /* 0x000000060b057291 */ /* 0x000fd2000f8ec03f */
[----:B------:R-:W0:Y:S04]  /*2840*/  LDS.64 R32, [UR5+0x18] ;  /* 0x00001805ff207984 */ /* 0x000e280008000a00 */
[----:B------:R-:W1:Y:S04]  /*2850*/  LDS.128 R28, [UR5+0x20] ;  /* 0x00002005ff1c7984 */ /* 0x000e680008000c00 */
[----:B------:R-:W2:Y:S01]  /*2860*/  LDS.128 R24, [UR5+0x30] ;  /* 0x00003005ff187984 */ /* 0x000ea20008000c00 */
        /* <DEDUP_REMOVED lines=11> */
[----:B------:R-:W-:Y:S02]  /*2920*/  FADD.FTZ R18, R18, R27 ;  /* 0x0000001b12127221 */ /* 0x000fe40000010000 */
[----:B------:R-:W2:Y:S01]  /*2930*/  LDS.128 R24, [UR5+0x60] ;  /* 0x00006005ff187984 */ /* 0x000ea20008000c00 */
        /* <DEDUP_REMOVED lines=9> */
[----:B--2---:R-:W-:Y:S01]  /*29d0*/  FADD.FTZ R13, R13, R24 ;  /* 0x000000180d0d7221 */ /* 0x004fe20000010000 */
[----:B------:R-:W-:-:S03]  /*29e0*/  FADD.FTZ R18, R18, R25 ;  /* 0x0000001912127221 */ /* 0x000fc60000010000 */
[----:B------:R-:W-:Y:S01]  /*29f0*/  FADD.FTZ R13, R13, R26 ;  /* 0x0000001a0d0d7221 */ /* 0x000fe20000010000 */
[----:B------:R-:W-:-:S03]  /*2a00*/  FADD.FTZ R18, R18, R27 ;  /* 0x0000001b12127221 */ /* 0x000fc60000010000 */
[----:B0-----:R-:W-:Y:S01]  /*2a10*/  FADD.FTZ R13, R13, R32 ;  /* 0x000000200d0d7221 */ /* 0x001fe20000010000 */
[----:B------:R-:W-:-:S03]  /*2a20*/  FADD.FTZ R24, R18, R33 ;  /* 0x0000002112187221 */ /* 0x000fc60000010000 */
[----:B------:R-:W-:Y:S01]  /*2a30*/  FADD.FTZ R18, R13, R34 ;  /* 0x000000220d127221 */ /* 0x000fe20000010000 */
[----:B------:R-:W-:-:S07]  /*2a40*/  FADD.FTZ R19, R24, R35 ;  /* 0x0000002318137221 */ /* 0x000fce0000010000 */
.L_x_761:
[----:B------:R-:W-:Y:S05]  /*2a50*/  BSYNC B0 ;  /* 0x0000000000007941 */ /* 0x000fea0003800000 */
.L_x_760:
        /* <DEDUP_REMOVED lines=8> */
[----:B------:R-:W2:Y:S01]  /*2ae0*/  LDS.128 R32, [R7+0x2a0] ;  /* 0x0002a00007207984 */ /* 0x000ea20000000c00 */
        /* <DEDUP_REMOVED lines=8> */
[----:B------:R-:W-:-:S02]  /*2b70*/  FADD.FTZ R26, R26, R31 ;  /* 0x0000001f1a1a7221 */ /* 0x000fc40000010000 */
[----:B--2---:R-:W-:Y:S01]  /*2b80*/  FADD.FTZ R25, R25, R32 ;  /* 0x0000002019197221 */ /* 0x004fe20000010000 */
[----:B------:R-:W1:Y:S01]  /*2b90*/  LDS.128 R28, [R7+0x460] ;  /* 0x00046000071c7984 */ /* 0x000e620000000c00 */
[----:B------:R-:W-:Y:S01]  /*2ba0*/  FADD.FTZ R32, R68, R33 ;  /* 0x0000002144207221 */ /* 0x000fe20000010000 */
[----:B------:R-:W-:Y:S01]  /*2bb0*/  FADD.FTZ R33, R13, R34 ;  /* 0x000000220d217221 */ /* 0x000fe20000010000 */
[----:B------:R-:W-:Y:S01]  /*2bc0*/  FADD.FTZ R34, R26, R35 ;  /* 0x000000231a227221 */ /* 0x000fe20000010000 */
[----:B0-----:R-:W-:Y:S01]  /*2bd0*/  FADD.FTZ R13, R25, R20 ;  /* 0x00000014190d7221 */ /* 0x001fe20000010000 */
[----:B------:R-:W-:Y:S01]  /*2be0*/  FADD.FTZ R32, R32, R21 ;  /* 0x0000001520207221 */ /* 0x000fe20000010000 */
[----:B------:R-:W0:Y:S01]  /*2bf0*/  LDS.128 R24, [R7+0x540] ;  /* 0x0005400007187984 */ /* 0x000e220000000c00 */
[----:B------:R-:W-:Y:S01]  /*2c00*/  FADD.FTZ R33, R33, R22 ;  /* 0x0000001621217221 */ /* 0x000fe20000010000 */
[----:B------:R-:W-:Y:S02]  /*2c10*/  FADD.FTZ R34, R34, R23 ;  /* 0x0000001722227221 */ /* 0x000fe40000010000 */
[----:B------:R-:W2:Y:S01]  /*2c20*/  LDS.128 R20, [R7+0x620] ;  /* 0x0006200007147984 */ /* 0x000ea20000000c00 */
        /* <DEDUP_REMOVED lines=8> */
[----:B------:R-:W-:Y:S01]  /*2cb0*/  FADD.FTZ R34, R34, R27 ;  /* 0x0000001b22227221 */ /* 0x000fe20000010000 */
[----:B--2---:R-:W-:Y:S01]  /*2cc0*/  FADD.FTZ R13, R13, R20 ;  /* 0x000000140d0d7221 */ /* 0x004fe20000010000 */
[----:B------:R-:W0:Y:S01]  /*2cd0*/  LDS.128 R24, [R7+0x7e0] ;  /* 0x0007e00007187984 */ /* 0x000e220000000c00 */
[----:B------:R-:W-:Y:S01]  /*2ce0*/  FADD.FTZ R32, R32, R21 ;  /* 0x0000001520207221 */ /* 0x000fe20000010000 */
        /* <DEDUP_REMOVED lines=13> */
[----:B--2---:R-:W-:Y:S01]  /*2dc0*/  FADD.FTZ R13, R13, R20 ;  /* 0x000000140d0d7221 */ /* 0x004fe20000010000 */
[----:B------:R-:W-:Y:S01]  /*2dd0*/  FADD.FTZ R32, R32, R21 ;  /* 0x0000001520207221 */ /* 0x000fe20000010000 */
[----:B------:R-:W-:Y:S01]  /*2de0*/  FADD.FTZ R33, R33, R22 ;  /* 0x0000001621217221 */ /* 0x000fe20000010000 */
[----:B------:R-:W-:-:S02]  /*2df0*/  FADD.FTZ R34, R34, R23 ;  /* 0x0000001722227221 */ /* 0x000fc40000010000 */
[----:B------:R-:W2:Y:S01]  /*2e00*/  LDS.128 R20, [R7+0xb60] ;  /* 0x000b600007147984 */ /* 0x000ea20000000c00 */
[----:B-1----:R-:W-:Y:S01]  /*2e10*/  FADD.FTZ R13, R13, R28 ;  /* 0x0000001c0d0d7221 */ /* 0x002fe20000010000 */
[----:B------:R-:W-:Y:S01]  /*2e20*/  FADD.FTZ R32, R32, R29 ;  /* 0x0000001d20207221 */ /* 0x000fe20000010000 */
[----:B------:R-:W-:Y:S01]  /*2e30*/  FADD.FTZ R33, R33, R30 ;  /* 0x0000001e21217221 */ /* 0x000fe20000010000 */
[----:B------:R-:W-:Y:S02]  /*2e40*/  FADD.FTZ R34, R34, R31 ;  /* 0x0000001f22227221 */ /* 0x000fe40000010000 */
[----:B------:R-:W1:Y:S01]  /*2e50*/  LDS.128 R28, [R7+0xc40] ;  /* 0x000c4000071c7984 */ /* 0x000e620000000c00 */
[----:B0-----:R-:W-:Y:S01]  /*2e60*/  FADD.FTZ R13, R13, R24 ;  /* 0x000000180d0d7221 */ /* 0x001fe20000010000 */
[----:B------:R-:W-:Y:S01]  /*2e70*/  FADD.FTZ R32, R32, R25 ;  /* 0x0000001920207221 */ /* 0x000fe20000010000 */
[----:B------:R-:W-:Y:S01]  /*2e80*/  FADD.FTZ R33, R33, R26 ;  /* 0x0000001a21217221 */ /* 0x000fe20000010000 */
[----:B------:R-:W-:-:S02]  /*2e90*/  FADD.FTZ R34, R34, R27 ;  /* 0x0000001b22227221 */ /* 0x000fc40000010000 */
[----:B------:R-:W0:Y:S01]  /*2ea0*/  LDS.128 R24, [R7+0xd20] ;  /* 0x000d200007187984 */ /* 0x000e220000000c00 */
[----:B--2---:R-:W-:Y:S01]  /*2eb0*/  FADD.FTZ R13, R13, R20 ;  /* 0x000000140d0d7221 */ /* 0x004fe20000010000 */
        /* <DEDUP_REMOVED lines=77> */
[----:B------:R-:W-:Y:S01]  /*3390*/  FADD.FTZ R68, R68, R23 ;  /* 0x0000001744447221 */ /* 0x000fe20000010000 */
[----:B------:R-:W2:Y:S01]  /*33a0*/  LDS.128 R32, [R7+0x1b20] ;  /* 0x001b200007207984 */ /* 0x000ea20000000c00 */
[----:B-1----:R-:W-:Y:S01]  /*33b0*/  FADD.FTZ R20, R20, R29 ;  /* 0x0000001d14147221 */ /* 0x002fe20000010000 */
[----:B------:R-:W-:Y:S01]  /*33c0*/  FADD.FTZ R21, R21, R30 ;  /* 0x0000001e15157221 */ /* 0x000fe20000010000 */
[----:B------:R-:W-:Y:S01]  /*33d0*/  FADD.FTZ R13, R13, R28 ;  /* 0x0000001c0d0d7221 */ /* 0x000fe20000010000 */
[----:B------:R-:W-:Y:S01]  /*33e0*/  FADD.FTZ R68, R68, R31 ;  /* 0x0000001f44447221 */ /* 0x000fe20000010000 */
[----:B0-----:R-:W-:Y:S01]  /*33f0*/  FADD.FTZ R22, R20, R25 ;  /* 0x0000001914167221 */ /* 0x001fe20000010000 */
[----:B------:R-:W-:Y:S01]  /*3400*/  FADD.FTZ R23, R21, R26 ;  /* 0x0000001a15177221 */ /* 0x000fe20000010000 */
[----:B------:R-:W-:Y:S01]  /*3410*/  FADD.FTZ R13, R13, R24 ;  /* 0x000000180d0d7221 */ /* 0x000fe20000010000 */
[----:B------:R-:W-:Y:S01]  /*3420*/  FADD.FTZ R68, R68, R27 ;  /* 0x0000001b44447221 */ /* 0x000fe20000010000 */
[----:B--2---:R-:W-:Y:S01]  /*3430*/  FADD.FTZ R21, R22, R33 ;  /* 0x0000002116157221 */ /* 0x004fe20000010000 */
[----:B------:R-:W-:Y:S01]  /*3440*/  FADD.FTZ R22, R23, R34 ;  /* 0x0000002217167221 */ /* 0x000fe20000010000 */
[----:B------:R-:W-:Y:S01]  /*3450*/  FADD.FTZ R20, R13, R32 ;  /* 0x000000200d147221 */ /* 0x000fe20000010000 */
[----:B------:R-:W-:-:S07]  /*3460*/  FADD.FTZ R23, R68, R35 ;  /* 0x0000002344177221 */ /* 0x000fce0000010000 */
.L_x_763:
[----:B------:R-:W-:Y:S05]  /*3470*/  BSYNC B0 ;  /* 0x0000000000007941 */ /* 0x000fea0003800000 */
.L_x_762:
[----:B------:R-:W0:Y:S01]  /*3480*/  LDC.64 R24, c[0x0][0x268] ;  /* 0x00009a00ff187b82 */ /* 0x000e220000000a00 */
[----:B------:R-:W-:Y:S01]  /*3490*/  IMAD R51, R51, 0xe, R0 ;  /* 0x0000000e33337824 */ /* 0x000fe200078e0200 */
[----:B------:R-:W-:Y:S06]  /*34a0*/  BSSY B0, `(.L_x_764) ;  /* 0x000000f000007945 */ /* 0x000fec0003800000 */
[----:B------:R-:W1:Y:S01]  /*34b0*/  LDC R7, c[0x0][0xc] ;  /* 0x00000300ff077b82 */ /* 0x000e620000000800 */
[----:B0-----:R-:W-:Y:S01]  /*34c0*/  IMAD.WIDE R24, R51, 0x4, R24 ;  /* 0x0000000433187825 */ /* 0x001fe200078e0218 */
[----:B------:R-:W-:Y:S06]  /*34d0*/  @P6 BRA `(.L_x_765) ;  /* 0x00000000002c6947 */ /* 0x000fec0003800000 */
[----:B------:R-:W0:Y:S01]  /*34e0*/  LDC.64 R30, c[0x0][0x288] ;  /* 0x0000a200ff1e7b82 */ /* 0x000e220000000a00 */
[----:B------:R-:W-:Y:S01]  /*34f0*/  LEA R26, P6, R55, R24, 0x2 ;  /* 0x00000018371a7211 */ /* 0x000fe200078c10ff */
        /* <DEDUP_REMOVED lines=9> */
.L_x_765:
[----:B------:R-:W-:Y:S05]  /*3590*/  BSYNC B0 ;  /* 0x0000000000007941 */ /* 0x000fea0003800000 */
.L_x_764:
[----:B-1----:R-:W-:-:S13]  /*35a0*/  ISETP.GE.U32.AND P6, PT, R7, 0x2, PT ;  /* 0x000000020700780c */ /* 0x002fda0003fc6070 */
[----:B------:R-:W-:Y:S05]  /*35b0*/  @!P6 BRA `(.L_x_766) ;  /* 0x0000001000b4e947 */ /* 0x000fea0003800000 */
[----:B------:R-:W0:Y:S01]  /*35c0*/  LDC R13, c[0x0][0x10] ;  /* 0x00000400ff0d7b82 */ /* 0x000e220000000800 */
[----:B--2---:R-:W1:Y:S01]  /*35d0*/  S2R R20, SR_CTAID.Y ;  /* 0x0000000000147919 */ /* 0x004e620000002600 */
[----:B------:R-:W-:-:S06]  /*35e0*/  LOP3.LUT R26, R52, 0x1, RZ, 0xc0, !PT ;  /* 0x00000001341a7812 */ /* 0x000fcc00078ec0ff */
[----:B------:R-:W2:Y:S08]  /*35f0*/  LDC.64 R22, c[0x0][0x258] ;  /* 0x00009600ff167b82 */ /* 0x000eb00000000a00 */
[----:B------:R-:W3:Y:S01]  /*3600*/  LDC.64 R24, c[0x0][0x260] ;  /* 0x00009800ff187b82 */ /* 0x000ee20000000a00 */
[----:B0-----:R-:W-:-:S04]  /*3610*/  IMAD R26, R26, R13, RZ ;  /* 0x0000000d1a1a7224 */ /* 0x001fc800078e02ff */
        /* <DEDUP_REMOVED lines=8> */
[----:B------:R-:W-:Y:S01]  /*36a0*/  HFMA2.MMA R21, -RZ, RZ, 0, 5.9604644775390625e-08 ;  /* 0x00000001ff157435 */ /* 0x000fe200000001ff */
[----:B------:R-:W-:Y:S01]  /*36b0*/  UPOPC UR6, UR5 ;  /* 0x00000005000672bf */ /* 0x000fe20008000000 */
[----:B------:R-:W-:Y:S01]  /*36c0*/  P2R R28, PR, RZ, 0x1 ;  /* 0x00000001ff1c7803 */ /* 0x000fe20000000000 */
[----:B------:R-:W-:Y:S01]  /*36d0*/  UFLO.U32 UR5, UR5 ;  /* 0x00000005000572bd */ /* 0x000fe200080e0000 */
[----:B------:R-:W-:Y:S01]  /*36e0*/  LOP3.LUT P6, RZ, R52, 0x2, RZ, 0xc0, !PT ;  /* 0x0000000234ff7812 */ /* 0x000fe200078cc0ff */
[----:B------:R-:W-:-:S04]  /*36f0*/  IMAD R27, R13, UR7, R20 ;  /* 0x000000070d1b7c24 */ /* 0x000fc8000f8e0214 */
[----:B------:R-:W-:Y:S01]  /*3700*/  IMAD.WIDE.U32 R26, R27, 0x8, R24 ;  /* 0x000000081b1a7825 */ /* 0x000fe200078e0018 */
[----:B------:R-:W-:-:S04]  /*3710*/  SEL R21, R21, 0xffffffff, !P6 ;  /* 0xffffffff15157807 */ /* 0x000fc80007000000 */
[----:B------:R1:W-:Y:S01]  /*3720*/  STG.E.64 desc[UR8][R26.64], R18 ;  /* 0x000000121a007986 */ /* 0x0003e2000c101b08 */
[----:B------:R-:W-:Y:S01]  /*3730*/  IMAD R21, R21, UR6, RZ ;  /* 0x0000000615157c24 */ /* 0x000fe2000f8e02ff */
[----:B0-----:R-:W-:-:S13]  /*3740*/  ISETP.EQ.U32.AND P0, PT, R67, UR5, PT ;  /* 0x0000000543007c0c */ /* 0x001fda000bf02070 */
[----:B------:R-:W-:Y:S06]  /*3750*/  @P0 MEMBAR.ALL.GPU ;  /* 0x0000000000000992 */ /* 0x000fec000000a000 */
[----:B------:R-:W-:-:S00]  /*3760*/  @P0 ERRBAR ;  /* 0x00000000000009ab */ /* 0x000fc00000000000 */
[----:B------:R-:W-:Y:S06]  /*3770*/  @P0 CGAERRBAR ;  /* 0x00000000000005ab */ /* 0x000fec0000000000 */
[----:B------:R1:W-:Y:S01]  /*3780*/  @P0 REDG.E.ADD.S32.STRONG.GPU desc[UR8][R22.64], R21 ;  /* 0x000000151600098e */ /* 0x0003e2000c10e388 */
[----:B------:R-:W-:Y:S02]  /*3790*/  ISETP.NE.AND P0, PT, R28, RZ, PT ;  /* 0x000000ff1c00720c */ /* 0x000fe40003f05270 */
[----:B------:R-:W-:-:S04]  /*37a0*/  SEL R28, R7, RZ, !P6 ;  /* 0x000000ff071c7207 */ /* 0x000fc80007000000 */
[----:B------:R-:W-:-:S13]  /*37b0*/  ISETP.NE.AND P6, PT, R28, -0x1, PT ;  /* 0xffffffff1c00780c */ /* 0x000fda0003fc5270 */
[----:B-1----:R-:W-:Y:S05]  /*37c0*/  @!P6 BRA `(.L_x_767) ;  /* 0x000000000014e947 */ /* 0x002fea0003800000 */
.L_x_768:
[----:B------:R-:W2:Y:S04]  /*37d0*/  LDG.E.STRONG.GPU R21, desc[UR8][R22.64] ;  /* 0x0000000816157981 */ /* 0x000ea8000c1ef900 */
[----:B--2---:R-:W-:Y:S01]  /*37e0*/  CCTL.IVALL ;  /* 0x00000000ff00798f */ /* 0x004fe20002000000 */
[----:B------:R-:W-:Y:S05]  /*37f0*/  YIELD ;  /* 0x0000000000007946 */ /* 0x000fea0003800000 */
[----:B------:R-:W-:-:S13]  /*3800*/  ISETP.NE.AND P6, PT, R21, R28, PT ;  /* 0x0000001c1500720c */ /* 0x000fda0003fc5270 */
[----:B------:R-:W-:Y:S05]  /*3810*/  @P6 BRA `(.L_x_768) ;  /* 0xfffffffc00ec6947 */ /* 0x000fea000383ffff */
.L_x_767:
[----:B------:R-:W-:Y:S01]  /*3820*/  ISETP.NE.AND P6, PT, R7, RZ, PT ;  /* 0x000000ff0700720c */ /* 0x000fe20003fc5270 */
[----:B------:R-:W-:Y:S05]  /*3830*/  WARPSYNC.ALL ;  /* 0x0000000000007948 */ /* 0x000fea0003800000 */
[----:B------:R-:W-:Y:S07]  /*3840*/  BAR.SYNC.DEFER_BLOCKING 0x0 ;  /* 0x0000000000007b1d */ /* 0x000fee0000010000 */
[----:B------:R-:W-:Y:S05]  /*3850*/  @!P6 BRA `(.L_x_766) ;  /* 0x00000010000ce947 */ /* 0x000fea0003800000 */
[----:B------:R-:W-:Y:S02]  /*3860*/  IADD3 R22, R7, -0x1, RZ ;  /* 0xffffffff07167810 */ /* 0x000fe40007ffe0ff */
[----:B------:R-:W-:Y:S02]  /*3870*/  MOV R21, RZ ;  /* 0x000000ff00157202 */ /* 0x000fe40000000f00 */
[----:B------:R-:W-:-:S13]  /*3880*/  ISETP.GE.U32.AND P6, PT, R22, 0x3, PT ;  /* 0x000000031600780c */ /* 0x000fda0003fc6070 */
[----:B------:R-:W-:Y:S05]  /*3890*/  @!P6 BRA `(.L_x_769) ;  /* 0x0000000c008ce947 */ /* 0x000fea0003800000 */
[----:B------:R-:W-:Y:S01]  /*38a0*/  LOP3.LUT R22, R7, 0x3, RZ, 0xc0, !PT ;  /* 0x0000000307167812 */ /* 0x000fe200078ec0ff */
[----:B------:R-:W-:-:S03]  /*38b0*/  HFMA2.MMA R21, -RZ, RZ, 0, 0 ;  /* 0x00000000ff157435 */ /* 0x000fc600000001ff */
        /* <DEDUP_REMOVED lines=13> */
.L_x_772:
        /* <DEDUP_REMOVED lines=115> */
.L_x_771:
[----:B------:R-:W-:-:S13]  /*40c0*/  ISETP.GT.AND P6, PT, R22, 0x4, PT ;  /* 0x000000041600780c */ /* 0x000fda0003fc4270 */
[----:B------:R-:W-:Y:S05]  /*40d0*/  @!P6 BRA `(.L_x_773) ;  /* 0x0000000000f4e947 */ /* 0x000fea0003800000 */
        /* <DEDUP_REMOVED lines=61> */
.L_x_773:
[----:B------:R-:W-:-:S04]  /*44b0*/  LOP3.LUT P6, RZ, R4, 0x1, RZ, 0xc0, !PT ;  /* 0x0000000104ff7812 */ /* 0x000fc800078cc0ff */
[----:B------:R-:W-:-:S13]  /*44c0*/  ISETP.NE.OR P6, PT, R22, RZ, P6 ;  /* 0x000000ff1600720c */ /* 0x000fda00037c5670 */
[----:B------:R-:W-:Y:S05]  /*44d0*/  @!P6 BRA `(.L_x_769) ;  /* 0x00000000007ce947 */ /* 0x000fea0003800000 */
.L_x_770:
        /* <DEDUP_REMOVED lines=31> */
.L_x_769:
        /* <DEDUP_REMOVED lines=10> */
.L_x_775:
[----:B------:R-:W-:Y:S05]  /*4770*/  BSYNC B0 ;  /* 0x0000000000007941 */ /* 0x000fea0003800000 */
.L_x_774:
        /* <DEDUP_REMOVED lines=17> */
.L_x_766:
[----:B------:R-:W0:Y:S01]  /*4890*/  S2UR UR6, SR_CgaCtaId ;  /* 0x00000000000679c3 */ /* 0x000e220000008800 */
[----:B------:R-:W-:Y:S01]  /*48a0*/  UMOV UR5, 0x400 ;  /* 0x0000040000057882 */ /* 0x000fe20000000000 */
[----:B--2---:R-:W-:Y:S01]  /*48b0*/  SHF.R.U32.HI R20, RZ, 0x1, R0 ;  /* 0x00000001ff147819 */ /* 0x004fe20000011600 */
[----:B------:R-:W-:Y:S01]  /*48c0*/  HADD2.F32 R25, -RZ, R40.H1_H1 ;  /* 0x30000028ff197230 */ /* 0x000fe20000004100 */
[----:B------:R-:W-:Y:S01]  /*48d0*/  ISETP.NE.AND P6, PT, RZ, UR10, PT ;  /* 0x0000000aff007c0c */ /* 0x000fe2000bfc5270 */
[--C-:B------:R-:W-:Y:S02]  /*48e0*/  HADD2.F32 R27, -RZ, R50.reuse.H0_H0 ;  /* 0x20000032ff1b7230 */ /* 0x100fe40000004100 */
[----:B------:R-:W-:Y:S01]  /*48f0*/  IMAD.WIDE.U32 R20, R20, -0x6db6db6d, RZ ;  /* 0x9249249314147825 */ /* 0x000fe200078e00ff */
[----:B------:R-:W1:Y:S03]  /*4900*/  LDC R23, c[0x0][0x2ac] ;  /* 0x0000ab00ff177b82 */ /* 0x000e660000000800 */
[----:B------:R-:W-:Y:S01]  /*4910*/  HADD2.F32 R50, -RZ, R50.H1_H1 ;  /* 0x30000032ff327230 */ /* 0x000fe20000004100 */
[----:B------:R-:W-:Y:S01]  /*4920*/  SHF.R.U32.HI R7, RZ, 0x2, R21 ;  /* 0x00000002ff077819 */ /* 0x000fe20000011615 */
[----:B------:R-:W-:-:S05]  /*4930*/  HADD2.F32 R21, -RZ, R40.H0_H0 ;  /* 0x20000028ff157230 */ /* 0x000fca0000004100 */
[----:B------:R-:W-:-:S04]  /*4940*/  FADD.FTZ R21, -R12, R21 ;  /* 0x000000150c157221 */ /* 0x000fc80000010100 */
[----:B------:R-:W-:Y:S01]  /*4950*/  FMUL.FTZ R29, R21, R6 ;  /* 0x00000006151d7220 */ /* 0x000fe20000410000 */
[----:B0-----:R-:W-:-:S09]  /*4960*/  ULEA UR5, UR6, UR5, 0x18 ;  /* 0x0000000506057291 */ /* 0x001fd2000f8ec03f */
[----:B------:R-:W-:Y:S01]  /*4970*/  @!P0 STS.64 [UR5+0x88], R18 ;  /* 0x00008812ff008988 */ /* 0x000fe20008000a05 */
[----:B------:R-:W-:Y:S06]  /*4980*/  BAR.SYNC.DEFER_BLOCKING 0x0 ;  /* 0x0000000000007b1d */ /* 0x000fec0000010000 */
[----:B------:R-:W0:Y:S01]  /*4990*/  LDS.64 R18, [UR5+0x88] ;  /* 0x00008805ff127984 */ /* 0x000e220008000a00 */
[----:B------:R-:W-:Y:S02]  /*49a0*/  ULDC UR5, c[0x0][0x2bc] ;  /* 0x0000af0000057ab9 */ /* 0x000fe40000000800 */
[----:B0-----:R-:W-:Y:S01]  /*49b0*/  FMUL.FTZ R22, R19, UR5 ;  /* 0x0000000513167c20 */ /* 0x001fe20008410000 */
[----:B------:R-:W-:Y:S01]  /*49c0*/  FADD.FTZ R19, -R12, R25 ;  /* 0x000000190c137221 */ /* 0x000fe20000010100 */
[----:B------:R-:W-:Y:S01]  /*49d0*/  FMUL.FTZ R13, R18, UR5 ;  /* 0x00000005120d7c20 */ /* 0x000fe20008410000 */
[----:B------:R-:W-:-:S02]  /*49e0*/  HADD2.F32 R25, -RZ, R41.H0_H0 ;  /* 0x20000029ff197230 */ /* 0x000fc40000004100 */
[----:B------:R-:W-:Y:S02]  /*49f0*/  HADD2.F32 R41, -RZ, R41.H1_H1 ;  /* 0x30000029ff297230 */ /* 0x000fe40000004100 */
        /* <DEDUP_REMOVED lines=20> */
.L_x_776:
[----:B------:R-:W-:Y:S01]  /*4b40*/  LOP3.LUT P0, RZ, R4, 0x2, RZ, 0xc0, !PT ;  /* 0x0000000204ff7812 */ /* 0x000fe2000780c0ff */
[----:B------:R-:W-:-:S12]  /*4b50*/  BSSY B0, `(.L_x_777) ;  /* 0x0000015000007945 */ /* 0x000fd80003800000 */
[----:B------:R-:W-:Y:S05]  /*4b60*/  @!P0 BRA `(.L_x_778) ;  /* 0x00000000004c8947 */ /* 0x000fea0003800000 */
[----:B------:R-:W-:Y:S01]  /*4b70*/  SHF.R.S32.HI R21, RZ, 0x1f, R2 ;  /* 0x0000001fff157819 */ /* 0x000fe20000011402 */
[----:B------:R-:W-:Y:S01]  /*4b80*/  ULDC.64 UR12, c[0x0][0x288] ;  /* 0x0000a200000c7ab9 */ /* 0x000fe20000000a00 */
[----:B------:R-:W-:Y:S02]  /*4b90*/  MOV R18, R8 ;  /* 0x0000000800127202 */ /* 0x000fe40000000f00 */
[----:B------:R-:W-:Y:S01]  /*4ba0*/  MOV R19, R11 ;  /* 0x0000000b00137202 */ /* 0x000fe20000000f00 */
        /* <DEDUP_REMOVED lines=13> */
[----:B------:R-:W-:-:S05]  /*4c80*/  F2FP.F16.F32.PACK_AB R19, R18, R19 ;  /* 0x000000131213723e */ /* 0x000fca00000000ff */
[----:B------:R0:W-:Y:S02]  /*4c90*/  STG.E desc[UR8][R20.64], R19 ;  /* 0x0000001314007986 */ /* 0x0001e4000c101908 */
.L_x_778:
[----:B------:R-:W-:Y:S05]  /*4ca0*/  BSYNC B0 ;  /* 0x0000000000007941 */ /* 0x000fea0003800000 */
.L_x_777:
[----:B------:R-:W-:Y:S01]  /*4cb0*/  ISETP.NE.AND P6, PT, RZ, UR10, PT ;  /* 0x0000000aff007c0c */ /* 0x000fe2000bfc5270 */
[C---:B------:R-:W-:Y:S01]  /*4cc0*/  FADD.FTZ R31, -R12.reuse, R25 ;  /* 0x000000190c1f7221 */ /* 0x040fe20000010100 */
[----:B------:R-:W-:Y:S01]  /*4cd0*/  FADD.FTZ R41, -R12, R41 ;  /* 0x000000290c297221 */ /* 0x000fe20000010100 */
[--C-:B------:R-:W-:Y:S02]  /*4ce0*/  HADD2.F32 R27, -RZ, R49.reuse.H0_H0 ;  /* 0x20000031ff1b7230 */ /* 0x100fe40000004100 */
[----:B------:R-:W-:Y:S02]  /*4cf0*/  HADD2.F32 R24, -RZ, R49.H1_H1 ;  /* 0x30000031ff187230 */ /* 0x000fe40000004100 */
[-C--:B------:R-:W-:Y:S01]  /*4d00*/  FMUL.FTZ R31, R31, R6.reuse ;  /* 0x000000061f1f7220 */ /* 0x080fe20000410000 */
[--C-:B------:R-:W-:Y:S02]  /*4d10*/  HADD2.F32 R25, -RZ, R38.reuse.H0_H0 ;  /* 0x20000026ff197230 */ /* 0x100fe40000004100 */
[----:B------:R-:W-:Y:S01]  /*4d20*/  FMUL.FTZ R26, R41, R6 ;  /* 0x00000006291a7220 */ /* 0x000fe20000410000 */
[----:B------:R-:W-:-:S02]  /*4d30*/  HADD2.F32 R29, -RZ, R38.H1_H1 ;  /* 0x30000026ff1d7230 */ /* 0x000fc40000004100 */
        /* <DEDUP_REMOVED lines=19> */
.L_x_779:
[----:B------:R-:W-:Y:S04]  /*4e70*/  BSSY B0, `(.L_x_780) ;  /* 0x0000016000007945 */ /* 0x000fe80003800000 */
[----:B------:R-:W-:Y:S05]  /*4e80*/  @!P5 BRA `(.L_x_781) ;  /* 0x000000000050d947 */ /* 0x000fea0003800000 */
[----:B0-----:R-:W-:Y:S01]  /*4e90*/  IADD3 R21, R2, 0x20, RZ ;  /* 0x0000002002157810 */ /* 0x001fe20007ffe0ff */
        /* <DEDUP_REMOVED lines=19> */
.L_x_781:
[----:B------:R-:W-:Y:S05]  /*4fd0*/  BSYNC B0 ;  /* 0x0000000000007941 */ /* 0x000fea0003800000 */
.L_x_780:
[C---:B01----:R-:W-:Y:S01]  /*4fe0*/  FADD.FTZ R19, -R12.reuse, R25 ;  /* 0x000000190c137221 */ /* 0x043fe20000010100 */
[----:B------:R-:W-:Y:S01]  /*4ff0*/  FADD.FTZ R21, -R12, R29 ;  /* 0x0000001d0c157221 */ /* 0x000fe20000010100 */
[--C-:B------:R-:W-:Y:S02]  /*5000*/  HADD2.F32 R27, -RZ, R48.reuse.H0_H0 ;  /* 0x20000030ff1b7230 */ /* 0x100fe40000004100 */
[--C-:B------:R-:W-:Y:S02]  /*5010*/  HADD2.F32 R25, -RZ, R39.reuse.H0_H0 ;  /* 0x20000027ff197230 */ /* 0x100fe40000004100 */
[-C--:B------:R-:W-:Y:S01]  /*5020*/  FMUL.FTZ R29, R19, R6.reuse ;  /* 0x00000006131d7220 */ /* 0x080fe20000410000 */
[----:B------:R-:W-:Y:S02]  /*5030*/  HADD2.F32 R48, -RZ, R48.H1_H1 ;  /* 0x30000030ff307230 */ /* 0x000fe40000004100 */
        /* <DEDUP_REMOVED lines=21> */
.L_x_782:
        /* <DEDUP_REMOVED lines=22> */
.L_x_784:
[----:B------:R-:W-:Y:S05]  /*52f0*/  BSYNC B0 ;  /* 0x0000000000007941 */ /* 0x000fea0003800000 */
.L_x_783:
[C---:B------:R-:W-:Y:S01]  /*5300*/  FADD.FTZ R31, -R12.reuse, R25 ;  /* 0x000000190c1f7221 */ /* 0x040fe20000010100 */
[----:B------:R-:W-:Y:S01]  /*5310*/  FADD.FTZ R39, -R12, R39 ;  /* 0x000000270c277221 */ /* 0x000fe20000010100 */
[--C-:B------:R-:W-:Y:S02]  /*5320*/  HADD2.F32 R27, -RZ, R47.reuse.H0_H0 ;  /* 0x2000002fff1b7230 */ /* 0x100fe40000004100 */
[----:B------:R-:W-:Y:S02]  /*5330*/  HADD2.F32 R24, -RZ, R47.H1_H1 ;  /* 0x3000002fff187230 */ /* 0x000fe40000004100 */
[-C--:B------:R-:W-:Y:S01]  /*5340*/  FMUL.FTZ R31, R31, R6.reuse ;  /* 0x000000061f1f7220 */ /* 0x080fe20000410000 */
[--C-:B------:R-:W-:Y:S02]  /*5350*/  HADD2.F32 R25, -RZ, R42.reuse.H0_H0 ;  /* 0x2000002aff197230 */ /* 0x100fe40000004100 */
[----:B------:R-:W-:Y:S01]  /*5360*/  FMUL.FTZ R26, R39, R6 ;  /* 0x00000006271a7220 */ /* 0x000fe20000410000 */
[----:B------:R-:W-:Y:S01]  /*5370*/  HADD2.F32 R29, -RZ, R42.H1_H1 ;  /* 0x3000002aff1d7230 */ /* 0x000fe20000004100 */
[----:B------:R-:W-:Y:S06]  /*5380*/  @!P6 BRA `(.L_x_785) ;  /* 0x000000000048e947 */ /* 0x000fec0003800000 */
        /* <DEDUP_REMOVED lines=18> */
.L_x_785:
[----:B------:R-:W-:Y:S04]  /*54b0*/  BSSY B0, `(.L_x_786) ;  /* 0x0000014000007945 */ /* 0x000fe80003800000 */
[----:B------:R-:W-:Y:S05]  /*54c0*/  @!P3 BRA `(.L_x_787) ;  /* 0x000000000048b947 */ /* 0x000fea0003800000 */
[----:B------:R-:W-:Y:S01]  /*54d0*/  ULDC.64 UR12, c[0x0][0x288] ;  /* 0x0000a200000c7ab9 */ /* 0x000fe20000000a00 */
[----:B------:R-:W-:Y:S01]  /*54e0*/  MOV R18, R8 ;  /* 0x0000000800127202 */ /* 0x000fe20000000f00 */
[----:B0-----:R-:W-:Y:S01]  /*54f0*/  IMAD R20, R66, UR12, RZ ;  /* 0x0000000c42147c24 */ /* 0x001fe2000f8e02ff */
[----:B------:R-:W-:-:S03]  /*5500*/  MOV R19, R11 ;  /* 0x0000000b00137202 */ /* 0x000fc60000000f00 */
[C---:B------:R-:W-:Y:S02]  /*5510*/  IMAD R21, R63.reuse, UR13, R20 ;  /* 0x0000000d3f157c24 */ /* 0x040fe4000f8e0214 */
[----:B------:R-:W-:Y:S01]  /*5520*/  IMAD.WIDE.U32 R18, R63, UR12, R18 ;  /* 0x0000000c3f127c25 */ /* 0x000fe2000f8e0012 */
[----:B------:R-:W-:-:S04]  /*5530*/  ULDC.64 UR12, c[0x0][0x210] ;  /* 0x00008400000c7ab9 */ /* 0x000fc80000000a00 */
[----:B------:R-:W-:Y:S01]  /*5540*/  IADD3 R21, R19, R21, RZ ;  /* 0x0000001513157210 */ /* 0x000fe20007ffe0ff */
[----:B------:R-:W-:Y:S01]  /*5550*/  FFMA.FTZ R19, R13, R26, R22 ;  /* 0x0000001a0d137223 */ /* 0x000fe20000010016 */
[----:B------:R-:W-:-:S04]  /*5560*/  LEA R20, P0, R18, UR12, 0x1 ;  /* 0x0000000c12147c11 */ /* 0x000fc8000f8008ff */
        /* <DEDUP_REMOVED lines=8> */
.L_x_787:
[----:B------:R-:W-:Y:S05]  /*55f0*/  BSYNC B0 ;  /* 0x0000000000007941 */ /* 0x000fea0003800000 */
.L_x_786:
        /* <DEDUP_REMOVED lines=27> */
.L_x_788:
        /* <DEDUP_REMOVED lines=20> */
.L_x_790:
[----:B------:R-:W-:Y:S05]  /*58f0*/  BSYNC B0 ;  /* 0x0000000000007941 */ /* 0x000fea0003800000 */
.L_x_789:
[C---:B------:R-:W-:Y:S01]  /*5900*/  FADD.FTZ R25, -R12.reuse, R25 ;  /* 0x000000190c197221 */ /* 0x040fe20000010100 */
[----:B------:R-:W-:Y:S01]  /*5910*/  FADD.FTZ R37, -R12, R37 ;  /* 0x000000250c257221 */ /* 0x000fe20000010100 */
[----:B------:R-:W-:Y:S02]  /*5920*/  IMAD R7, R23, UR7, R7 ;  /* 0x0000000717077c24 */ /* 0x000fe4000f8e0207 */
[--C-:B------:R-:W-:Y:S02]  /*5930*/  HADD2.F32 R27, -RZ, R45.reuse.H0_H0 ;  /* 0x2000002dff1b7230 */ /* 0x100fe40000004100 */
[-C--:B------:R-:W-:Y:S01]  /*5940*/  FMUL.FTZ R33, R25, R6.reuse ;  /* 0x0000000619217220 */ /* 0x080fe20000410000 */
[----:B------:R-:W-:Y:S02]  /*5950*/  HADD2.F32 R24, -RZ, R45.H1_H1 ;  /* 0x3000002dff187230 */ /* 0x000fe40000004100 */
[----:B------:R-:W-:Y:S01]  /*5960*/  FMUL.FTZ R32, R37, R6 ;  /* 0x0000000625207220 */ /* 0x000fe20000410000 */
[----:B------:R-:W-:Y:S01]  /*5970*/  HADD2.F32 R23, -RZ, R5.H0_H0 ;  /* 0x20000005ff177230 */ /* 0x000fe20000004100 */
        /* <DEDUP_REMOVED lines=19> */
.L_x_791:
        /* <DEDUP_REMOVED lines=15> */
[----:B------:R-:W-:Y:S01]  /*5ba0*/  FFMA.FTZ R27, R27, R14, -R18 ;  /* 0x0000000e1b1b7223 */ /* 0x000fe20000010812 */
[----:B------:R-:W-:-:S03]  /*5bb0*/  FMUL.FTZ R18, R25, R6 ;  /* 0x0000000619127220 */ /* 0x000fc60000410000 */
[----:B------:R-:W-:-:S05]  /*5bc0*/  FMUL.FTZ R19, R27, R6 ;  /* 0x000000061b137220 */ /* 0x000fca0000410000 */
[----:B------:R-:W-:-:S05]  /*5bd0*/  F2FP.F16.F32.PACK_AB R19, R18, R19 ;  /* 0x000000131213723e */ /* 0x000fca00000000ff */
[----:B------:R1:W-:Y:S02]  /*5be0*/  STG.E desc[UR8][R20.64], R19 ;  /* 0x0000001314007986 */ /* 0x0003e4000c101908 */
.L_x_793:
[----:B------:R-:W-:Y:S05]  /*5bf0*/  BSYNC B0 ;  /* 0x0000000000007941 */ /* 0x000fea0003800000 */
.L_x_792:
[----:B------:R-:W-:Y:S02]  /*5c00*/  HADD2.F32 R5, -RZ, R5.H1_H1 ;  /* 0x30000005ff057230 */ /* 0x000fe40000004100 */
[C---:B------:R-:W-:Y:S01]  /*5c10*/  FADD.FTZ R23, -R12.reuse, R23 ;  /* 0x000000170c177221 */ /* 0x040fe20000010100 */
[----:B------:R-:W-:Y:S01]  /*5c20*/  IADD3 R29, R7, 0xc0, RZ ;  /* 0x000000c0071d7810 */ /* 0x000fe20007ffe0ff */
[----:B------:R-:W-:Y:S01]  /*5c30*/  ULDC.64 UR12, c[0x0][0x290] ;  /* 0x0000a400000c7ab9 */ /* 0x000fe20000000a00 */
[--C-:B------:R-:W-:Y:S02]  /*5c40*/  HADD2.F32 R25, -RZ, R44.reuse.H0_H0 ;  /* 0x2000002cff197230 */ /* 0x100fe40000004100 */
[----:B------:R-:W-:Y:S01]  /*5c50*/  FADD.FTZ R5, -R12, R5 ;  /* 0x000000050c057221 */ /* 0x000fe20000010100 */
[----:B------:R-:W-:Y:S02]  /*5c60*/  HADD2.F32 R44, -RZ, R44.H1_H1 ;  /* 0x3000002cff2c7230 */ /* 0x000fe40000004100 */
[-C--:B------:R-:W-:Y:S01]  /*5c70*/  FMUL.FTZ R27, R23, R6.reuse ;  /* 0x00000006171b7220 */ /* 0x080fe20000410000 */
[----:B------:R-:W-:Y:S01]  /*5c80*/  SHF.R.S32.HI R30, RZ, 0x1f, R29 ;  /* 0x0000001fff1e7819 */ /* 0x000fe2000001141d */
[----:B------:R-:W-:Y:S01]  /*5c90*/  FMUL.FTZ R28, R5, R6 ;  /* 0x00000006051c7220 */ /* 0x000fe20000410000 */
[----:B------:R-:W-:Y:S06]  /*5ca0*/  @!P6 BRA `(.L_x_794) ;  /* 0x000000000048e947 */ /* 0x000fec0003800000 */
[----:B------:R-:W-:Y:S01]  /*5cb0*/  FFMA.FTZ R7, R28, R15, R17 ;  /* 0x0000000f1c077223 */ /* 0x000fe20000010011 */
[----:B------:R-:W-:-:S03]  /*5cc0*/  FFMA.FTZ R5, R27, R14, R16 ;  /* 0x0000000e1b057223 */ /* 0x000fc60000010010 */
[----:B01----:R-:W-:Y:S01]  /*5cd0*/  FMUL.FTZ R21, R7, -1.4426950216293334961 ;  /* 0xbfb8aa3b07157820 */ /* 0x003fe20000410000 */
        /* <DEDUP_REMOVED lines=15> */
.L_x_794:
[----:B------:R-:W-:Y:S01]  /*5dd0*/  ISETP.GE.U32.AND P0, PT, R29, UR12, PT ;  /* 0x0000000c1d007c0c */ /* 0x000fe2000bf06070 */
[----:B------:R-:W-:Y:S01]  /*5de0*/  BSSY B0, `(.L_x_795) ;  /* 0x0000017000007945 */ /* 0x000fe20003800000 */
[----:B------:R-:W-:Y:S02]  /*5df0*/  SHF.R.S32.HI R5, RZ, 0x1f, R54 ;  /* 0x0000001fff057819 */ /* 0x000fe40000011436 */
[----:B------:R-:W-:-:S04]  /*5e00*/  ISETP.GE.AND.EX P0, PT, R30, UR13, PT, P0 ;  /* 0x0000000d1e007c0c */ /* 0x000fc8000bf06300 */
[----:B------:R-:W-:-:S13]  /*5e10*/  ISETP.LT.U32.AND P0, PT, R0, 0x1c0, !P0 ;  /* 0x000001c00000780c */ /* 0x000fda0004701070 */
[----:B------:R-:W-:Y:S05]  /*5e20*/  @!P0 BRA `(.L_x_796) ;  /* 0x0000000000488947 */ /* 0x000fea0003800000 */
[----:B------:R-:W-:Y:S01]  /*5e30*/  ULDC.64 UR14, c[0x0][0x288] ;  /* 0x0000a200000e7ab9 */ /* 0x000fe20000000a00 */
[----:B------:R-:W-:Y:S01]  /*5e40*/  MOV R18, R8 ;  /* 0x0000000800127202 */ /* 0x000fe20000000f00 */
[----:B------:R-:W-:Y:S01]  /*5e50*/  IMAD R7, R69, UR14, RZ ;  /* 0x0000000e45077c24 */ /* 0x000fe2000f8e02ff */
[----:B01----:R-:W-:-:S03]  /*5e60*/  MOV R19, R11 ;  /* 0x0000000b00137202 */ /* 0x003fc60000000f00 */
[C---:B------:R-:W-:Y:S02]  /*5e70*/  IMAD R7, R60.reuse, UR15, R7 ;  /* 0x0000000f3c077c24 */ /* 0x040fe4000f8e0207 */
[----:B------:R-:W-:Y:S01]  /*5e80*/  IMAD.WIDE.U32 R18, R60, UR14, R18 ;  /* 0x0000000e3c127c25 */ /* 0x000fe2000f8e0012 */
[----:B------:R-:W-:-:S04]  /*5e90*/  ULDC.64 UR14, c[0x0][0x210] ;  /* 0x00008400000e7ab9 */ /* 0x000fc80000000a00 */
[----:B------:R-:W-:Y:S02]  /*5ea0*/  IADD3 R7, R19, R7, RZ ;  /* 0x0000000713077210 */ /* 0x000fe40007ffe0ff */
[----:B------:R-:W-:-:S04]  /*5eb0*/  LEA R20, P0, R18, UR14, 0x1 ;  /* 0x0000000e12147c11 */ /* 0x000fc8000f8008ff */
[----:B------:R-:W-:Y:S01]  /*5ec0*/  LEA.HI.X R21, R18, UR15, R7, 0x1, P0 ;  /* 0x0000000f12157c11 */ /* 0x000fe200080f0c07 */
[C-C-:B------:R-:W-:Y:S01]  /*5ed0*/  FFMA.FTZ R18, R13.reuse, R27, R22.reuse ;  /* 0x0000001b0d127223 */ /* 0x140fe20000010016 */
[----:B------:R-:W-:-:S03]  /*5ee0*/  FFMA.FTZ R7, R13, R28, R22 ;  /* 0x0000001c0d077223 */ /* 0x000fc60000010016 */
[----:B------:R-:W-:Y:S01]  /*5ef0*/  FFMA.FTZ R25, R25, R14, -R18 ;  /* 0x0000000e19197223 */ /* 0x000fe20000010812 */
[----:B------:R-:W-:-:S03]  /*5f00*/  FFMA.FTZ R7, R44, R15, -R7 ;  /* 0x0000000f2c077223 */ /* 0x000fc60000010807 */
[-C--:B------:R-:W-:Y:S01]  /*5f10*/  FMUL.FTZ R18, R25, R6.reuse ;  /* 0x0000000619127220 */ /* 0x080fe20000410000 */
[----:B------:R-:W-:-:S05]  /*5f20*/  FMUL.FTZ R7, R7, R6 ;  /* 0x0000000607077220 */ /* 0x000fca0000410000 */
[----:B------:R-:W-:-:S05]  /*5f30*/  F2FP.F16.F32.PACK_AB R7, R7, R18 ;  /* 0x000000120707723e */ /* 0x000fca00000000ff */
[----:B------:R2:W-:Y:S02]  /*5f40*/  STG.E desc[UR8][R20.64], R7 ;  /* 0x0000000714007986 */ /* 0x0005e4000c101908 */
.L_x_796:
[----:B------:R-:W-:Y:S05]  /*5f50*/  BSYNC B0 ;  /* 0x0000000000007941 */ /* 0x000fea0003800000 */
.L_x_795:
[--C-:B--2---:R-:W-:Y:S01]  /*5f60*/  HADD2.F32 R7, -RZ, R36.reuse.H0_H0 ;  /* 0x20000024ff077230 */ /* 0x104fe20000004100 */
[----:B------:R-:W-:Y:S01]  /*5f70*/  ISETP.GE.U32.AND P0, PT, R54, UR12, PT ;  /* 0x0000000c36007c0c */ /* 0x000fe2000bf06070 */
[----:B01----:R-:W-:-:S03]  /*5f80*/  HADD2.F32 R19, -RZ, R36.H1_H1 ;  /* 0x30000024ff137230 */ /* 0x003fc60000004100 */
[----:B------:R-:W-:Y:S01]  /*5f90*/  ISETP.GE.AND.EX P0, PT, R5, UR13, PT, P0 ;  /* 0x0000000d05007c0c */ /* 0x000fe2000bf06300 */
[C---:B------:R-:W-:Y:S01]  /*5fa0*/  FADD.FTZ R21, -R12.reuse, R7 ;  /* 0x000000070c157221 */ /* 0x040fe20000010100 */
[----:B------:R-:W-:Y:S01]  /*5fb0*/  FADD.FTZ R19, -R12, R19 ;  /* 0x000000130c137221 */ /* 0x000fe20000010100 */
[--C-:B------:R-:W-:Y:S01]  /*5fc0*/  HADD2.F32 R7, -RZ, R43.reuse.H0_H0 ;  /* 0x2000002bff077230 */ /* 0x100fe20000004100 */
[----:B------:R-:W-:Y:S01]  /*5fd0*/  ISETP.GT.U32.OR P0, PT, R0, 0x1bf, P0 ;  /* 0x000001bf0000780c */ /* 0x000fe20000704470 */
[----:B------:R-:W-:Y:S02]  /*5fe0*/  HADD2.F32 R12, -RZ, R43.H1_H1 ;  /* 0x3000002bff0c7230 */ /* 0x000fe40000004100 */
[-C--:B------:R-:W-:Y:S01]  /*5ff0*/  FMUL.FTZ R27, R21, R6.reuse ;  /* 0x00000006151b7220 */ /* 0x080fe20000410000 */
[----:B------:R-:W-:Y:S01]  /*6000*/  FMUL.FTZ R26, R19, R6 ;  /* 0x00000006131a7220 */ /* 0x000fe20000410000 */
[----:B------:R-:W-:Y:S08]  /*6010*/  @!P6 BRA `(.L_x_797) ;  /* 0x000000000048e947 */ /* 0x000ff00003800000 */
        /* <DEDUP_REMOVED lines=18> */
.L_x_797:
        /* <DEDUP_REMOVED lines=11> */
[----:B------:R-:W-:Y:S01]  /*61f0*/  IMAD R11, R54, UR13, R5 ;  /* 0x0000000d360b7c24 */ /* 0x000fe2000f8e0205 */
[----:B------:R-:W-:Y:S01]  /*6200*/  ULDC.64 UR12, c[0x0][0x210] ;  /* 0x00008400000c7ab9 */ /* 0x000fe20000000a00 */
[----:B------:R-:W-:Y:S01]  /*6210*/  FMUL.FTZ R5, R7, R6 ;  /* 0x0000000607057220 */ /* 0x000fe20000410000 */
[----:B------:R-:W-:Y:S02]  /*6220*/  LEA R6, P0, R8, UR12, 0x1 ;  /* 0x0000000c08067c11 */ /* 0x000fe4000f8008ff */
[----:B------:R-:W-:Y:S02]  /*6230*/  IADD3 R11, R9, R11, RZ ;  /* 0x0000000b090b7210 */ /* 0x000fe40007ffe0ff */
[----:B------:R-:W-:Y:S02]  /*6240*/  F2FP.F16.F32.PACK_AB R5, R10, R5 ;  /* 0x000000050a05723e */ /* 0x000fe400000000ff */
[----:B------:R-:W-:-:S05]  /*6250*/  LEA.HI.X R7, R8, UR13, R11, 0x1, P0 ;  /* 0x0000000d08077c11 */ /* 0x000fca00080f0c0b */
[----:B------:R0:W-:Y:S02]  /*6260*/  STG.E desc[UR8][R6.64], R5 ;  /* 0x0000000506007986 */ /* 0x0001e4000c101908 */
.L_x_799:
[----:B------:R-:W-:Y:S05]  /*6270*/  BSYNC B0 ;  /* 0x0000000000007941 */ /* 0x000fea0003800000 */
.L_x_798:
[----:B0-----:R-:W0:Y:S01]  /*6280*/  LDC R6, c[0x0][0x10] ;  /* 0x00000400ff067b82 */ /* 0x001e220000000800 */
[----:B------:R-:W-:Y:S02]  /*6290*/  IADD3 R52, R52, 0x1, RZ ;  /* 0x0000000134347810 */ /* 0x000fe40007ffe0ff */
[----:B0-----:R-:W-:-:S04]  /*62a0*/  IADD3 R3, R6, R3, RZ ;  /* 0x0000000306037210 */ /* 0x001fc80007ffe0ff */
[----:B------:R-:W-:-:S13]  /*62b0*/  ISETP.GE.AND P0, PT, R3, UR4, PT ;  /* 0x0000000403007c0c */ /* 0x000fda000bf06270 */
[----:B------:R-:W-:Y:S05]  /*62c0*/  @!P0 BRA `(.L_x_800) ;  /* 0xffffffa0006c8947 */ /* 0x000fea000383ffff */
.L_x_749:
[----:B------:R-:W0:Y:S01]  /*62d0*/  LDC R6, c[0x0][0xc] ;  /* 0x00000300ff067b82 */ /* 0x000e220000000800 */
        /* <DEDUP_REMOVED lines=18> */
.L_x_802:
[----:B------:R-:W-:Y:S05]  /*6400*/  BSYNC B0 ;  /* 0x0000000000007941 */ /* 0x000fea0003800000 */
.L_x_801:
        /* <DEDUP_REMOVED lines=11> */
.L_x_804:
[----:B------:R-:W2:Y:S04]  /*64c0*/  LDG.E.STRONG.GPU R5, desc[UR8][R2.64] ;  /* 0x0000000802057981 */ /* 0x000ea8000c1ef900 */
[----:B--2---:R-:W-:Y:S01]  /*64d0*/  CCTL.IVALL ;  /* 0x00000000ff00798f */ /* 0x004fe20002000000 */
[----:B------:R-:W-:Y:S05]  /*64e0*/  YIELD ;  /* 0x0000000000007946 */ /* 0x000fea0003800000 */
[----:B------:R-:W-:-:S13]  /*64f0*/  ISETP.NE.AND P0, PT, R5, R4, PT ;  /* 0x000000040500720c */ /* 0x000fda0003f05270 */
[----:B------:R-:W-:Y:S05]  /*6500*/  @P0 BRA `(.L_x_804) ;  /* 0xfffffffc00ec0947 */ /* 0x000fea000383ffff */
.L_x_803:
        /* <DEDUP_REMOVED lines=25> */
.L_x_805:
        /* <DEDUP_REMOVED lines=23> */
.L_x_806:
        /* <DEDUP_REMOVED lines=15> */
.L_x_3265:


//--------------------- .text._Z35group_norm_nhwc_bwd_one_pass_kernelI11Fp16IOFp32WLi512ELi28ELi448EEv26Group_norm_nhwc_bwd_params --------------------------
	.section	.text._Z35group_norm_nhwc_bwd_one_pass_kernelI11Fp16IOFp32WLi512ELi28ELi448EEv26Group_norm_nhwc_bwd_params,"ax",@progbits
	.align	128
        .global         _Z35group_norm_nhwc_bwd_one_pass_kernelI11Fp16IOFp32WLi512ELi28ELi448EEv26Group_norm_nhwc_bwd_params
        .type           _Z35group_norm_nhwc_bwd_one_pass_kernelI11Fp16IOFp32WLi512ELi28ELi448EEv26Group_norm_nhwc_bwd_params,@function
        .size           _Z35group_norm_nhwc_bwd_one_pass_kernelI11Fp16IOFp32WLi512ELi28ELi448EEv26Group_norm_nhwc_bwd_params,(.L_x_3266 - _Z35group_norm_nhwc_bwd_one_pass_kernelI11Fp16IOFp32WLi512ELi28ELi448EEv26Group_norm_nhwc_bwd_params)
        .other          _Z35group_norm_nhwc_bwd_one_pass_kernelI11Fp16IOFp32WLi512ELi28ELi448EEv26Group_norm_nhwc_bwd_params,@"STO_CUDA_ENTRY STV_DEFAULT"
_Z35group_norm_nhwc_bwd_one_pass_kernelI11Fp16IOFp32WLi512ELi28ELi448EEv26Group_norm_nhwc_bwd_params:
.text._Z35group_norm_nhwc_bwd_one_pass_kernelI11Fp16IOFp32WLi512ELi28ELi448EEv26Group_norm_nhwc_bwd_params:
        /* <DEDUP_REMOVED lines=14> */
[----:B------:R-:W1:Y:S01]  /*00e0*/  S2R R110, SR_LANEID ;  /* 0x00000000006e7919 */ /* 0x000e620000000000 */
[----:B------:R-:W-:Y:S01]  /*00f0*/  LOP3.LUT R7, R7, 0xffffff7f, RZ, 0xc0, !PT ;  /* 0xffffff7f07077812 */ /* 0x000fe200078ec0ff */
[----:B------:R-:W-:Y:S01]  /*0100*/  IMAD.WIDE.U32 R4, R4, -0x6db6db6d, RZ ;  /* 0x9249249304047825 */ /* 0x000fe200078e00ff */
[----:B------:R-:W-:Y:S01]  /*0110*/  SHF.R.S32.HI R9, RZ, 0x1f, R2 ;  /* 0x0000001fff097819 */ /* 0x000fe20000011402 */
[----:B------:R-:W2:Y:S01]  /*0120*/  S2UR UR6, SR_CgaCtaId ;  /* 0x00000000000679c3 */ /* 0x000ea20000008800 */
[----:B------:R-:W-:Y:S01]  /*0130*/  UMOV UR5, 0x400 ;  /* 0x0000040000057882 */ /* 0x000fe20000000000 */
[----:B------:R-:W-:Y:S01]  /*0140*/  HFMA2.MMA R87, -RZ, RZ, 0, 0 ;  /* 0x00000000ff577435 */ /* 0x000fe200000001ff */
[----:B------:R-:W-:-:S02]  /*0150*/  SHF.R.U32.HI R11, RZ, 0x2, R5 ;  /* 0x00000002ff0b7819 */ /* 0x000fc40000011605 */
[----:B------:R-:W-:-:S03]  /*0160*/  LEA.HI R9, R9, R2, RZ, 0x5 ;  /* 0x0000000209097211 */ /* 0x000fc600078f28ff */
[----:B------:R-:W3:Y:S01]  /*0170*/  LDC.64 R4, c[0x0][0x288] ;  /* 0x0000a200ff047b82 */ /* 0x000ee20000000a00 */
[----:B------:R-:W-:Y:S01]  /*0180*/  IMAD R88, R11, -0xe, R2 ;  /* 0xfffffff20b587824 */ /* 0x000fe200078e0202 */
[----:B------:R-:W-:-:S04]  /*0190*/  SHF.R.S32.HI R9, RZ, 0x5, R9 ;  /* 0x00000005ff097819 */ /* 0x000fc80000011409 */
[----:B------:R-:W-:Y:S01]  /*01a0*/  SHF.L.U32 R88, R88, 0x1, RZ ;  /* 0x0000000158587819 */ /* 0x000fe200000006ff */
[----:B0-----:R-:W-:Y:S01]  /*01b0*/  IMAD R3, R6, UR7, R11 ;  /* 0x0000000706037c24 */ /* 0x001fe2000f8e020b */
[----:B------:R-:W-:-:S04]  /*01c0*/  MOV R6, R0 ;  /* 0x0000000000067202 */ /* 0x000fc80000000f00 */
[C---:B------:R-:W-:Y:S02]  /*01d0*/  ISETP.LT.U32.AND P0, PT, R3.reuse, UR10, PT ;  /* 0x0000000a03007c0c */ /* 0x040fe4000bf01070 */
[----:B------:R-:W-:Y:S01]  /*01e0*/  SHF.R.S32.HI R122, RZ, 0x1f, R3 ;  /* 0x0000001fff7a7819 */ /* 0x000fe20000011403 */
[----:B--2---:R-:W-:Y:S01]  /*01f0*/  ULEA UR5, UR6, UR5, 0x18 ;  /* 0x0000000506057291 */ /* 0x004fe2000f8ec03f */
[----:B------:R-:W-:Y:S02]  /*0200*/  IADD3 R108, R3, 0x20, RZ ;  /* 0x00000020036c7810 */ /* 0x000fe40007ffe0ff */
[----:B------:R-:W-:Y:S02]  /*0210*/  ISETP.LT.AND.EX P0, PT, R122, UR11, !P1, P0 ;  /* 0x0000000b7a007c0c */ /* 0x000fe4000cf01300 */
[----:B------:R-:W-:Y:S02]  /*0220*/  ISETP.LT.U32.AND P5, PT, R108, UR10, PT ;  /* 0x0000000a6c007c0c */ /* 0x000fe4000bfa1070 */
[----:B------:R-:W-:-:S02]  /*0230*/  SHF.R.S32.HI R121, RZ, 0x1f, R108 ;  /* 0x0000001fff797819 */ /* 0x000fc4000001146c */
[----:B------:R-:W-:Y:S02]  /*0240*/  IADD3 R107, R3, 0x40, RZ ;  /* 0x00000040036b7810 */ /* 0x000fe40007ffe0ff */
[----:B------:R-:W-:Y:S02]  /*0250*/  ISETP.LT.AND.EX P6, PT, R121, UR11, !P1, P5 ;  /* 0x0000000b79007c0c */ /* 0x000fe4000cfc1350 */
[----:B------:R-:W-:Y:S02]  /*0260*/  ISETP.LT.U32.AND P4, PT, R107, UR10, PT ;  /* 0x0000000a6b007c0c */ /* 0x000fe4000bf81070 */
[----:B------:R-:W-:Y:S02]  /*0270*/  SHF.R.S32.HI R120, RZ, 0x1f, R107 ;  /* 0x0000001fff787819 */ /* 0x000fe4000001146b */
[----:B------:R-:W-:Y:S02]  /*0280*/  @P0 LOP3.LUT R7, R7, 0x80, RZ, 0xfc, !PT ;  /* 0x0000008007070812 */ /* 0x000fe400078efcff */
[----:B------:R-:W-:-:S02]  /*0290*/  ISETP.LT.AND.EX P5, PT, R120, UR11, !P1, P4 ;  /* 0x0000000b78007c0c */ /* 0x000fc4000cfa1340 */
[----:B------:R-:W-:Y:S02]  /*02a0*/  LOP3.LUT R7, R7, 0xffffffbf, RZ, 0xc0, !PT ;  /* 0xffffffbf07077812 */ /* 0x000fe400078ec0ff */
[----:B------:R-:W-:Y:S02]  /*02b0*/  IADD3 R106, R3, 0x60, RZ ;  /* 0x00000060036a7810 */ /* 0x000fe40007ffe0ff */
[----:B------:R-:W-:Y:S02]  /*02c0*/  @P6 LOP3.LUT R7, R7, 0x40, RZ, 0xfc, !PT ;  /* 0x0000004007076812 */ /* 0x000fe400078efcff */
[----:B------:R-:W-:Y:S02]  /*02d0*/  IADD3 R105, R3, 0x80, RZ ;  /* 0x0000008003697810 */ /* 0x000fe40007ffe0ff */
[----:B------:R-:W-:Y:S02]  /*02e0*/  ISETP.LT.U32.AND P3, PT, R106, UR10, PT ;  /* 0x0000000a6a007c0c */ /* 0x000fe4000bf61070 */
[----:B------:R-:W-:-:S02]  /*02f0*/  SHF.R.S32.HI R119, RZ, 0x1f, R106 ;  /* 0x0000001fff777819 */ /* 0x000fc4000001146a */
[----:B------:R-:W-:Y:S02]  /*0300*/  LOP3.LUT R7, R7, 0xffffffdf, RZ, 0xc0, !PT ;  /* 0xffffffdf07077812 */ /* 0x000fe400078ec0ff */
[----:B------:R-:W-:Y:S02]  /*0310*/  ISETP.LT.U32.AND P2, PT, R105, UR10, PT ;  /* 0x0000000a69007c0c */ /* 0x000fe4000bf41070 */
[----:B------:R-:W-:Y:S02]  /*0320*/  SHF.R.S32.HI R118, RZ, 0x1f, R105 ;  /* 0x0000001fff767819 */ /* 0x000fe40000011469 */
[----:B------:R-:W-:Y:S02]  /*0330*/  ISETP.LT.AND.EX P4, PT, R119, UR11, !P1, P3 ;  /* 0x0000000b77007c0c */ /* 0x000fe4000cf81330 */
[----:B------:R-:W-:Y:S02]  /*0340*/  @P5 LOP3.LUT R7, R7, 0x20, RZ, 0xfc, !PT ;  /* 0x0000002007075812 */ /* 0x000fe400078efcff */
[----:B------:R-:W-:-:S02]  /*0350*/  IADD3 R104, R3, 0xa0, RZ ;  /* 0x000000a003687810 */ /* 0x000fc40007ffe0ff */
[----:B------:R-:W-:Y:S02]  /*0360*/  ISETP.LT.AND.EX P3, PT, R118, UR11, !P1, P2 ;  /* 0x0000000b76007c0c */ /* 0x000fe4000cf61320 */
[----:B------:R-:W-:Y:S02]  /*0370*/  LOP3.LUT R7, R7, 0xfffffff7, RZ, 0xc0, !PT ;  /* 0xfffffff707077812 */ /* 0x000fe400078ec0ff */
[----:B------:R-:W-:Y:S02]  /*0380*/  ISETP.LT.U32.AND P0, PT, R104, UR10, PT ;  /* 0x0000000a68007c0c */ /* 0x000fe4000bf01070 */
[----:B------:R-:W-:Y:S02]  /*0390*/  SHF.R.S32.HI R117, RZ, 0x1f, R104 ;  /* 0x0000001fff757819 */ /* 0x000fe40000011468 */
[----:B------:R-:W-:Y:S02]  /*03a0*/  LOP3.LUT R7, R7, 0xffffffef, RZ, 0xc0, !PT ;  /* 0xffffffef07077812 */ /* 0x000fe400078ec0ff */
[----:B------:R-:W-:-:S02]  /*03b0*/  IADD3 R103, R3, 0xc0, RZ ;  /* 0x000000c003677810 */ /* 0x000fc40007ffe0ff */
[----:B------:R-:W-:Y:S02]  /*03c0*/  ISETP.LT.AND.EX P2, PT, R117, UR11, !P1, P0 ;  /* 0x0000000b75007c0c */ /* 0x000fe4000cf41300 */
[----:B------:R-:W-:Y:S02]  /*03d0*/  @P4 LOP3.LUT R7, R7, 0x10, RZ, 0xfc, !PT ;  /* 0x0000001007074812 */ /* 0x000fe400078efcff */
[----:B------:R-:W-:Y:S02]  /*03e0*/  SHF.R.S32.HI R116, RZ, 0x1f, R103 ;  /* 0x0000001fff747819 */ /* 0x000fe40000011467 */
[----:B------:R-:W-:Y:S02]  /*03f0*/  ISETP.LT.U32.AND P0, PT, R103, UR10, PT ;  /* 0x0000000a67007c0c */ /* 0x000fe4000bf01070 */
[----:B------:R-:W-:Y:S02]  /*0400*/  @P3 LOP3.LUT R7, R7, 0x8, RZ, 0xfc, !PT ;  /* 0x0000000807073812 */ /* 0x000fe400078efcff */
[----:B------:R-:W-:-:S02]  /*0410*/  ISETP.LT.AND.EX P0, PT, R116, UR11, !P1, P0 ;  /* 0x0000000b74007c0c */ /* 0x000fc4000cf01300 */
[----:B------:R-:W-:Y:S02]  /*0420*/  LOP3.LUT R7, R7, 0xfffffffb, RZ, 0xc0, !PT ;  /* 0xfffffffb07077812 */ /* 0x000fe400078ec0ff */
[----:B------:R-:W-:Y:S02]  /*0430*/  IADD3 R102, R3, 0xe0, RZ ;  /* 0x000000e003667810 */ /* 0x000fe40007ffe0ff */
[----:B------:R-:W-:Y:S02]  /*0440*/  @P2 LOP3.LUT R7, R7, 0x4, RZ, 0xfc, !PT ;  /* 0x0000000407072812 */ /* 0x000fe400078efcff */
[C---:B------:R-:W-:Y:S02]  /*0450*/  IADD3 R101, R3.reuse, 0x100, RZ ;  /* 0x0000010003657810 */ /* 0x040fe40007ffe0ff */
[C---:B------:R-:W-:Y:S02]  /*0460*/  IADD3 R100, R3.reuse, 0x120, RZ ;  /* 0x0000012003647810 */ /* 0x040fe40007ffe0ff */
[----:B------:R-:W-:-:S02]  /*0470*/  IADD3 R99, R3, 0x140, RZ ;  /* 0x0000014003637810 */ /* 0x000fc40007ffe0ff */
[----:B------:R-:W-:Y:S02]  /*0480*/  LOP3.LUT R7, R7, 0xfffffffd, RZ, 0xc0, !PT ;  /* 0xfffffffd07077812 */ /* 0x000fe400078ec0ff */
[----:B------:R-:W-:Y:S02]  /*0490*/  IADD3 R98, R3, 0x160, RZ ;  /* 0x0000016003627810 */ /* 0x000fe40007ffe0ff */
[----:B------:R-:W-:Y:S02]  /*04a0*/  SHF.R.S32.HI R115, RZ, 0x1f, R102 ;  /* 0x0000001fff737819 */ /* 0x000fe40000011466 */
[----:B------:R-:W-:Y:S02]  /*04b0*/  SHF.R.S32.HI R114, RZ, 0x1f, R101 ;  /* 0x0000001fff727819 */ /* 0x000fe40000011465 */
[----:B------:R-:W-:Y:S02]  /*04c0*/  SHF.R.S32.HI R113, RZ, 0x1f, R100 ;  /* 0x0000001fff717819 */ /* 0x000fe40000011464 */
[----:B------:R-:W-:-:S02]  /*04d0*/  SHF.R.S32.HI R112, RZ, 0x1f, R99 ;  /* 0x0000001fff707819 */ /* 0x000fc40000011463 */
[----:B------:R-:W-:Y:S02]  /*04e0*/  ISETP.LT.U32.AND P5, PT, R102, UR10, PT ;  /* 0x0000000a66007c0c */ /* 0x000fe4000bfa1070 */
[----:B------:R-:W-:Y:S02]  /*04f0*/  @P0 LOP3.LUT R7, R7, 0x2, RZ, 0xfc, !PT ;  /* 0x0000000207070812 */ /* 0x000fe400078efcff */
[----:B------:R-:W-:Y:S02]  /*0500*/  ISETP.LT.U32.AND P4, PT, R101, UR10, PT ;  /* 0x0000000a65007c0c */ /* 0x000fe4000bf81070 */
[----:B------:R-:W-:Y:S02]  /*0510*/  ISETP.LT.U32.AND P3, PT, R100, UR10, PT ;  /* 0x0000000a64007c0c */ /* 0x000fe4000bf61070 */
[----:B------:R-:W-:Y:S02]  /*0520*/  ISETP.LT.U32.AND P2, PT, R99, UR10, PT ;  /* 0x0000000a63007c0c */ /* 0x000fe4000bf41070 */
[----:B------:R-:W-:-:S02]  /*0530*/  SHF.R.S32.HI R111, RZ, 0x1f, R98 ;  /* 0x0000001fff6f7819 */ /* 0x000fc40000011462 */
[----:B------:R-:W-:Y:S01]  /*0540*/  ISETP.LT.U32.AND P0, PT, R98, UR10, PT ;  /* 0x0000000a62007c0c */ /* 0x000fe2000bf01070 */
[----:B------:R-:W-:Y:S01]  /*0550*/  ULDC.U8 UR10, c[0x0][0x2a4] ;  /* 0x0000a900000a7ab9 */ /* 0x000fe20000000000 */
[----:B------:R-:W-:Y:S02]  /*0560*/  ISETP.LT.AND.EX P5, PT, R115, UR11, !P1, P5 ;  /* 0x0000000b73007c0c */ /* 0x000fe4000cfa1350 */
[----:B------:R-:W-:Y:S02]  /*0570*/  ISETP.LT.AND.EX P4, PT, R114, UR11, !P1, P4 ;  /* 0x0000000b72007c0c */ /* 0x000fe4000cf81340 */
[----:B------:R-:W-:Y:S02]  /*0580*/  ISETP.LT.AND.EX P3, PT, R113, UR11, !P1, P3 ;  /* 0x0000000b71007c0c */ /* 0x000fe4000cf61330 */
[----:B------:R-:W-:Y:S02]  /*0590*/  ISETP.LT.AND.EX P2, PT, R112, UR11, !P1, P2 ;  /* 0x0000000b70007c0c */ /* 0x000fe4000cf41320 */
[----:B------:R-:W-:-:S02]  /*05a0*/  ISETP.LT.AND.EX P1, PT, R111, UR11, !P1, P0 ;  /* 0x0000000b6f007c0c */ /* 0x000fc4000cf21300 */
[C---:B---3--:R-:W-:Y:S02]  /*05b0*/  LEA.HI R89, P0, R5.reuse, R4, RZ, 0x1 ;  /* 0x0000000405597211 */ /* 0x048fe400078108ff */
[-C--:B------:R-:W-:Y:S02]  /*05c0*/  LEA R93, R5, R5.reuse, 0x1 ;  /* 0x00000005055d7211 */ /* 0x080fe400078e08ff */
[----:B------:R-:W-:Y:S01]  /*05d0*/  IADD3.X R92, RZ, R5, RZ, P0, !PT ;  /* 0x00000005ff5c7210 */ /* 0x000fe200007fe4ff */
[----:B------:R-:W-:Y:S01]  /*05e0*/  IMAD.WIDE.U32 R4, R4, 0x3, RZ ;  /* 0x0000000304047825 */ /* 0x000fe200078e00ff */
[----:B------:R-:W-:Y:S02]  /*05f0*/  IADD3 R97, R3, 0x180, RZ ;  /* 0x0000018003617810 */ /* 0x000fe40007ffe0ff */
[----:B------:R-:W-:Y:S02]  /*0600*/  SHF.R.S64 R89, R89, 0x1, R92 ;  /* 0x0000000159597819 */ /* 0x000fe4000000105c */
[----:B------:R-:W-:-:S02]  /*0610*/  IADD3 R93, R5, R93, RZ ;  /* 0x0000005d055d7210 */ /* 0x000fc40007ffe0ff */
[----:B------:R-:W-:Y:S02]  /*0620*/  SHF.R.S32.HI R92, RZ, 0x1, R92 ;  /* 0x00000001ff5c7819 */ /* 0x000fe4000001145c */
[----:B------:R-:W-:Y:S02]  /*0630*/  LEA.HI R90, P0, R93, R4, RZ, 0x1 ;  /* 0x000000045d5a7211 */ /* 0x000fe400078108ff */
[----:B------:R-:W0:Y:S01]  /*0640*/  LDC R4, c[0x0][0x10] ;  /* 0x00000400ff047b82 */ /* 0x000e220000000800 */
[C---:B------:R-:W-:Y:S02]  /*0650*/  IADD3 R96, R3.reuse, 0x1a0, RZ ;  /* 0x000001a003607810 */ /* 0x040fe40007ffe0ff */
[----:B------:R-:W-:Y:S02]  /*0660*/  IADD3.X R93, RZ, R93, RZ, P0, !PT ;  /* 0x0000005dff5d7210 */ /* 0x000fe400007fe4ff */
[C---:B------:R-:W-:Y:S02]  /*0670*/  IADD3 R95, R3.reuse, 0x1c0, RZ ;  /* 0x000001c0035f7810 */ /* 0x040fe40007ffe0ff */
[----:B------:R-:W-:Y:S01]  /*0680*/  SHF.R.S64 R90, R90, 0x1, R93 ;  /* 0x000000015a5a7819 */ /* 0x000fe2000000105d */
[----:B------:R-:W2:Y:S01]  /*0690*/  LDC R5, c[0x0][0xc] ;  /* 0x00000300ff057b82 */ /* 0x000ea20000000800 */
[----:B------:R-:W-:-:S02]  /*06a0*/  IADD3 R94, R3, 0x1e0, RZ ;  /* 0x000001e0035e7810 */ /* 0x000fc40007ffe0ff */
[----:B------:R-:W-:Y:S02]  /*06b0*/  SHF.R.S32.HI R93, RZ, 0x1, R93 ;  /* 0x00000001ff5d7819 */ /* 0x000fe4000001145d */
[----:B------:R-:W-:Y:S02]  /*06c0*/  LEA R91, R9, UR5, 0x3 ;  /* 0x00000005095b7c11 */ /* 0x000fe4000f8e18ff */
[----:B------:R-:W-:Y:S02]  /*06d0*/  SHF.L.U64.HI R92, R89, 0x2, R92 ;  /* 0x00000002595c7819 */ /* 0x000fe4000001025c */
[----:B------:R-:W-:Y:S02]  /*06e0*/  SHF.R.S32.HI R125, RZ, 0x1f, R96 ;  /* 0x0000001fff7d7819 */ /* 0x000fe40000011460 */
[----:B------:R-:W-:Y:S02]  /*06f0*/  SHF.R.S32.HI R124, RZ, 0x1f, R95 ;  /* 0x0000001fff7c7819 */ /* 0x000fe4000001145f */
[----:B------:R-:W-:-:S02]  /*0700*/  SHF.R.S32.HI R123, RZ, 0x1f, R94 ;  /* 0x0000001fff7b7819 */ /* 0x000fc4000001145e */
[----:B------:R-:W-:Y:S01]  /*0710*/  SHF.L.U64.HI R93, R90, 0x2, R93 ;  /* 0x000000025a5d7819 */ /* 0x000fe2000001025d */
[----:B0-----:R-:W-:Y:S01]  /*0720*/  IMAD R8, R4, UR7, R0 ;  /* 0x0000000704087c24 */ /* 0x001fe2000f8e0200 */
[----:B------:R-:W-:Y:S02]  /*0730*/  SHF.R.S32.HI R8, RZ, 0x1f, R97 ;  /* 0x0000001fff087819 */ /* 0x000fe40000011461 */
[----:B-12---:R-:W-:-:S07]  /*0740*/  LOP3.LUT R109, R5, 0x3, RZ, 0xc0, !PT ;  /* 0x00000003056d7812 */ /* 0x006fce00078ec0ff */
.L_x_890:
[----:B0-----:R-:W0:Y:S01]  /*0750*/  LDC R15, c[0x0][0x2a0] ;  /* 0x0000a800ff0f7b82 */ /* 0x001e220000000800 */
[----:B------:R-:W-:Y:S01]  /*0760*/  P2R R12, PR, RZ, 0x4 ;  /* 0x00000004ff0c7803 */ /* 0x000fe20000000000 */
[----:B------:R-:W-:Y:S01]  /*0770*/  ULDC.64 UR12, c[0x0][0x298] ;  /* 0x0000a600000c7ab9 */ /* 0x000fe20000000a00 */
[C---:B------:R-:W-:Y:S02]  /*0780*/  LOP3.LUT P2, RZ, R7.reuse, 0x80, RZ, 0xc0, !PT ;  /* 0x0000008007ff7812 */ /* 0x040fe4000784c0ff */
[----:B------:R-:W-:Y:S02]  /*0790*/  CS2R R68, SRZ ;  /* 0x0000000000447805 */ /* 0x000fe4000001ff00 */
[C---:B------:R-:W-:Y:S02]  /*07a0*/  LOP3.LUT P6, RZ, R7.reuse, 0x40, RZ, 0xc0, !PT ;  /* 0x0000004007ff7812 */ /* 0x040fe400078cc0ff */
[----:B------:R-:W-:Y:S01]  /*07b0*/  P2R R14, PR, RZ, 0x2 ;  /* 0x00000002ff0e7803 */ /* 0x000fe20000000000 */
[----:B------:R-:W1:Y:S01]  /*07c0*/  @P5 LDC.64 R40, c[0x0][0x228] ;  /* 0x00008a00ff285b82 */ /* 0x000e620000000a00 */
[----:B------:R-:W-:-:S02]  /*07d0*/  LOP3.LUT P1, RZ, R7, 0x10, RZ, 0xc0, !PT ;  /* 0x0000001007ff7812 */ /* 0x000fc4000782c0ff */
[----:B------:R-:W-:Y:S02]  /*07e0*/  SHF.R.S32.HI R64, RZ, 0x1f, R97 ;  /* 0x0000001fff407819 */ /* 0x000fe40000011461 */
[----:B------:R-:W-:Y:S02]  /*07f0*/  MOV R86, RZ ;  /* 0x000000ff00567202 */ /* 0x000fe40000000f00 */
[----:B------:R-:W-:Y:S01]  /*0800*/  P2R R71, PR, RZ, 0x20 ;  /* 0x00000020ff477803 */ /* 0x000fe20000000000 */
        /* <DEDUP_REMOVED lines=12> */
[----:B---3--:R-:W-:Y:S02]  /*08d0*/  MOV R8, RZ ;  /* 0x000000ff00087202 */ /* 0x008fe40000000f00 */
[----:B--2---:R-:W-:-:S05]  /*08e0*/  IADD3 R16, RZ, -R9, RZ ;  /* 0x80000009ff107210 */ /* 0x004fca0007ffe0ff */
[----:B------:R-:W-:Y:S01]  /*08f0*/  IMAD R11, R16, R13, RZ ;  /* 0x0000000d100b7224 */ /* 0x000fe200078e02ff */
[----:B------:R-:W-:-:S03]  /*0900*/  IABS R16, R6 ;  /* 0x0000000600107213 */ /* 0x000fc60000000000 */
[----:B------:R-:W-:Y:S01]  /*0910*/  IMAD.HI.U32 R9, R9, R11, R8 ;  /* 0x0000000b09097227 */ /* 0x000fe200078e0008 */
[----:B------:R-:W-:-:S05]  /*0920*/  LOP3.LUT R8, R6, R15, RZ, 0x3c, !PT ;  /* 0x0000000f06087212 */ /* 0x000fca00078e3cff */
        /* <DEDUP_REMOVED lines=9> */
[----:B------:R-:W-:-:S13]  /*09c0*/  ISETP.GE.U32.AND P0, PT, R10, R13, PT ;  /* 0x0000000d0a00720c */ /* 0x000fda0003f06070 */
[----:B------:R-:W-:Y:S02]  /*09d0*/  @P0 IADD3 R9, R9, 0x1, RZ ;  /* 0x0000000109090810 */ /* 0x000fe40007ffe0ff */
[----:B------:R-:W-:-:S13]  /*09e0*/  ISETP.GE.AND P0, PT, R6, RZ, PT ;  /* 0x000000ff0600720c */ /* 0x000fda0003f06270 */
[----:B------:R-:W-:Y:S02]  /*09f0*/  @!P0 IADD3 R11, -R11, RZ, RZ ;  /* 0x000000ff0b0b8210 */ /* 0x000fe40007ffe1ff */
[----:B------:R-:W-:Y:S02]  /*0a00*/  ISETP.GE.AND P0, PT, R8, RZ, PT ;  /* 0x000000ff0800720c */ /* 0x000fe40003f06270 */
[----:B------:R-:W-:-:S11]  /*0a10*/  LOP3.LUT R8, RZ, R15, RZ, 0x33, !PT ;  /* 0x0000000fff087212 */ /* 0x000fd600078e33ff */
[----:B------:R-:W-:Y:S02]  /*0a20*/  @!P0 IADD3 R9, -R9, RZ, RZ ;  /* 0x000000ff09098210 */ /* 0x000fe40007ffe1ff */
[----:B------:R-:W-:-:S04]  /*0a30*/  ISETP.NE.AND P0, PT, R15, RZ, PT ;  /* 0x000000ff0f00720c */ /* 0x000fc80003f05270 */
[C---:B------:R-:W-:Y:S02]  /*0a40*/  SEL R36, R8.reuse, R11, !P0 ;  /* 0x0000000b08247207 */ /* 0x040fe40004000000 */
[----:B------:R-:W-:Y:S02]  /*0a50*/  SEL R11, R8, R9, !P0 ;  /* 0x00000009080b7207 */ /* 0x000fe40004000000 */
[----:B------:R-:W-:Y:S01]  /*0a60*/  SHF.R.S32.HI R8, RZ, 0x1f, R88 ;  /* 0x0000001fff087819 */ /* 0x000fe20000011458 */
[----:B------:R-:W-:Y:S01]  /*0a70*/  IMAD R37, R36, 0x1c, RZ ;  /* 0x0000001c24257824 */ /* 0x000fe200078e02ff */
[----:B------:R-:W-:-:S04]  /*0a80*/  SHF.R.S32.HI R10, RZ, 0x1f, R11 ;  /* 0x0000001fff0a7819 */ /* 0x000fc8000001140b */
[----:B------:R-:W-:Y:S01]  /*0a90*/  IADD3 R18, P0, R88, R37, RZ ;  /* 0x0000002558127210 */ /* 0x000fe20007f1e0ff */
[----:B------:R-:W-:-:S03]  /*0aa0*/  IMAD R10, R10, UR12, RZ ;  /* 0x0000000c0a0a7c24 */ /* 0x000fc6000f8e02ff */
[----:B------:R-:W-:Y:S01]  /*0ab0*/  LEA.HI.X.SX32 R19, R37, R8, 0x1, P0 ;  /* 0x0000000825137211 */ /* 0x000fe200000f0eff */
[C---:B------:R-:W-:Y:S01]  /*0ac0*/  IMAD R21, R11.reuse, UR13, R10 ;  /* 0x0000000d0b157c24 */ /* 0x040fe2000f8e020a */
[----:B------:R-:W2:Y:S01]  /*0ad0*/  @P2 LDC.64 R8, c[0x0][0x288] ;  /* 0x0000a200ff082b82 */ /* 0x000ea20000000a00 */
[----:B------:R-:W-:Y:S01]  /*0ae0*/  IMAD.WIDE.U32 R18, R11, UR12, R18 ;  /* 0x0000000c0b127c25 */ /* 0x000fe2000f8e0012 */
[----:B------:R-:W-:-:S04]  /*0af0*/  ULDC.64 UR12, c[0x0][0x290] ;  /* 0x0000a400000c7ab9 */ /* 0x000fc80000000a00 */
[----:B------:R-:W-:Y:S02]  /*0b00*/  IADD3 R21, R19, R21, RZ ;  /* 0x0000001513157210 */ /* 0x000fe40007ffe0ff */
[----:B------:R-:W-:Y:S02]  /*0b10*/  @P2 MOV R20, R18 ;  /* 0x0000001200142202 */ /* 0x000fe40000000f00 */
[-C--:B------:R-:W-:Y:S02]  /*0b20*/  @P5 MOV R15, R21.reuse ;  /* 0x00000015000f5202 */ /* 0x080fe40000000f00 */
[----:B------:R-:W-:Y:S01]  /*0b30*/  @P3 MOV R23, R21 ;  /* 0x0000001500173202 */ /* 0x000fe20000000f00 */
[----:B--2---:R-:W-:-:S04]  /*0b40*/  @P2 IMAD R10, R122, R8, RZ ;  /* 0x000000087a0a2224 */ /* 0x004fc800078e02ff */
[C---:B------:R-:W-:Y:S02]  /*0b50*/  @P2 IMAD R11, R3.reuse, R9, R10 ;  /* 0x00000009030b2224 */ /* 0x040fe400078e020a */
[----:B------:R-:W-:-:S05]  /*0b60*/  @P2 IMAD.WIDE.U32 R8, R3, R8, R20 ;  /* 0x0000000803082225 */ /* 0x000fca00078e0014 */
[----:B------:R-:W-:Y:S02]  /*0b70*/  @P2 IADD3 R9, R9, R11, RZ ;  /* 0x0000000b09092210 */ /* 0x000fe40007ffe0ff */
[----:B------:R-:W2:Y:S01]  /*0b80*/  @P2 LDC.64 R10, c[0x0][0x228] ;  /* 0x00008a00ff0a2b82 */ /* 0x000ea20000000a00 */
[C---:B------:R-:W-:Y:S02]  /*0b90*/  @P2 SHF.L.U32 R63, R8.reuse, 0x1, RZ ;  /* 0x00000001083f2819 */ /* 0x040fe400000006ff */
[----:B------:R-:W-:Y:S02]  /*0ba0*/  @P2 SHF.L.U64.HI R8, R8, 0x1, R9 ;  /* 0x0000000108082819 */ /* 0x000fe40000010209 */
[----:B------:R-:W-:Y:S02]  /*0bb0*/  @P2 IADD3 R72, P0, R63, R72, RZ ;  /* 0x000000483f482210 */ /* 0x000fe40007f1e0ff */
[----:B------:R-:W-:Y:S02]  /*0bc0*/  @P6 MOV R9, R21 ;  /* 0x0000001500096202 */ /* 0x000fe40000000f00 */
[----:B------:R-:W-:-:S02]  /*0bd0*/  @P2 IADD3.X R73, R8, R73, RZ, P0, !PT ;  /* 0x0000004908492210 */ /* 0x000fc400007fe4ff */
[----:B--2---:R-:W-:-:S04]  /*0be0*/  @P2 IADD3 R62, P0, R63, R10, RZ ;  /* 0x0000000a3f3e2210 */ /* 0x004fc80007f1e0ff */
[----:B------:R-:W-:Y:S02]  /*0bf0*/  @P2 IADD3.X R63, R8, R11, RZ, P0, !PT ;  /* 0x0000000b083f2210 */ /* 0x000fe400007fe4ff */
[----:B------:R-:W2:Y:S01]  /*0c00*/  @P6 LDC.64 R10, c[0x0][0x288] ;  /* 0x0000a200ff0a6b82 */ /* 0x000ea20000000a00 */
[----:B------:R-:W-:-:S13]  /*0c10*/  LOP3.LUT P2, RZ, R7, 0x20, RZ, 0xc0, !PT ;  /* 0x0000002007ff7812 */ /* 0x000fda000784c0ff */
[----:B------:R-:W3:Y:S08]  /*0c20*/  @P2 LDC.64 R56, c[0x0][0x230] ;  /* 0x00008c00ff382b82 */ /* 0x000ef00000000a00 */
[----:B------:R-:W4:Y:S01]  /*0c30*/  @P2 LDC.64 R54, c[0x0][0x228] ;  /* 0x00008a00ff362b82 */ /* 0x000f220000000a00 */
[----:B--2---:R-:W-:-:S04]  /*0c40*/  @P6 IMAD R8, R121, R10, RZ ;  /* 0x0000000a79086224 */ /* 0x004fc800078e02ff */
[----:B------:R-:W-:Y:S01]  /*0c50*/  @P6 IMAD R11, R108, R11, R8 ;  /* 0x0000000b6c0b6224 */ /* 0x000fe200078e0208 */
[----:B------:R-:W-:-:S05]  /*0c60*/  @P6 MOV R8, R18 ;  /* 0x0000001200086202 */ /* 0x000fca0000000f00 */
[----:B------:R-:W-:-:S05]  /*0c70*/  @P6 IMAD.WIDE.U32 R8, R108, R10, R8 ;  /* 0x0000000a6c086225 */ /* 0x000fca00078e0008 */
[----:B------:R-:W-:Y:S02]  /*0c80*/  @P6 IADD3 R9, R9, R11, RZ ;  /* 0x0000000b09096210 */ /* 0x000fe40007ffe0ff */
[----:B------:R-:W2:Y:S01]  /*0c90*/  @P6 LDC.64 R10, c[0x0][0x228] ;  /* 0x00008a00ff0a6b82 */ /* 0x000ea20000000a00 */
[C---:B------:R-:W-:Y:S02]  /*0ca0*/  @P6 SHF.L.U32 R59, R8.reuse, 0x1, RZ ;  /* 0x00000001083b6819 */ /* 0x040fe400000006ff */
[----:B------:R-:W-:Y:S02]  /*0cb0*/  @P6 SHF.L.U64.HI R8, R8, 0x1, R9 ;  /* 0x0000000108086819 */ /* 0x000fe40000010209 */
[----:B0-----:R-:W-:-:S04]  /*0cc0*/  @P6 IADD3 R60, P0, R59, R60, RZ ;  /* 0x0000003c3b3c6210 */ /* 0x001fc80007f1e0ff */
[----:B------:R-:W-:Y:S02]  /*0cd0*/  @P6 IADD3.X R61, R8, R61, RZ, P0, !PT ;  /* 0x0000003d083d6210 */ /* 0x000fe400007fe4ff */
[----:B--2---:R-:W-:-:S04]  /*0ce0*/  @P6 IADD3 R58, P0, R59, R10, RZ ;  /* 0x0000000a3b3a6210 */ /* 0x004fc80007f1e0ff */
[----:B------:R-:W-:Y:S02]  /*0cf0*/  @P6 IADD3.X R59, R8, R11, RZ, P0, !PT ;  /* 0x0000000b083b6210 */ /* 0x000fe400007fe4ff */
[----:B------:R-:W0:Y:S01]  /*0d00*/  @P2 LDC.64 R8, c[0x0][0x288] ;  /* 0x0000a200ff082b82 */ /* 0x000e220000000a00 */
[----:B------:R-:W-:Y:S02]  /*0d10*/  @P2 MOV R11, R21 ;  /* 0x00000015000b2202 */ /* 0x000fe40000000f00 */
[----:B------:R-:W-:-:S13]  /*0d20*/  LOP3.LUT P6, RZ, R7, 0x2, RZ, 0xc0, !PT ;  /* 0x0000000207ff7812 */ /* 0x000fda00078cc0ff */
[----:B------:R-:W2:Y:S01]  /*0d30*/  @P6 LDC.64 R44, c[0x0][0x230] ;  /* 0x00008c00ff2c6b82 */ /* 0x000ea20000000a00 */
[----:B0-----:R-:W-:-:S07]  /*0d40*/  @P2 IMAD R10, R120, R8, RZ ;  /* 0x00000008780a2224 */ /* 0x001fce00078e02ff */
[----:B------:R-:W0:Y:S01]  /*0d50*/  @P6 LDC.64 R42, c[0x0][0x228] ;  /* 0x00008a00ff2a6b82 */ /* 0x000e220000000a00 */
[----:B------:R-:W-:Y:S01]  /*0d60*/  @P2 IMAD R13, R107, R9, R10 ;  /* 0x000000096b0d2224 */ /* 0x000fe200078e020a */
[----:B------:R-:W-:-:S05]  /*0d70*/  @P2 MOV R10, R18 ;  /* 0x00000012000a2202 */ /* 0x000fca0000000f00 */
[----:B------:R-:W-:-:S05]  /*0d80*/  @P2 IMAD.WIDE.U32 R8, R107, R8, R10 ;  /* 0x000000086b082225 */ /* 0x000fca00078e000a */
[----:B------:R-:W-:Y:S02]  /*0d90*/  @P2 IADD3 R11, R9, R13, RZ ;  /* 0x0000000d090b2210 */ /* 0x000fe40007ffe0ff */
[C---:B------:R-:W-:Y:S02]  /*0da0*/  @P2 SHF.L.U32 R9, R8.reuse, 0x1, RZ ;  /* 0x0000000108092819 */ /* 0x040fe400000006ff */
[----:B------:R-:W-:Y:S02]  /*0db0*/  @P2 SHF.L.U64.HI R8, R8, 0x1, R11 ;  /* 0x0000000108082819 */ /* 0x000fe4000001020b */
[----:B---3--:R-:W-:Y:S02]  /*0dc0*/  @P2 IADD3 R56, P0, R9, R56, RZ ;  /* 0x0000003809382210 */ /* 0x008fe40007f1e0ff */
[----:B------:R-:W-:Y:S02]  /*0dd0*/  @P1 MOV R11, R21 ;  /* 0x00000015000b1202 */ /* 0x000fe40000000f00 */
[----:B------:R-:W-:-:S02]  /*0de0*/  @P2 IADD3.X R57, R8, R57, RZ, P0, !PT ;  /* 0x0000003908392210 */ /* 0x000fc400007fe4ff */
[----:B----4-:R-:W-:-:S04]  /*0df0*/  @P2 IADD3 R54, P0, R9, R54, RZ ;  /* 0x0000003609362210 */ /* 0x010fc80007f1e0ff */
[----:B------:R-:W-:Y:S02]  /*0e00*/  @P2 IADD3.X R55, R8, R55, RZ, P0, !PT ;  /* 0x0000003708372210 */ /* 0x000fe400007fe4ff */
[----:B------:R-:W3:Y:S01]  /*0e10*/  @P1 LDC.64 R8, c[0x0][0x288] ;  /* 0x0000a200ff081b82 */ /* 0x000ee20000000a00 */
[----:B------:R-:W-:-:S13]  /*0e20*/  LOP3.LUT P2, RZ, R7, 0x8, RZ, 0xc0, !PT ;  /* 0x0000000807ff7812 */ /* 0x000fda000784c0ff */
[----:B------:R-:W4:Y:S08]  /*0e30*/  @P2 LDC.64 R16, c[0x0][0x230] ;  /* 0x00008c00ff102b82 */ /* 0x000f300000000a00 */
[----:B------:R-:W2:Y:S01]  /*0e40*/  @P2 LDC.64 R48, c[0x0][0x228] ;  /* 0x00008a00ff302b82 */ /* 0x000ea20000000a00 */
[----:B---3--:R-:W-:-:S04]  /*0e50*/  @P1 IMAD R10, R119, R8, RZ ;  /* 0x00000008770a1224 */ /* 0x008fc800078e02ff */
[----:B------:R-:W-:Y:S01]  /*0e60*/  @P1 IMAD R9, R106, R9, R10 ;  /* 0x000000096a091224 */ /* 0x000fe200078e020a */
[----:B------:R-:W-:-:S05]  /*0e70*/  @P1 MOV R10, R18 ;  /* 0x00000012000a1202 */ /* 0x000fca0000000f00 */
[----:B------:R-:W-:-:S05]  /*0e80*/  @P1 IMAD.WIDE.U32 R10, R106, R8, R10 ;  /* 0x000000086a0a1225 */ /* 0x000fca00078e000a */
[----:B------:R-:W-:Y:S02]  /*0e90*/  @P1 IADD3 R11, R11, R9, RZ ;  /* 0x000000090b0b1210 */ /* 0x000fe40007ffe0ff */
[C---:B------:R-:W-:Y:S02]  /*0ea0*/  @P1 SHF.L.U32 R9, R10.reuse, 0x1, RZ ;  /* 0x000000010a091819 */ /* 0x040fe400000006ff */
[----:B------:R-:W-:Y:S02]  /*0eb0*/  @P1 SHF.L.U64.HI R10, R10, 0x1, R11 ;  /* 0x000000010a0a1819 */ /* 0x000fe4000001020b */
[----:B------:R-:W-:Y:S02]  /*0ec0*/  @P1 IADD3 R52, P0, R9, R52, RZ ;  /* 0x0000003409341210 */ /* 0x000fe40007f1e0ff */
[----:B------:R-:W-:Y:S02]  /*0ed0*/  @P2 MOV R11, R21 ;  /* 0x00000015000b2202 */ /* 0x000fe40000000f00 */
[----:B------:R-:W-:-:S02]  /*0ee0*/  @P1 IADD3.X R53, R10, R53, RZ, P0, !PT ;  /* 0x000000350a351210 */ /* 0x000fc400007fe4ff */
[----:B-1----:R-:W-:Y:S02]  /*0ef0*/  @P1 IADD3 R50, P0, R9, R50, RZ ;  /* 0x0000003209321210 */ /* 0x002fe40007f1e0ff */
[----:B------:R-:W1:Y:S02]  /*0f00*/  @P2 LDC.64 R8, c[0x0][0x288] ;  /* 0x0000a200ff082b82 */ /* 0x000e640000000a00 */
[----:B------:R-:W-:Y:S02]  /*0f10*/  @P1 IADD3.X R51, R10, R51, RZ, P0, !PT ;  /* 0x000000330a331210 */ /* 0x000fe400007fe4ff */
[----:B------:R-:W-:-:S13]  /*0f20*/  LOP3.LUT P1, RZ, R7, 0x4, RZ, 0xc0, !PT ;  /* 0x0000000407ff7812 */ /* 0x000fda000782c0ff */
[----:B------:R-:W3:Y:S01]  /*0f30*/  @P1 LDC.64 R46, c[0x0][0x228] ;  /* 0x00008a00ff2e1b82 */ /* 0x000ee20000000a00 */
[----:B------:R-:W-:Y:S01]  /*0f40*/  @P1 MOV R13, R21 ;  /* 0x00000015000d1202 */ /* 0x000fe20000000f00 */
[----:B-1----:R-:W-:-:S04]  /*0f50*/  @P2 IMAD R10, R118, R8, RZ ;  /* 0x00000008760a2224 */ /* 0x002fc800078e02ff */
[----:B------:R-:W-:Y:S01]  /*0f60*/  @P2 IMAD R9, R105, R9, R10 ;  /* 0x0000000969092224 */ /* 0x000fe200078e020a */
[----:B------:R-:W-:-:S05]  /*0f70*/  @P2 MOV R10, R18 ;  /* 0x00000012000a2202 */ /* 0x000fca0000000f00 */
[----:B------:R-:W-:-:S05]  /*0f80*/  @P2 IMAD.WIDE.U32 R10, R105, R8, R10 ;  /* 0x00000008690a2225 */ /* 0x000fca00078e000a */
[----:B------:R-:W-:Y:S02]  /*0f90*/  @P2 IADD3 R11, R11, R9, RZ ;  /* 0x000000090b0b2210 */ /* 0x000fe40007ffe0ff */
[C---:B------:R-:W-:Y:S02]  /*0fa0*/  @P2 SHF.L.U32 R9, R10.reuse, 0x1, RZ ;  /* 0x000000010a092819 */ /* 0x040fe400000006ff */
[----:B------:R-:W-:Y:S02]  /*0fb0*/  @P2 SHF.L.U64.HI R10, R10, 0x1, R11 ;  /* 0x000000010a0a2819 */ /* 0x000fe4000001020b */
[----:B----4-:R-:W-:-:S04]  /*0fc0*/  @P2 IADD3 R16, P0, R9, R16, RZ ;  /* 0x0000001009102210 */ /* 0x010fc80007f1e0ff */
[C---:B------:R-:W-:Y:S02]  /*0fd0*/  @P2 IADD3.X R17, R10.reuse, R17, RZ, P0, !PT ;  /* 0x000000110a112210 */ /* 0x040fe400007fe4ff */
[----:B--2---:R-:W-:Y:S02]  /*0fe0*/  @P2 IADD3 R48, P0, R9, R48, RZ ;  /* 0x0000003009302210 */ /* 0x004fe40007f1e0ff */
[----:B------:R-:W1:Y:S02]  /*0ff0*/  @P1 LDC.64 R8, c[0x0][0x288] ;  /* 0x0000a200ff081b82 */ /* 0x000e640000000a00 */
[----:B------:R-:W-:Y:S02]  /*1000*/  @P2 IADD3.X R49, R10, R49, RZ, P0, !PT ;  /* 0x000000310a312210 */ /* 0x000fe400007fe4ff */
[----:B------:R-:W-:-:S04]  /*1010*/  ISETP.NE.AND P2, PT, R12, RZ, PT ;  /* 0x000000ff0c00720c */ /* 0x000fc80003f45270 */
[----:B------:R-:W2:Y:S09]  /*1020*/  @P1 LDC.64 R10, c[0x0][0x230] ;  /* 0x00008c00ff0a1b82 */ /* 0x000eb20000000a00 */
[----:B------:R-:W4:Y:S01]  /*1030*/  @P2 LDC.64 R30, c[0x0][0x230] ;  /* 0x00008c00ff1e2b82 */ /* 0x000f220000000a00 */
[----:B-1----:R-:W-:-:S07]  /*1040*/  @P1 IMAD R12, R117, R8, RZ ;  /* 0x00000008750c1224 */ /* 0x002fce00078e02ff */
[----:B------:R-:W1:Y:S01]  /*1050*/  @P2 LDC.64 R24, c[0x0][0x228] ;  /* 0x00008a00ff182b82 */ /* 0x000e620000000a00 */
[----:B------:R-:W-:Y:S01]  /*1060*/  @P1 IMAD R9, R104, R9, R12 ;  /* 0x0000000968091224 */ /* 0x000fe200078e020c */
[----:B------:R-:W-:-:S05]  /*1070*/  @P1 MOV R12, R18 ;  /* 0x00000012000c1202 */ /* 0x000fca0000000f00 */
[----:B------:R-:W-:-:S05]  /*1080*/  @P1 IMAD.WIDE.U32 R12, R104, R8, R12 ;  /* 0x00000008680c1225 */ /* 0x000fca00078e000c */
[----:B------:R-:W-:Y:S02]  /*1090*/  @P1 IADD3 R13, R13, R9, RZ ;  /* 0x000000090d0d1210 */ /* 0x000fe40007ffe0ff */
[C---:B------:R-:W-:Y:S02]  /*10a0*/  @P1 SHF.L.U32 R9, R12.reuse, 0x1, RZ ;  /* 0x000000010c091819 */ /* 0x040fe400000006ff */
[----:B------:R-:W-:Y:S02]  /*10b0*/  @P1 SHF.L.U64.HI R12, R12, 0x1, R13 ;  /* 0x000000010c0c1819 */ /* 0x000fe4000001020d */
[----:B--2---:R-:W-:Y:S02]  /*10c0*/  @P1 IADD3 R10, P0, R9, R10, RZ ;  /* 0x0000000a090a1210 */ /* 0x004fe40007f1e0ff */
[----:B------:R-:W-:Y:S02]  /*10d0*/  @P6 MOV R13, R21 ;  /* 0x00000015000d6202 */ /* 0x000fe40000000f00 */
[----:B------:R-:W-:-:S02]  /*10e0*/  @P1 IADD3.X R11, R12, R11, RZ, P0, !PT ;  /* 0x0000000b0c0b1210 */ /* 0x000fc400007fe4ff */
[----:B---3--:R-:W-:Y:S02]  /*10f0*/  @P1 IADD3 R46, P0, R9, R46, RZ ;  /* 0x0000002e092e1210 */ /* 0x008fe40007f1e0ff */
[----:B------:R-:W2:Y:S02]  /*1100*/  @P6 LDC.64 R8, c[0x0][0x288] ;  /* 0x0000a200ff086b82 */ /* 0x000ea40000000a00 */
[----:B------:R-:W-:Y:S02]  /*1110*/  @P1 IADD3.X R47, R12, R47, RZ, P0, !PT ;  /* 0x0000002f0c2f1210 */ /* 0x000fe400007fe4ff */
[----:B------:R-:W-:-:S13]  /*1120*/  ISETP.NE.AND P1, PT, R14, RZ, PT ;  /* 0x000000ff0e00720c */ /* 0x000fda0003f25270 */
[----:B------:R-:W3:Y:S01]  /*1130*/  @P1 LDC.64 R26, c[0x0][0x230] ;  /* 0x00008c00ff1a1b82 */ /* 0x000ee20000000a00 */
[----:B--2---:R-:W-:-:S07]  /*1140*/  @P6 IMAD R12, R116, R8, RZ ;  /* 0x00000008740c6224 */ /* 0x004fce00078e02ff */
[----:B------:R-:W2:Y:S01]  /*1150*/  @P1 LDC.64 R28, c[0x0][0x228] ;  /* 0x00008a00ff1c1b82 */ /* 0x000ea20000000a00 */
[----:B------:R-:W-:Y:S01]  /*1160*/  @P6 IMAD R9, R103, R9, R12 ;  /* 0x0000000967096224 */ /* 0x000fe200078e020c */
[----:B------:R-:W-:-:S05]  /*1170*/  @P6 MOV R12, R18 ;  /* 0x00000012000c6202 */ /* 0x000fca0000000f00 */
[----:B------:R-:W-:-:S05]  /*1180*/  @P6 IMAD.WIDE.U32 R12, R103, R8, R12 ;  /* 0x00000008670c6225 */ /* 0x000fca00078e000c */
[----:B------:R-:W-:Y:S02]  /*1190*/  @P6 IADD3 R13, R13, R9, RZ ;  /* 0x000000090d0d6210 */ /* 0x000fe40007ffe0ff */
[C---:B------:R-:W-:Y:S02]  /*11a0*/  @P6 SHF.L.U32 R9, R12.reuse, 0x1, RZ ;  /* 0x000000010c096819 */ /* 0x040fe400000006ff */
[----:B------:R-:W-:Y:S02]  /*11b0*/  @P6 SHF.L.U64.HI R12, R12, 0x1, R13 ;  /* 0x000000010c0c6819 */ /* 0x000fe4000001020d */
[----:B------:R-:W-:-:S04]  /*11c0*/  @P6 IADD3 R44, P0, R9, R44, RZ ;  /* 0x0000002c092c6210 */ /* 0x000fc80007f1e0ff */
[C---:B------:R-:W-:Y:S02]  /*11d0*/  @P6 IADD3.X R45, R12.reuse, R45, RZ, P0, !PT ;  /* 0x0000002d0c2d6210 */ /* 0x040fe400007fe4ff */
[----:B0-----:R-:W-:Y:S02]  /*11e0*/  @P6 IADD3 R42, P0, R9, R42, RZ ;  /* 0x0000002a092a6210 */ /* 0x001fe40007f1e0ff */
[----:B------:R-:W0:Y:S02]  /*11f0*/  @P5 LDC.64 R8, c[0x0][0x288] ;  /* 0x0000a200ff085b82 */ /* 0x000e240000000a00 */
[----:B------:R-:W-:-:S06]  /*1200*/  @P6 IADD3.X R43, R12, R43, RZ, P0, !PT ;  /* 0x0000002b0c2b6210 */ /* 0x000fcc00007fe4ff */
[----:B------:R-:W4:Y:S01]  /*1210*/  @P5 LDC.64 R12, c[0x0][0x230] ;  /* 0x00008c00ff0c5b82 */ /* 0x000f220000000a00 */
[----:B0-----:R-:W-:-:S04]  /*1220*/  @P5 IMAD R14, R115, R8, RZ ;  /* 0x00000008730e5224 */ /* 0x001fc800078e02ff */
[----:B------:R-:W-:Y:S01]  /*1230*/  @P5 IMAD R9, R102, R9, R14 ;  /* 0x0000000966095224 */ /* 0x000fe200078e020e */
[----:B------:R-:W-:-:S05]  /*1240*/  @P5 MOV R14, R18 ;  /* 0x00000012000e5202 */ /* 0x000fca0000000f00 */
[----:B------:R-:W-:-:S05]  /*1250*/  @P5 IMAD.WIDE.U32 R14, R102, R8, R14 ;  /* 0x00000008660e5225 */ /* 0x000fca00078e000e */
[----:B------:R-:W-:Y:S02]  /*1260*/  @P5 IADD3 R15, R15, R9, RZ ;  /* 0x000000090f0f5210 */ /* 0x000fe40007ffe0ff */
[C---:B------:R-:W-:Y:S02]  /*1270*/  @P5 SHF.L.U32 R9, R14.reuse, 0x1, RZ ;  /* 0x000000010e095819 */ /* 0x040fe400000006ff */
[----:B------:R-:W-:Y:S02]  /*1280*/  @P5 SHF.L.U64.HI R14, R14, 0x1, R15 ;  /* 0x000000010e0e5819 */ /* 0x000fe4000001020f */
[----:B----4-:R-:W-:Y:S02]  /*1290*/  @P5 IADD3 R12, P0, R9, R12, RZ ;  /* 0x0000000c090c5210 */ /* 0x010fe40007f1e0ff */
[----:B------:R-:W-:Y:S02]  /*12a0*/  @P4 MOV R15, R21 ;  /* 0x00000015000f4202 */ /* 0x000fe40000000f00 */
[----:B------:R-:W-:-:S02]  /*12b0*/  @P5 IADD3.X R13, R14, R13, RZ, P0, !PT ;  /* 0x0000000d0e0d5210 */ /* 0x000fc400007fe4ff */
[----:B------:R-:W-:Y:S02]  /*12c0*/  @P5 IADD3 R40, P0, R9, R40, RZ ;  /* 0x0000002809285210 */ /* 0x000fe40007f1e0ff */
[----:B------:R-:W0:Y:S02]  /*12d0*/  @P4 LDC.64 R8, c[0x0][0x288] ;  /* 0x0000a200ff084b82 */ /* 0x000e240000000a00 */
[----:B------:R-:W-:Y:S02]  /*12e0*/  @P5 IADD3.X R41, R14, R41, RZ, P0, !PT ;  /* 0x000000290e295210 */ /* 0x000fe400007fe4ff */
[----:B------:R-:W-:Y:S02]  /*12f0*/  CS2R R84, SRZ ;  /* 0x0000000000547805 */ /* 0x000fe4000001ff00 */
[----:B------:R-:W-:Y:S02]  /*1300*/  MOV R70, RZ ;  /* 0x000000ff00467202 */ /* 0x000fe40000000f00 */
[----:B------:R-:W-:-:S02]  /*1310*/  CS2R R82, SRZ ;  /* 0x0000000000527805 */ /* 0x000fc4000001ff00 */
[----:B------:R-:W-:-:S04]  /*1320*/  LOP3.LUT P5, RZ, R7, 0x8, RZ, 0xc0, !PT ;  /* 0x0000000807ff7812 */ /* 0x000fc800078ac0ff */
[----:B------:R-:W-:Y:S02]  /*1330*/  P2R R74, PR, RZ, 0x20 ;  /* 0x00000020ff4a7803 */ /* 0x000fe40000000000 */
[----:B------:R-:W-:-:S04]  /*1340*/  LOP3.LUT P5, RZ, R7, 0x10, RZ, 0xc0, !PT ;  /* 0x0000001007ff7812 */ /* 0x000fc800078ac0ff */
[----:B------:R-:W-:Y:S02]  /*1350*/  P2R R75, PR, RZ, 0x20 ;  /* 0x00000020ff4b7803 */ /* 0x000fe40000000000 */
[----:B------:R-:W-:-:S04]  /*1360*/  LOP3.LUT P5, RZ, R7, 0x20, RZ, 0xc0, !PT ;  /* 0x0000002007ff7812 */ /* 0x000fc800078ac0ff */
[----:B------:R-:W-:Y:S01]  /*1370*/  P2R R76, PR, RZ, 0x20 ;  /* 0x00000020ff4c7803 */ /* 0x000fe20000000000 */
[----:B0-----:R-:W-:Y:S01]  /*1380*/  @P4 IMAD R14, R114, R8, RZ ;  /* 0x00000008720e4224 */ /* 0x001fe200078e02ff */
[----:B------:R-:W-:-:S03]  /*1390*/  LOP3.LUT P5, RZ, R7, 0x40, RZ, 0xc0, !PT ;  /* 0x0000004007ff7812 */ /* 0x000fc600078ac0ff */
[----:B------:R-:W-:Y:S01]  /*13a0*/  @P4 IMAD R9, R101, R9, R14 ;  /* 0x0000000965094224 */ /* 0x000fe200078e020e */
[----:B------:R-:W-:Y:S02]  /*13b0*/  @P4 MOV R14, R18 ;  /* 0x00000012000e4202 */ /* 0x000fe40000000f00 */
[----:B------:R-:W-:Y:S02]  /*13c0*/  P2R R77, PR, RZ, 0x20 ;  /* 0x00000020ff4d7803 */ /* 0x000fe40000000000 */
[----:B------:R-:W-:Y:S01]  /*13d0*/  LOP3.LUT P5, RZ, R7, 0x80, RZ, 0xc0, !PT ;  /* 0x0000008007ff7812 */ /* 0x000fe200078ac0ff */
[----:B------:R-:W-:-:S05]  /*13e0*/  @P4 IMAD.WIDE.U32 R14, R101, R8, R14 ;  /* 0x00000008650e4225 */ /* 0x000fca00078e000e */
[----:B------:R-:W-:Y:S02]  /*13f0*/  @P4 IADD3 R15, R15, R9, RZ ;  /* 0x000000090f0f4210 */ /* 0x000fe40007ffe0ff */
[C---:B------:R-:W-:Y:S02]  /*1400*/  @P4 SHF.L.U32 R9, R14.reuse, 0x1, RZ ;  /* 0x000000010e094819 */ /* 0x040fe400000006ff */
[----:B------:R-:W-:Y:S02]  /*1410*/  @P4 SHF.L.U64.HI R14, R14, 0x1, R15 ;  /* 0x000000010e0e4819 */ /* 0x000fe4000001020f */
[----:B------:R-:W-:Y:S01]  /*1420*/  @P4 IADD3 R38, P0, R9, R38, RZ ;  /* 0x0000002609264210 */ /* 0x000fe20007f1e0ff */
[----:B------:R-:W5:Y:S03]  /*1430*/  @P5 LDG.E R82, desc[UR8][R62.64] ;  /* 0x000000083e525981 */ /* 0x000f66000c1e1900 */
[----:B------:R-:W-:-:S02]  /*1440*/  @P4 IADD3.X R39, R14, R39, RZ, P0, !PT ;  /* 0x000000270e274210 */ /* 0x000fc400007fe4ff */
[----:B------:R-:W-:Y:S02]  /*1450*/  @P4 IADD3 R34, P0, R9, R34, RZ ;  /* 0x0000002209224210 */ /* 0x000fe40007f1e0ff */
        /* <DEDUP_REMOVED lines=15> */
[----:B------:R-:W-:Y:S01]  /*1550*/  @P3 IADD3.X R33, R22, R33, RZ, P0, !PT ;  /* 0x0000002116213210 */ /* 0x000fe200007fe4ff */
[----:B0-----:R-:W-:-:S04]  /*1560*/  @P2 IMAD R22, R112, R8, RZ ;  /* 0x0000000870162224 */ /* 0x001fc800078e02ff */
        /* <DEDUP_REMOVED lines=10> */
[----:B------:R-:W0:Y:S02]  /*1610*/  @P1 LDC.64 R8, c[0x0][0x288] ;  /* 0x0000a200ff081b82 */ /* 0x000e240000000a00 */
[----:B------:R-:W-:Y:S01]  /*1620*/  @P2 IADD3.X R25, R22, R25, RZ, P0, !PT ;  /* 0x0000001916192210 */ /* 0x000fe200007fe4ff */
[----:B0-----:R-:W-:-:S04]  /*1630*/  @P1 IMAD R22, R111, R8, RZ ;  /* 0x000000086f161224 */ /* 0x001fc800078e02ff */
[----:B------:R-:W-:Y:S01]  /*1640*/  @P1 IMAD R9, R98, R9, R22 ;  /* 0x0000000962091224 */ /* 0x000fe200078e0216 */
[----:B------:R-:W-:-:S05]  /*1650*/  @P1 MOV R22, R18 ;  /* 0x0000001200161202 */ /* 0x000fca0000000f00 */
[----:B------:R-:W-:Y:S01]  /*1660*/  @P1 IMAD.WIDE.U32 R22, R98, R8, R22 ;  /* 0x0000000862161225 */ /* 0x000fe200078e0016 */
[----:B------:R-:W-:-:S04]  /*1670*/  SHF.R.U32.HI R8, RZ, 0x1, R2 ;  /* 0x00000001ff087819 */ /* 0x000fc80000011602 */
[----:B------:R-:W-:Y:S02]  /*1680*/  @P1 IADD3 R23, R23, R9, RZ ;  /* 0x0000000917171210 */ /* 0x000fe40007ffe0ff */
[C---:B------:R-:W-:Y:S02]  /*1690*/  @P1 SHF.L.U32 R9, R22.reuse, 0x1, RZ ;  /* 0x0000000116091819 */ /* 0x040fe400000006ff */
[----:B------:R-:W-:Y:S02]  /*16a0*/  @P1 SHF.L.U64.HI R22, R22, 0x1, R23 ;  /* 0x0000000116161819 */ /* 0x000fe40000010217 */
[----:B------:R-:W0:Y:S01]  /*16b0*/  LDC R23, c[0x0][0x2ac] ;  /* 0x0000ab00ff177b82 */ /* 0x000e220000000800 */
[----:B---3--:R-:W-:-:S04]  /*16c0*/  @P1 IADD3 R26, P0, R9, R26, RZ ;  /* 0x0000001a091a1210 */ /* 0x008fc80007f1e0ff */
[----:B------:R-:W-:Y:S02]  /*16d0*/  @P1 IADD3.X R27, R22, R27, RZ, P0, !PT ;  /* 0x0000001b161b1210 */ /* 0x000fe400007fe4ff */
[----:B--2---:R-:W-:Y:S01]  /*16e0*/  @P1 IADD3 R28, P0, R9, R28, RZ ;  /* 0x0000001c091c1210 */ /* 0x004fe20007f1e0ff */
[----:B------:R-:W-:-:S03]  /*16f0*/  IMAD.WIDE.U32 R8, R8, -0x6db6db6d, RZ ;  /* 0x9249249308087825 */ /* 0x000fc600078e00ff */
[----:B------:R-:W-:Y:S02]  /*1700*/  @P1 IADD3.X R29, R22, R29, RZ, P0, !PT ;  /* 0x0000001d161d1210 */ /* 0x000fe400007fe4ff */
[----:B------:R-:W-:-:S05]  /*1710*/  SHF.R.U32.HI R8, RZ, 0x2, R9 ;  /* 0x00000002ff087819 */ /* 0x000fca0000011609 */
[----:B0-----:R-:W-:-:S05]  /*1720*/  IMAD R66, R23, UR7, R8 ;  /* 0x0000000717427c24 */ /* 0x001fca000f8e0208 */
[----:B------:R-:W-:-:S04]  /*1730*/  IADD3 R8, R66, 0x180, RZ ;  /* 0x0000018042087810 */ /* 0x000fc80007ffe0ff */
[----:B------:R-:W-:Y:S02]  /*1740*/  SHF.R.S32.HI R9, RZ, 0x1f, R8 ;  /* 0x0000001fff097819 */ /* 0x000fe40000011408 */
[----:B------:R-:W-:-:S04]  /*1750*/  ISETP.GE.U32.AND P0, PT, R8, UR12, PT ;  /* 0x0000000c08007c0c */ /* 0x000fc8000bf06070 */
        /* <DEDUP_REMOVED lines=14> */
[----:B------:R-:W-:-:S05]  /*1840*/  @P0 IADD3.X R9, R64, R9, RZ, P6, !PT ;  /* 0x0000000940090210 */ /* 0x000fca00037fe4ff */
[----:B------:R-:W5:Y:S01]  /*1850*/  @P0 LDG.E R69, desc[UR8][R8.64] ;  /* 0x0000000808450981 */ /* 0x000f62000c1e1900 */
[----:B0-----:R-:W-:-:S04]  /*1860*/  @P0 IADD3 R22, P6, R65, R22, RZ ;  /* 0x0000001641160210 */ /* 0x001fc80007fde0ff */
[----:B------:R-:W-:Y:S02]  /*1870*/  @P0 IADD3.X R23, R64, R23, RZ, P6, !PT ;  /* 0x0000001740170210 */ /* 0x000fe400037fe4ff */
[----:B------:R-:W-:-:S03]  /*1880*/  IADD3 R64, R66, 0x1a0, RZ ;  /* 0x000001a042407810 */ /* 0x000fc60007ffe0ff */
[----:B------:R0:W5:Y:S01]  /*1890*/  @P0 LDG.E R86, desc[UR8][R22.64] ;  /* 0x0000000816560981 */ /* 0x000162000c1e1900 */
[----:B------:R-:W-:Y:S02]  /*18a0*/  SHF.R.S32.HI R65, RZ, 0x1f, R64 ;  /* 0x0000001fff417819 */ /* 0x000fe40000011440 */
[----:B------:R-:W-:-:S04]  /*18b0*/  ISETP.GE.U32.AND P0, PT, R64, UR12, PT ;  /* 0x0000000c40007c0c */ /* 0x000fc8000bf06070 */
[----:B------:R-:W-:-:S04]  /*18c0*/  ISETP.GE.AND.EX P0, PT, R65, UR13, PT, P0 ;  /* 0x0000000d41007c0c */ /* 0x000fc8000bf06300 */
[----:B------:R-:W-:-:S13]  /*18d0*/  ISETP.LT.U32.AND P0, PT, R2, 0x1c0, !P0 ;  /* 0x000001c00200780c */ /* 0x000fda0004701070 */
[----:B0-----:R-:W0:Y:S01]  /*18e0*/  @P0 LDC.64 R22, c[0x0][0x288] ;  /* 0x0000a200ff160b82 */ /* 0x001e220000000a00 */
        /* <DEDUP_REMOVED lines=34> */
[----:B------:R-:W-:Y:S02]  /*1b10*/  MOV R67, RZ ;  /* 0x000000ff00437202 */ /* 0x000fe40000000f00 */
[----:B------:R-:W-:-:S04]  /*1b20*/  IADD3 R66, R66, 0x1e0, RZ ;  /* 0x000001e042427810 */ /* 0x000fc80007ffe0ff */
[----:B------:R-:W5:Y:S01]  /*1b30*/  @P0 LDG.E R67, desc[UR8][R8.64] ;  /* 0x0000000808430981 */ /* 0x000f62000c1e1900 */
[----:B0-----:R-:W-:-:S04]  /*1b40*/  @P0 IADD3 R22, P6, R65, R22, RZ ;  /* 0x0000001641160210 */ /* 0x001fc80007fde0ff */
[----:B------:R-:W-:Y:S02]  /*1b50*/  @P0 IADD3.X R23, R64, R23, RZ, P6, !PT ;  /* 0x0000001740170210 */ /* 0x000fe400037fe4ff */
[----:B------:R-:W-:-:S03]  /*1b60*/  SHF.R.S32.HI R64, RZ, 0x1f, R66 ;  /* 0x0000001fff407819 */ /* 0x000fc60000011442 */
[----:B------:R0:W5:Y:S01]  /*1b70*/  @P0 LDG.E R84, desc[UR8][R22.64] ;  /* 0x0000000816540981 */ /* 0x000162000c1e1900 */
        /* <DEDUP_REMOVED lines=18> */
[----:B------:R-:W-:-:S05]  /*1ca0*/  @P0 IADD3.X R23, R64, R23, RZ, P6, !PT ;  /* 0x0000001740170210 */ /* 0x000fca00037fe4ff */
[----:B------:R0:W5:Y:S02]  /*1cb0*/  @P0 LDG.E R83, desc[UR8][R22.64] ;  /* 0x0000000816530981 */ /* 0x000164000c1e1900 */
[----:B0-----:R-:W0:Y:S02]  /*1cc0*/  LDC.64 R22, c[0x0][0x248] ;  /* 0x00009200ff167b82 */ /* 0x001e240000000a00 */
[----:B0-----:R-:W-:-:S06]  /*1cd0*/  IMAD.WIDE R22, R6, 0x8, R22 ;  /* 0x0000000806167825 */ /* 0x001fcc00078e0216 */
[----:B------:R-:W2:Y:S01]  /*1ce0*/  LDG.E.64 R22, desc[UR8][R22.64] ;  /* 0x0000000816167981 */ /* 0x000ea2000c1e1b00 */
[----:B------:R-:W-:Y:S02]  /*1cf0*/  MOV R8, 0x3f800000 ;  /* 0x3f80000000087802 */ /* 0x000fe40000000f00 */
[----:B------:R-:W-:Y:S02]  /*1d00*/  CS2R R80, SRZ ;  /* 0x0000000000507805 */ /* 0x000fe4000001ff00 */
[----:B------:R-:W-:Y:S02]  /*1d10*/  MOV R66, RZ ;  /* 0x000000ff00427202 */ /* 0x000fe40000000f00 */
[----:B------:R-:W-:Y:S02]  /*1d20*/  CS2R R78, SRZ ;  /* 0x00000000004e7805 */ /* 0x000fe4000001ff00 */
[----:B------:R-:W-:Y:S02]  /*1d30*/  MOV R9, RZ ;  /* 0x000000ff00097202 */ /* 0x000fe40000000f00 */
[----:B------:R-:W-:Y:S01]  /*1d40*/  LOP3.LUT P6, RZ, R7, 0x2, RZ, 0xc0, !PT ;  /* 0x0000000207ff7812 */ /* 0x000fe200078cc0ff */
[----:B--2---:R-:W-:-:S05]  /*1d50*/  FFMA.FTZ R65, -R22, R22, R23 ;  /* 0x0000001616417223 */ /* 0x004fca0000010117 */
[----:B------:R-:W-:-:S13]  /*1d60*/  FSETP.GTU.FTZ.AND P0, PT, R65, RZ, PT ;  /* 0x000000ff4100720b */ /* 0x000fda0003f1c000 */
[----:B------:R-:W0:Y:S02]  /*1d70*/  @P0 LDC R64, c[0x0][0x250] ;  /* 0x00009400ff400b82 */ /* 0x000e240000000800 */
[----:B0-----:R-:W-:-:S04]  /*1d80*/  @P0 FADD.FTZ R64, R65, R64 ;  /* 0x0000004041400221 */ /* 0x001fc80000010000 */
[----:B------:R0:W1:Y:S02]  /*1d90*/  @P0 MUFU.RSQ R8, R64 ;  /* 0x0000004000080308 */ /* 0x0000640000001400 */
[----:B0-----:R-:W-:-:S06]  /*1da0*/  CS2R R64, SRZ ;  /* 0x0000000000407805 */ /* 0x001fcc000001ff00 */
[----:B------:R-:W5:Y:S01]  /*1db0*/  @P5 LDG.E R65, desc[UR8][R72.64] ;  /* 0x0000000848415981 */ /* 0x000f62000c1e1900 */
[----:B------:R-:W-:Y:S02]  /*1dc0*/  ISETP.NE.AND P5, PT, R77, RZ, PT ;  /* 0x000000ff4d00720c */ /* 0x000fe40003fa5270 */
[----:B------:R-:W-:-:S11]  /*1dd0*/  MOV R23, RZ ;  /* 0x000000ff00177202 */ /* 0x000fd60000000f00 */
[----:B------:R-:W5:Y:S04]  /*1de0*/  @P5 LDG.E R66, desc[UR8][R60.64] ;  /* 0x000000083c425981 */ /* 0x000f68000c1e1900 */
[----:B------:R-:W5:Y:S01]  /*1df0*/  @P5 LDG.E R81, desc[UR8][R58.64] ;  /* 0x000000083a515981 */ /* 0x000f62000c1e1900 */
[----:B------:R-:W-:-:S13]  /*1e00*/  ISETP.NE.AND P5, PT, R76, RZ, PT ;  /* 0x000000ff4c00720c */ /* 0x000fda0003fa5270 */
[----:B------:R-:W5:Y:S04]  /*1e10*/  @P5 LDG.E R23, desc[UR8][R56.64] ;  /* 0x0000000838175981 */ /* 0x000f68000c1e1900 */
[----:B------:R-:W5:Y:S01]  /*1e20*/  @P5 LDG.E R80, desc[UR8][R54.64] ;  /* 0x0000000836505981 */ /* 0x000f62000c1e1900 */
[----:B------:R-:W-:Y:S02]  /*1e30*/  ISETP.NE.AND P5, PT, R75, RZ, PT ;  /* 0x000000ff4b00720c */ /* 0x000fe40003fa5270 */
[----:B------:R-:W-:-:S11]  /*1e40*/  LOP3.LUT P0, RZ, R7, 0x4, RZ, 0xc0, !PT ;  /* 0x0000000407ff7812 */ /* 0x000fd6000780c0ff */
[----:B------:R-:W5:Y:S04]  /*1e50*/  @P5 LDG.E R64, desc[UR8][R52.64] ;  /* 0x0000000834405981 */ /* 0x000f68000c1e1900 */
[----:B------:R-:W5:Y:S01]  /*1e60*/  @P5 LDG.E R79, desc[UR8][R50.64] ;  /* 0x00000008324f5981 */ /* 0x000f62000c1e1900 */
[----:B------:R-:W-:-:S13]  /*1e70*/  ISETP.NE.AND P5, PT, R74, RZ, PT ;  /* 0x000000ff4a00720c */ /* 0x000fda0003fa5270 */
[----:B------:R0:W5:Y:S04]  /*1e80*/  @P5 LDG.E R9, desc[UR8][R16.64] ;  /* 0x0000000810095981 */ /* 0x000168000c1e1900 */
[----:B------:R-:W5:Y:S01]  /*1e90*/  @P5 LDG.E R78, desc[UR8][R48.64] ;  /* 0x00000008304e5981 */ /* 0x000f62000c1e1900 */
[----:B------:R-:W-:Y:S02]  /*1ea0*/  ISETP.NE.AND P5, PT, R71, RZ, PT ;  /* 0x000000ff4700720c */ /* 0x000fe40003fa5270 */
[----:B0-----:R-:W-:-:S06]  /*1eb0*/  MOV R17, RZ ;  /* 0x000000ff00117202 */ /* 0x001fcc0000000f00 */
[----:B------:R0:W5:Y:S02]  /*1ec0*/  @P0 LDG.E R17, desc[UR8][R10.64] ;  /* 0x000000080a110981 */ /* 0x000164000c1e1900 */
[----:B0-----:R-:W-:-:S06]  /*1ed0*/  CS2R R10, SRZ ;  /* 0x00000000000a7805 */ /* 0x001fcc000001ff00 */
[----:B------:R0:W5:Y:S01]  /*1ee0*/  @P5 LDG.E R11, desc[UR8][R12.64] ;  /* 0x000000080c0b5981 */ /* 0x000162000c1e1900 */
[----:B------:R-:W-:Y:S02]  /*1ef0*/  CS2R R76, SRZ ;  /* 0x00000000004c7805 */ /* 0x000fe4000001ff00 */
[----:B------:R-:W-:Y:S02]  /*1f00*/  CS2R R74, SRZ ;  /* 0x00000000004a7805 */ /* 0x000fe4000001ff00 */
[----:B------:R-:W-:Y:S02]  /*1f10*/  CS2R R72, SRZ ;  /* 0x0000000000487805 */ /* 0x000fe4000001ff00 */
[----:B------:R-:W-:Y:S01]  /*1f20*/  MOV R71, RZ ;  /* 0x000000ff00477202 */ /* 0x000fe20000000f00 */
[----:B------:R-:W5:Y:S04]  /*1f30*/  @P6 LDG.E R10, desc[UR8][R44.64] ;  /* 0x000000082c0a6981 */ /* 0x000f68000c1e1900 */
[----:B------:R-:W5:Y:S01]  /*1f40*/  @P6 LDG.E R76, desc[UR8][R42.64] ;  /* 0x000000082a4c6981 */ /* 0x000f62000c1e1900 */
[----:B0-----:R-:W-:-:S03]  /*1f50*/  CS2R R12, SRZ ;  /* 0x00000000000c7805 */ /* 0x001fc6000001ff00 */
[----:B------:R-:W5:Y:S04]  /*1f60*/  @P5 LDG.E R75, desc[UR8][R40.64] ;  /* 0x00000008284b5981 */ /* 0x000f68000c1e1900 */
[----:B------:R0:W5:Y:S04]  /*1f70*/  @P3 LDG.E R13, desc[UR8][R14.64] ;  /* 0x000000080e0d3981 */ /* 0x000168000c1e1900 */
[----:B------:R-:W5:Y:S04]  /*1f80*/  @P4 LDG.E R12, desc[UR8][R38.64] ;  /* 0x00000008260c4981 */ /* 0x000f68000c1e1900 */
[----:B------:R-:W5:Y:S01]  /*1f90*/  @P4 LDG.E R74, desc[UR8][R34.64] ;  /* 0x00000008224a4981 */ /* 0x000f62000c1e1900 */
[----:B0-----:R-:W-:-:S03]  /*1fa0*/  CS2R R14, SRZ ;  /* 0x00000000000e7805 */ /* 0x001fc6000001ff00 */
[----:B------:R-:W5:Y:S04]  /*1fb0*/  @P3 LDG.E R73, desc[UR8][R32.64] ;  /* 0x0000000820493981 */ /* 0x000f68000c1e1900 */
[----:B------:R-:W5:Y:S04]  /*1fc0*/  @P2 LDG.E R14, desc[UR8][R30.64] ;  /* 0x000000081e0e2981 */ /* 0x000f68000c1e1900 */
[----:B------:R-:W5:Y:S04]  /*1fd0*/  @P1 LDG.E R71, desc[UR8][R28.64] ;  /* 0x000000081c471981 */ /* 0x000f68000c1e1900 */
[----:B------:R-:W5:Y:S01]  /*1fe0*/  @P0 LDG.E R77, desc[UR8][R46.64] ;  /* 0x000000082e4d0981 */ /* 0x000f62000c1e1900 */
[----:B------:R-:W-:Y:S01]  /*1ff0*/  ISETP.GT.U32.AND P0, PT, R2, 0x1bf, PT ;  /* 0x000001bf0200780c */ /* 0x000fe20003f04070 */
[----:B------:R-:W-:Y:S02]  /*2000*/  BSSY B0, `(.L_x_808) ;  /* 0x0000010000007945 */ /* 0x000fe40003800000 */
[----:B------:R0:W5:Y:S04]  /*2010*/  @P2 LDG.E R72, desc[UR8][R24.64] ;  /* 0x0000000818482981 */ /* 0x000168000c1e1900 */
[----:B------:R2:W5:Y:S01]  /*2020*/  @P1 LDG.E R15, desc[UR8][R26.64] ;  /* 0x000000081a0f1981 */ /* 0x000562000c1e1900 */
[----:B0-----:R-:W-:-:S02]  /*2030*/  CS2R R24, SRZ ;  /* 0x0000000000187805 */ /* 0x001fc4000001ff00 */
[----:B--2---:R-:W-:-:S03]  /*2040*/  CS2R R26, SRZ ;  /* 0x00000000001a7805 */ /* 0x004fc6000001ff00 */
[----:B-1----:R-:W-:Y:S05]  /*2050*/  @P0 BRA `(.L_x_809) ;  /* 0x0000000000280947 */ /* 0x002fea0003800000 */
[----:B------:R-:W-:Y:S02]  /*2060*/  ISETP.NE.AND P0, PT, RZ, UR10, PT ;  /* 0x0000000aff007c0c */ /* 0x000fe4000bf05270 */
[----:B------:R-:W-:-:S04]  /*2070*/  IADD3 R37, R88, R37, RZ ;  /* 0x0000002558257210 */ /* 0x000fc80007ffe0ff */
[----:B------:R-:W-:-:S07]  /*2080*/  SHF.R.S32.HI R16, RZ, 0x1f, R37 ;  /* 0x0000001fff107819 */ /* 0x000fce0000011425 */
[----:B------:R-:W0:Y:S02]  /*2090*/  @P0 LDC.64 R24, c[0x0][0x240] ;  /* 0x00009000ff180b82 */ /* 0x000e240000000a00 */
[----:B0-----:R-:W-:-:S04]  /*20a0*/  @P0 LEA R24, P6, R37, R24, 0x2 ;  /* 0x0000001825180211 */ /* 0x001fc800078c10ff */
[----:B------:R-:W-:-:S05]  /*20b0*/  @P0 LEA.HI.X R25, R37, R25, R16, 0x2, P6 ;  /* 0x0000001925190211 */ /* 0x000fca00030f1410 */
[----:B------:R0:W5:Y:S02]  /*20c0*/  @P0 LDG.E.64 R26, desc[UR8][R24.64] ;  /* 0x00000008181a0981 */ /* 0x000164000c1e1b00 */
[----:B0-----:R-:W0:Y:S02]  /*20d0*/  LDC.64 R24, c[0x0][0x238] ;  /* 0x00008e00ff187b82 */ /* 0x001e240000000a00 */
[----:B0-----:R-:W-:-:S06]  /*20e0*/  IMAD.WIDE R24, R37, 0x4, R24 ;  /* 0x0000000425187825 */ /* 0x001fcc00078e0218 */
[----:B------:R-:W5:Y:S02]  /*20f0*/  LDG.E.64 R24, desc[UR8][R24.64] ;  /* 0x0000000818187981 */ /* 0x000f64000c1e1b00 */
.L_x_809:
[----:B------:R-:W-:Y:S05]  /*2100*/  BSYNC B0 ;  /* 0x0000000000007941 */ /* 0x000fea0003800000 */
.L_x_808:
        /* <DEDUP_REMOVED lines=12> */
[--C-:B------:R-:W-:Y:S02]  /*21d0*/  HADD2.F32 R31, -RZ, R81.reuse.H0_H0 ;  /* 0x20000051ff1f7230 */ /* 0x100fe40000004100 */
[-C--:B------:R-:W-:Y:S01]  /*21e0*/  FMUL.FTZ R29, R29, R8.reuse ;  /* 0x000000081d1d7220 */ /* 0x080fe20000410000 */
[----:B------:R-:W-:Y:S02]  /*21f0*/  HADD2.F32 R30, -RZ, R81.H1_H1 ;  /* 0x30000051ff1e7230 */ /* 0x000fe40000004100 */
[----:B------:R-:W-:Y:S01]  /*2200*/  FMUL.FTZ R16, R35, R8 ;  /* 0x0000000823107220 */ /* 0x000fe20000410000 */
        /* <DEDUP_REMOVED lines=20> */
.L_x_810:
        /* <DEDUP_REMOVED lines=26> */
.L_x_811:
[----:B------:R-:W-:Y:S01]  /*24f0*/  FFMA.FTZ R39, R16, R34, R29 ;  /* 0x0000002210277223 */ /* 0x000fe2000001001d */
[----:B------:R-:W-:Y:S01]  /*2500*/  FMUL.FTZ R40, R31, R24 ;  /* 0x000000181f287220 */ /* 0x000fe20000410000 */
[----:B------:R-:W-:Y:S01]  /*2510*/  FADD.FTZ R43, R34, R37 ;  /* 0x00000025222b7221 */ /* 0x000fe20000010000 */
[--C-:B------:R-:W-:Y:S02]  /*2520*/  HADD2.F32 R37, -RZ, R23.reuse.H0_H0 ;  /* 0x20000017ff257230 */ /* 0x100fe40000004100 */
[----:B------:R-:W-:Y:S01]  /*2530*/  FADD.FTZ R38, RZ, R33 ;  /* 0x00000021ff267221 */ /* 0x000fe20000010000 */
[C---:B------:R-:W-:Y:S01]  /*2540*/  FFMA.FTZ R34, R35.reuse, R40, R39 ;  /* 0x0000002823227223 */ /* 0x040fe20000010027 */
[----:B------:R-:W-:Y:S02]  /*2550*/  HADD2.F32 R39, -RZ, R23.H1_H1 ;  /* 0x30000017ff277230 */ /* 0x000fe40000004100 */
[----:B------:R-:W-:Y:S01]  /*2560*/  FFMA.FTZ R29, R35, R31, R48 ;  /* 0x0000001f231d7223 */ /* 0x000fe20000010030 */
[----:B------:R-:W-:Y:S01]  /*2570*/  FFMA.FTZ R41, R16, R32, RZ ;  /* 0x0000002010297223 */ /* 0x000fe200000100ff */
[----:B------:R-:W-:Y:S01]  /*2580*/  FADD.FTZ R35, RZ, R32 ;  /* 0x00000020ff237221 */ /* 0x000fe20000010000 */
[----:B------:R-:W-:Y:S01]  /*2590*/  FMUL.FTZ R33, R30, R25 ;  /* 0x000000191e217220 */ /* 0x000fe20000410000 */
[C---:B------:R-:W-:Y:S01]  /*25a0*/  FADD.FTZ R37, -R22.reuse, R37 ;  /* 0x0000002516257221 */ /* 0x040fe20000010100 */
[----:B------:R-:W-:Y:S01]  /*25b0*/  FADD.FTZ R39, -R22, R39 ;  /* 0x0000002716277221 */ /* 0x000fe20000010100 */
[C---:B------:R-:W-:Y:S01]  /*25c0*/  FFMA.FTZ R16, R28.reuse, R30, R41 ;  /* 0x0000001e1c107223 */ /* 0x040fe20000010029 */
[----:B------:R-:W-:Y:S01]  /*25d0*/  FADD.FTZ R30, R35, R30 ;  /* 0x0000001e231e7221 */ /* 0x000fe20000010000 */
[----:B------:R-:W-:Y:S01]  /*25e0*/  FFMA.FTZ R32, R28, R33, R34 ;  /* 0x000000211c207223 */ /* 0x000fe20000010022 */
[----:B------:R-:W-:Y:S01]  /*25f0*/  FADD.FTZ R31, R38, R31 ;  /* 0x0000001f261f7221 */ /* 0x000fe20000010000 */
[----:B------:R-:W-:Y:S01]  /*2600*/  FADD.FTZ R40, R43, R40 ;  /* 0x000000282b287221 */ /* 0x000fe20000010000 */
        /* <DEDUP_REMOVED lines=23> */
.L_x_812:
[----:B------:R-:W-:Y:S01]  /*2780*/  FMUL.FTZ R37, R34, R24 ;  /* 0x0000001822257220 */ /* 0x000fe20000410000 */
[--C-:B------:R-:W-:Y:S02]  /*2790*/  HADD2.F32 R39, -RZ, R64.reuse.H0_H0 ;  /* 0x20000040ff277230 */ /* 0x100fe40000004100 */
[----:B------:R-:W-:Y:S01]  /*27a0*/  FADD.FTZ R40, R33, R40 ;  /* 0x0000002821287221 */ /* 0x000fe20000010000 */
[----:B------:R-:W-:Y:S02]  /*27b0*/  HADD2.F32 R41, -RZ, R64.H1_H1 ;  /* 0x30000040ff297230 */ /* 0x000fe40000004100 */
[----:B------:R-:W-:Y:S01]  /*27c0*/  FFMA.FTZ R32, R47, R37, R32 ;  /* 0x000000252f207223 */ /* 0x000fe20000010020 */
[----:B------:R-:W-:Y:S01]  /*27d0*/  FMUL.FTZ R33, R35, R25 ;  /* 0x0000001923217220 */ /* 0x000fe20000410000 */
[C---:B------:R-:W-:Y:S01]  /*27e0*/  FADD.FTZ R39, -R22.reuse, R39 ;  /* 0x0000002716277221 */ /* 0x040fe20000010100 */
[----:B------:R-:W-:Y:S01]  /*27f0*/  FADD.FTZ R31, R31, R34 ;  /* 0x000000221f1f7221 */ /* 0x000fe20000010000 */
[----:B------:R-:W-:Y:S01]  /*2800*/  FADD.FTZ R41, -R22, R41 ;  /* 0x0000002916297221 */ /* 0x000fe20000010100 */
[----:B------:R-:W-:Y:S01]  /*2810*/  FFMA.FTZ R29, R47, R34, R29 ;  /* 0x000000222f1d7223 */ /* 0x000fe2000001001d */
[----:B------:R-:W-:Y:S01]  /*2820*/  FADD.FTZ R30, R30, R35 ;  /* 0x000000231e1e7221 */ /* 0x000fe20000010000 */
[C---:B------:R-:W-:Y:S01]  /*2830*/  FFMA.FTZ R16, R28.reuse, R35, R16 ;  /* 0x000000231c107223 */ /* 0x040fe20000010010 */
[----:B------:R-:W-:Y:S01]  /*2840*/  FFMA.FTZ R32, R28, R33, R32 ;  /* 0x000000211c207223 */ /* 0x000fe20000010020 */
        /* <DEDUP_REMOVED lines=24> */
.L_x_813:
        /* <DEDUP_REMOVED lines=11> */
[----:B------:R-:W-:Y:S01]  /*2a80*/  FADD.FTZ R30, R30, R35 ;  /* 0x000000231e1e7221 */ /* 0x000fe20000010000 */
[C---:B------:R-:W-:Y:S01]  /*2a90*/  FFMA.FTZ R16, R28.reuse, R35, R16 ;  /* 0x000000231c107223 */ /* 0x040fe20000010010 */
        /* <DEDUP_REMOVED lines=24> */
.L_x_814:
[----:B------:R-:W-:Y:S01]  /*2c20*/  FMUL.FTZ R37, R32, R24 ;  /* 0x0000001820257220 */ /* 0x000fe20000410000 */
[--C-:B------:R-:W-:Y:S02]  /*2c30*/  HADD2.F32 R39, -RZ, R17.reuse.H0_H0 ;  /* 0x20000011ff277230 */ /* 0x100fe40000004100 */
[----:B------:R-:W-:Y:S01]  /*2c40*/  FADD.FTZ R38, R33, R38 ;  /* 0x0000002621267221 */ /* 0x000fe20000010000 */
[----:B------:R-:W-:Y:S02]  /*2c50*/  HADD2.F32 R41, -RZ, R17.H1_H1 ;  /* 0x30000011ff297230 */ /* 0x000fe40000004100 */
[----:B------:R-:W-:Y:S01]  /*2c60*/  FFMA.FTZ R34, R45, R37, R34 ;  /* 0x000000252d227223 */ /* 0x000fe20000010022 */
[----:B------:R-:W-:Y:S01]  /*2c70*/  FMUL.FTZ R33, R35, R25 ;  /* 0x0000001923217220 */ /* 0x000fe20000410000 */
[----:B------:R-:W-:Y:S01]  /*2c80*/  FADD.FTZ R31, R31, R32 ;  /* 0x000000201f1f7221 */ /* 0x000fe20000010000 */
[C---:B------:R-:W-:Y:S01]  /*2c90*/  FADD.FTZ R39, -R22.reuse, R39 ;  /* 0x0000002716277221 */ /* 0x040fe20000010100 */
[----:B------:R-:W-:Y:S01]  /*2ca0*/  FADD.FTZ R41, -R22, R41 ;  /* 0x0000002916297221 */ /* 0x000fe20000010100 */
[----:B------:R-:W-:Y:S01]  /*2cb0*/  FFMA.FTZ R32, R45, R32, R29 ;  /* 0x000000202d207223 */ /* 0x000fe2000001001d */
[----:B------:R-:W-:Y:S01]  /*2cc0*/  FFMA.FTZ R29, R28, R35, R16 ;  /* 0x000000231c1d7223 */ /* 0x000fe20000010010 */
        /* <DEDUP_REMOVED lines=25> */
.L_x_815:
[----:B------:R-:W-:Y:S01]  /*2e60*/  FMUL.FTZ R39, R37, R24 ;  /* 0x0000001825277220 */ /* 0x000fe20000410000 */
[----:B------:R-:W-:Y:S01]  /*2e70*/  FADD.FTZ R38, R33, R38 ;  /* 0x0000002621267221 */ /* 0x000fe20000010000 */
[--C-:B------:R-:W-:Y:S02]  /*2e80*/  HADD2.F32 R41, -RZ, R10.reuse.H0_H0 ;  /* 0x2000000aff297230 */ /* 0x100fe40000004100 */
[----:B------:R-:W-:Y:S01]  /*2e90*/  FADD.FTZ R35, R30, R35 ;  /* 0x000000231e237221 */ /* 0x000fe20000010000 */
[C---:B------:R-:W-:Y:S01]  /*2ea0*/  FFMA.FTZ R33, R49.reuse, R39, R28 ;  /* 0x0000002731217223 */ /* 0x040fe2000001001c */
[----:B------:R-:W-:Y:S01]  /*2eb0*/  FADD.FTZ R39, R38, R39 ;  /* 0x0000002726277221 */ /* 0x000fe20000010000 */
[----:B------:R-:W-:Y:S01]  /*2ec0*/  FMUL.FTZ R28, R16, R25 ;  /* 0x00000019101c7220 */ /* 0x000fe20000410000 */
[----:B------:R-:W-:Y:S02]  /*2ed0*/  HADD2.F32 R43, -RZ, R10.H1_H1 ;  /* 0x3000000aff2b7230 */ /* 0x000fe40000004100 */
[----:B------:R-:W-:Y:S01]  /*2ee0*/  FFMA.FTZ R30, R49, R37, R32 ;  /* 0x00000025311e7223 */ /* 0x000fe20000010020 */
[----:B------:R-:W-:Y:S01]  /*2ef0*/  FADD.FTZ R37, R31, R37 ;  /* 0x000000251f257221 */ /* 0x000fe20000010000 */
[----:B------:R-:W-:Y:S01]  /*2f00*/  FADD.FTZ R31, R28, R39 ;  /* 0x000000271c1f7221 */ /* 0x000fe20000010000 */
[C---:B------:R-:W-:Y:S01]  /*2f10*/  FADD.FTZ R39, -R22.reuse, R41 ;  /* 0x0000002916277221 */ /* 0x040fe20000010100 */
[----:B------:R-:W-:Y:S01]  /*2f20*/  FADD.FTZ R43, -R22, R43 ;  /* 0x0000002b162b7221 */ /* 0x000fe20000010100 */
        /* <DEDUP_REMOVED lines=24> */
.L_x_816:
[----:B------:R-:W-:Y:S01]  /*30b0*/  FMUL.FTZ R38, R33, R24 ;  /* 0x0000001821267220 */ /* 0x000fe20000410000 */
[--C-:B------:R-:W-:Y:S02]  /*30c0*/  HADD2.F32 R45, -RZ, R11.reuse.H0_H0 ;  /* 0x2000000bff2d7230 */ /* 0x100fe40000004100 */
[----:B------:R-:W-:Y:S01]  /*30d0*/  FFMA.FTZ R41, R34, R16, R29 ;  /* 0x0000001022297223 */ /* 0x000fe2000001001d */
[----:B------:R-:W-:Y:S02]  /*30e0*/  HADD2.F32 R47, -RZ, R11.H1_H1 ;  /* 0x3000000bff2f7230 */ /* 0x000fe40000004100 */
[----:B------:R-:W-:Y:S01]  /*30f0*/  FADD.FTZ R34, R31, R38 ;  /* 0x000000261f227221 */ /* 0x000fe20000010000 */
[----:B------:R-:W-:Y:S01]  /*3100*/  FFMA.FTZ R43, R39, R38, R32 ;  /* 0x00000026272b7223 */ /* 0x000fe20000010020 */
[C---:B------:R-:W-:Y:S01]  /*3110*/  FADD.FTZ R31, -R22.reuse, R45 ;  /* 0x0000002d161f7221 */ /* 0x040fe20000010100 */
        /* <DEDUP_REMOVED lines=25> */
.L_x_817:
[----:B------:R-:W-:Y:S01]  /*32b0*/  FFMA.FTZ R44, R40, R45, R43 ;  /* 0x0000002d282c7223 */ /* 0x000fe2000001002b */
        /* <DEDUP_REMOVED lines=9> */
[----:B------:R-:W-:Y:S01]  /*3350*/  FADD.FTZ R34, R37, R33 ;  /* 0x0000002125227221 */ /* 0x000fe20000010000 */
[----:B------:R-:W-:Y:S01]  /*3360*/  FFMA.FTZ R16, R32, R42, R39 ;  /* 0x0000002a20107223 */ /* 0x000fe20000010027 */
[C---:B------:R-:W-:Y:S01]  /*3370*/  FADD.FTZ R39, -R22.reuse, R45 ;  /* 0x0000002d16277221 */ /* 0x040fe20000010100 */
[----:B------:R-:W-:Y:S01]  /*3380*/  FADD.FTZ R47, -R22, R47 ;  /* 0x0000002f162f7221 */ /* 0x000fe20000010100 */
        /* <DEDUP_REMOVED lines=24> */
.L_x_818:
[--C-:B------:R-:W-:Y:S02]  /*3510*/  HADD2.F32 R45, -RZ, R13.reuse.H0_H0 ;  /* 0x2000000dff2d7230 */ /* 0x100fe40000004100 */
[----:B------:R-:W-:Y:S01]  /*3520*/  FMUL.FTZ R42, R37, R24 ;  /* 0x00000018252a7220 */ /* 0x000fe20000410000 */
[----:B------:R-:W-:Y:S02]  /*3530*/  HADD2.F32 R49, -RZ, R13.H1_H1 ;  /* 0x3000000dff317230 */ /* 0x000fe40000004100 */
[----:B------:R-:W-:Y:S01]  /*3540*/  FFMA.FTZ R47, R40, R28, R41 ;  /* 0x0000001c282f7223 */ /* 0x000fe20000010029 */
[--C-:B------:R-:W-:Y:S02]  /*3550*/  HADD2.F32 R41, -RZ, R73.reuse.H0_H0 ;  /* 0x20000049ff297230 */ /* 0x100fe40000004100 */
[C---:B------:R-:W-:Y:S01]  /*3560*/  FADD.FTZ R45, -R22.reuse, R45 ;  /* 0x0000002d162d7221 */ /* 0x040fe20000010100 */
[----:B------:R-:W-:Y:S01]  /*3570*/  FFMA.FTZ R43, R39, R42, R16 ;  /* 0x0000002a272b7223 */ /* 0x000fe20000010010 */
[----:B------:R-:W-:Y:S01]  /*3580*/  FADD.FTZ R49, -R22, R49 ;  /* 0x0000003116317221 */ /* 0x000fe20000010100 */
[----:B------:R-:W-:Y:S01]  /*3590*/  FADD.FTZ R33, R33, R42 ;  /* 0x0000002a21217221 */ /* 0x000fe20000010000 */
        /* <DEDUP_REMOVED lines=23> */
.L_x_819:
[----:B------:R-:W-:Y:S01]  /*3710*/  FFMA.FTZ R50, R46, R40, R43 ;  /* 0x000000282e327223 */ /* 0x000fe2000001002b */
[----:B------:R-:W-:Y:S01]  /*3720*/  FMUL.FTZ R48, R41, R24 ;  /* 0x0000001829307220 */ /* 0x000fe20000410000 */
[----:B------:R-:W-:Y:S01]  /*3730*/  FADD.FTZ R33, R40, R33 ;  /* 0x0000002128217221 */ /* 0x000fe20000010000 */
[----:B------:R-:W-:Y:S01]  /*3740*/  FADD.FTZ R43, R35, R28 ;  /* 0x0000001c232b7221 */ /* 0x000fe20000010000 */
[--C-:B------:R-:W-:Y:S02]  /*3750*/  HADD2.F32 R35, -RZ, R14.reuse.H0_H0 ;  /* 0x2000000eff237230 */ /* 0x100fe40000004100 */
[----:B------:R-:W-:Y:S01]  /*3760*/  FFMA.FTZ R40, R31, R29, R30 ;  /* 0x0000001d1f287223 */ /* 0x000fe2000001001e */
[----:B------:R-:W-:Y:S02]  /*3770*/  HADD2.F32 R49, -RZ, R14.H1_H1 ;  /* 0x3000000eff317230 */ /* 0x000fe40000004100 */
[----:B------:R-:W-:Y:S01]  /*3780*/  FFMA.FTZ R31, R45, R48, R50 ;  /* 0x000000302d1f7223 */ /* 0x000fe20000010032 */
[----:B------:R-:W-:Y:S01]  /*3790*/  FADD.FTZ R48, R33, R48 ;  /* 0x0000003021307221 */ /* 0x000fe20000010000 */
[----:B------:R-:W-:Y:S01]  /*37a0*/  FMUL.FTZ R33, R16, R25 ;  /* 0x0000001910217220 */ /* 0x000fe20000410000 */
[----:B------:R-:W-:Y:S01]  /*37b0*/  FADD.FTZ R52, R34, R29 ;  /* 0x0000001d22347221 */ /* 0x000fe20000010000 */
[C---:B------:R-:W-:Y:S01]  /*37c0*/  FADD.FTZ R29, -R22.reuse, R35 ;  /* 0x00000023161d7221 */ /* 0x040fe20000010100 */
[----:B------:R-:W-:Y:S01]  /*37d0*/  FADD.FTZ R49, -R22, R49 ;  /* 0x0000003116317221 */ /* 0x000fe20000010100 */
        /* <DEDUP_REMOVED lines=25> */
.L_x_820:
[----:B------:R-:W-:Y:S01]  /*3970*/  FMUL.FTZ R48, R31, R24 ;  /* 0x000000181f307220 */ /* 0x000fe20000410000 */
[--C-:B------:R-:W-:Y:S02]  /*3980*/  HADD2.F32 R35, -RZ, R15.reuse.H0_H0 ;  /* 0x2000000fff237230 */ /* 0x100fe40000004100 */
[----:B------:R-:W-:Y:S01]  /*3990*/  FFMA.FTZ R47, R32, R38, R47 ;  /* 0x00000026202f7223 */ /* 0x000fe2000001002f */
[----:B------:R-:W-:Y:S02]  /*39a0*/  HADD2.F32 R51, -RZ, R15.H1_H1 ;  /* 0x3000000fff337230 */ /* 0x000fe40000004100 */
[----:B------:R-:W-:Y:S01]  /*39b0*/  FFMA.FTZ R49, R29, R48, R34 ;  /* 0x000000301d317223 */ /* 0x000fe20000010022 */
[----:B------:R-:W-:Y:S01]  /*39c0*/  FADD.FTZ R48, R33, R48 ;  /* 0x0000003021307221 */ /* 0x000fe20000010000 */
        /* <DEDUP_REMOVED lines=26> */
.L_x_821:
[----:B------:R-:W-:Y:S01]  /*3b70*/  FFMA.FTZ R54, R28, R51, R49 ;  /* 0x000000331c367223 */ /* 0x000fe20000010031 */
[----:B------:R-:W-:Y:S01]  /*3b80*/  FMUL.FTZ R50, R35, R24 ;  /* 0x0000001823327220 */ /* 0x000fe20000410000 */
[----:B------:R-:W-:Y:S01]  /*3b90*/  FADD.FTZ R51, R51, R48 ;  /* 0x0000003033337221 */ /* 0x000fe20000010000 */
[----:B------:R-:W-:Y:S01]  /*3ba0*/  FADD.FTZ R43, R43, R38 ;  /* 0x000000262b2b7221 */ /* 0x000fe20000010000 */
[--C-:B------:R-:W-:Y:S02]  /*3bb0*/  HADD2.F32 R53, -RZ, R69.reuse.H1_H1 ;  /* 0x30000045ff357230 */ /* 0x100fe40000004100 */
[----:B------:R-:W-:Y:S01]  /*3bc0*/  FFMA.FTZ R48, R39, R37, R40 ;  /* 0x0000002527307223 */ /* 0x000fe20000010028 */
[----:B------:R-:W-:Y:S01]  /*3bd0*/  FADD.FTZ R38, R51, R50 ;  /* 0x0000003233267221 */ /* 0x000fe20000010000 */
[----:B------:R-:W-:Y:S02]  /*3be0*/  HADD2.F32 R51, -RZ, R69.H0_H0 ;  /* 0x20000045ff337230 */ /* 0x000fe40000004100 */
[----:B------:R-:W-:Y:S01]  /*3bf0*/  FFMA.FTZ R39, R33, R50, R54 ;  /* 0x0000003221277223 */ /* 0x000fe20000010036 */
        /* <DEDUP_REMOVED lines=29> */
.L_x_822:
[----:B------:R-:W-:Y:S01]  /*3dd0*/  FMUL.FTZ R54, R40, R24 ;  /* 0x0000001828367220 */ /* 0x000fe20000410000 */
[--C-:B------:R-:W-:Y:S02]  /*3de0*/  HADD2.F32 R53, -RZ, R70.reuse.H0_H0 ;  /* 0x20000046ff357230 */ /* 0x100fe40000004100 */
[----:B------:R-:W-:Y:S01]  /*3df0*/  FFMA.FTZ R51, R46, R44, R47 ;  /* 0x0000002c2e337223 */ /* 0x000fe2000001002f */
[----:B------:R-:W-:Y:S02]  /*3e00*/  HADD2.F32 R55, -RZ, R70.H1_H1 ;  /* 0x30000046ff377230 */ /* 0x000fe40000004100 */
[----:B------:R-:W-:Y:S01]  /*3e10*/  FFMA.FTZ R47, R37, R54, R50 ;  /* 0x00000036252f7223 */ /* 0x000fe20000010032 */
[----:B------:R-:W-:Y:S01]  /*3e20*/  FADD.FTZ R54, R49, R54 ;  /* 0x0000003631367221 */ /* 0x000fe20000010000 */
[----:B------:R-:W-:Y:S01]  /*3e30*/  FMUL.FTZ R49, R39, R25 ;  /* 0x0000001927317220 */ /* 0x000fe20000410000 */
[----:B------:R-:W-:Y:S01]  /*3e40*/  FFMA.FTZ R48, R45, R41, R48 ;  /* 0x000000292d307223 */ /* 0x000fe20000010030 */
[C---:B------:R-:W-:Y:S01]  /*3e50*/  FADD.FTZ R45, -R22.reuse, R53 ;  /* 0x00000035162d7221 */ /* 0x040fe20000010100 */
[----:B------:R-:W-:Y:S01]  /*3e60*/  FADD.FTZ R55, -R22, R55 ;  /* 0x0000003716377221 */ /* 0x000fe20000010100 */
[----:B------:R-:W-:Y:S01]  /*3e70*/  FADD.FTZ R43, R43, R44 ;  /* 0x0000002c2b2b7221 */ /* 0x000fe20000010000 */
        /* <DEDUP_REMOVED lines=25> */
.L_x_823:
[----:B------:R-:W-:Y:S01]  /*4010*/  FMUL.FTZ R54, R47, R24 ;  /* 0x000000182f367220 */ /* 0x000fe20000410000 */
[----:B------:R-:W-:Y:S01]  /*4020*/  FADD.FTZ R52, R52, R41 ;  /* 0x0000002934347221 */ /* 0x000fe20000010000 */
[--C-:B------:R-:W-:Y:S02]  /*4030*/  HADD2.F32 R55, -RZ, R67.reuse.H1_H1 ;  /* 0x30000043ff377230 */ /* 0x100fe40000004100 */
[----:B------:R-:W-:Y:S01]  /*4040*/  FFMA.FTZ R51, R42, R16, R51 ;  /* 0x000000102a337223 */ /* 0x000fe20000010033 */
[----:B------:R-:W-:Y:S01]  /*4050*/  FFMA.FTZ R41, R45, R54, R50 ;  /* 0x000000362d297223 */ /* 0x000fe20000010032 */
[----:B------:R-:W-:Y:S02]  /*4060*/  HADD2.F32 R53, -RZ, R67.H0_H0 ;  /* 0x20000043ff357230 */ /* 0x000fe40000004100 */
[----:B------:R-:W-:Y:S01]  /*4070*/  FADD.FTZ R54, R49, R54 ;  /* 0x0000003631367221 */ /* 0x000fe20000010000 */
[----:B------:R-:W-:Y:S01]  /*4080*/  FMUL.FTZ R49, R46, R25 ;  /* 0x000000192e317220 */ /* 0x000fe20000410000 */
[----:B------:R-:W-:Y:S01]  /*4090*/  FADD.FTZ R55, -R22, R55 ;  /* 0x0000003716377221 */ /* 0x000fe20000010100 */
[----:B------:R-:W-:-:S02]  /*40a0*/  HADD2.F32 R56, -RZ, R84.H1_H1 ;  /* 0x30000054ff387230 */ /* 0x000fc40000004100 */
[----:B------:R-:W-:Y:S01]  /*40b0*/  FADD.FTZ R53, -R22, R53 ;  /* 0x0000003516357221 */ /* 0x000fe20000010100 */
[----:B------:R-:W-:Y:S01]  /*40c0*/  FFMA.FTZ R42, R44, R49, R41 ;  /* 0x000000312c2a7223 */ /* 0x000fe20000010029 */
[----:B------:R-:W-:Y:S01]  /*40d0*/  FADD.FTZ R41, R49, R54 ;  /* 0x0000003631297221 */ /* 0x000fe20000010000 */
[-C--:B------:R-:W-:Y:S01]  /*40e0*/  FMUL.FTZ R54, R55, R8.reuse ;  /* 0x0000000837367220 */ /* 0x080fe20000410000 */
[----:B------:R-:W-:Y:S01]  /*40f0*/  FMUL.FTZ R53, R53, R8 ;  /* 0x0000000835357220 */ /* 0x000fe20000410000 */
[----:B------:R-:W-:Y:S01]  /*4100*/  HADD2.F32 R55, -RZ, R84.H0_H0 ;  /* 0x20000054ff377230 */ /* 0x000fe20000004100 */
        /* <DEDUP_REMOVED lines=19> */
.L_x_824:
[----:B------:R-:W-:Y:S01]  /*4240*/  FMUL.FTZ R50, R55, R24 ;  /* 0x0000001837327220 */ /* 0x000fe20000410000 */
[----:B------:R-:W-:-:S03]  /*4250*/  HADD2.F32 R57, -RZ, R68.H1_H1 ;  /* 0x30000044ff397230 */ /* 0x000fc60000004100 */
[----:B------:R-:W-:Y:S01]  /*4260*/  FFMA.FTZ R49, R53, R50, R42 ;  /* 0x0000003235317223 */ /* 0x000fe2000001002a */
[----:B------:R-:W-:Y:S01]  /*4270*/  FADD.FTZ R50, R41, R50 ;  /* 0x0000003229327221 */ /* 0x000fe20000010000 */
[----:B------:R-:W-:Y:S01]  /*4280*/  FMUL.FTZ R41, R56, R25 ;  /* 0x0000001938297220 */ /* 0x000fe20000410000 */
[----:B------:R-:W-:-:S03]  /*4290*/  FADD.FTZ R59, -R22, R57 ;  /* 0x00000039163b7221 */ /* 0x000fc60000010100 */
[----:B------:R-:W-:Y:S01]  /*42a0*/  FFMA.FTZ R42, R54, R41, R49 ;  /* 0x00000029362a7223 */ /* 0x000fe20000010031 */
[----:B------:R-:W-:Y:S02]  /*42b0*/  HADD2.F32 R49, -RZ, R68.H0_H0 ;  /* 0x20000044ff317230 */ /* 0x000fe40000004100 */
[----:B------:R-:W-:Y:S01]  /*42c0*/  FADD.FTZ R41, R41, R50 ;  /* 0x0000003229297221 */ /* 0x000fe20000010000 */
[----:B------:R-:W-:Y:S01]  /*42d0*/  FMUL.FTZ R58, R59, R8 ;  /* 0x000000083b3a7220 */ /* 0x000fe20000410000 */
[----:B------:R-:W-:Y:S02]  /*42e0*/  HADD2.F32 R50, -RZ, R83.H1_H1 ;  /* 0x30000053ff327230 */ /* 0x000fe40000004100 */
        /* <DEDUP_REMOVED lines=22> */
.L_x_825:
        /* <DEDUP_REMOVED lines=8> */
[----:B------:R-:W-:Y:S01]  /*44d0*/  FFMA.FTZ R51, R28, R30, R51 ;  /* 0x0000001e1c337223 */ /* 0x000fe20000010033 */
[----:B------:R-:W-:Y:S01]  /*44e0*/  FADD.FTZ R52, R52, R31 ;  /* 0x0000001f34347221 */ /* 0x000fe20000010000 */
[----:B------:R-:W-:Y:S01]  /*44f0*/  FFMA.FTZ R42, R58, R41, R59 ;  /* 0x000000293a2a7223 */ /* 0x000fe2000001003b */
[----:B------:R-:W-:Y:S01]  /*4500*/  FADD.FTZ R41, R41, R60 ;  /* 0x0000003c29297221 */ /* 0x000fe20000010000 */
[----:B------:R-:W-:Y:S01]  /*4510*/  FADD.FTZ R43, R43, R30 ;  /* 0x0000001e2b2b7221 */ /* 0x000fe20000010000 */
[----:B------:R-:W-:Y:S01]  /*4520*/  FFMA.FTZ R48, R33, R35, R48 ;  /* 0x0000002321307223 */ /* 0x000fe20000010030 */
[----:B------:R-:W-:Y:S01]  /*4530*/  FFMA.FTZ R51, R32, R34, R51 ;  /* 0x0000002220337223 */ /* 0x000fe20000010033 */
[----:B------:R-:W1:Y:S01]  /*4540*/  SHFL.DOWN PT, R59, R42, 0x1, 0x1f ;  /* 0x08201f002a3b7f89 */ /* 0x000e6200000e0000 */
[----:B------:R-:W-:Y:S01]  /*4550*/  FADD.FTZ R35, R52, R35 ;  /* 0x0000002334237221 */ /* 0x000fe20000010000 */
[----:B------:R-:W-:Y:S01]  /*4560*/  FADD.FTZ R34, R43, R34 ;  /* 0x000000222b227221 */ /* 0x000fe20000010000 */
[----:B------:R-:W-:Y:S01]  /*4570*/  FFMA.FTZ R48, R37, R40, R48 ;  /* 0x0000002825307223 */ /* 0x000fe20000010030 */
[----:B------:R-:W2:Y:S01]  /*4580*/  SHFL.DOWN PT, R60, R41, 0x1, 0x1f ;  /* 0x08201f00293c7f89 */ /* 0x000ea200000e0000 */
[----:B------:R-:W-:Y:S01]  /*4590*/  FFMA.FTZ R51, R38, R39, R51 ;  /* 0x0000002726337223 */ /* 0x000fe20000010033 */
[----:B------:R-:W-:Y:S01]  /*45a0*/  FADD.FTZ R40, R35, R40 ;  /* 0x0000002823287221 */ /* 0x000fe20000010000 */
[----:B------:R-:W-:Y:S01]  /*45b0*/  FADD.FTZ R39, R34, R39 ;  /* 0x0000002722277221 */ /* 0x000fe20000010000 */
[----:B------:R-:W-:Y:S01]  /*45c0*/  UMOV UR6, 0x400 ;  /* 0x0000040000067882 */ /* 0x000fe20000000000 */
[----:B------:R-:W-:Y:S01]  /*45d0*/  FFMA.FTZ R48, R45, R47, R48 ;  /* 0x0000002f2d307223 */ /* 0x000fe20000010030 */
[----:B------:R-:W-:Y:S01]  /*45e0*/  UIADD3 UR5, UR6, 0x90, URZ ;  /* 0x0000009006057890 */ /* 0x000fe2000fffe03f */
[----:B------:R-:W-:Y:S01]  /*45f0*/  FADD.FTZ R40, R40, R47 ;  /* 0x0000002f28287221 */ /* 0x000fe20000010000 */
[----:B------:R-:W-:Y:S01]  /*4600*/  FFMA.FTZ R51, R44, R46, R51 ;  /* 0x0000002e2c337223 */ /* 0x000fe20000010033 */
[----:B------:R-:W-:Y:S01]  /*4610*/  FADD.FTZ R39, R39, R46 ;  /* 0x0000002e27277221 */ /* 0x000fe20000010000 */
[----:B0-----:R-:W-:Y:S01]  /*4620*/  ULEA UR5, UR11, UR5, 0x18 ;  /* 0x000000050b057291 */ /* 0x001fe2000f8ec03f */
[----:B------:R-:W-:Y:S01]  /*4630*/  FFMA.FTZ R48, R53, R55, R48 ;  /* 0x0000003735307223 */ /* 0x000fe20000010030 */
[----:B------:R-:W-:Y:S01]  /*4640*/  FADD.FTZ R40, R40, R55 ;  /* 0x0000003728287221 */ /* 0x000fe20000010000 */
[----:B------:R-:W-:Y:S01]  /*4650*/  FFMA.FTZ R51, R54, R56, R51 ;  /* 0x0000003836337223 */ /* 0x000fe20000010033 */
[----:B------:R-:W-:Y:S01]  /*4660*/  FADD.FTZ R39, R39, R56 ;  /* 0x0000003827277221 */ /* 0x000fe20000010000 */
[----:B------:R-:W0:Y:S01]  /*4670*/  LDC.64 R28, c[0x0][0x268] ;  /* 0x00009a00ff1c7b82 */ /* 0x000e220000000a00 */
[----:B------:R-:W-:Y:S01]  /*4680*/  FFMA.FTZ R32, R57, R49, R48 ;  /* 0x0000003139207223 */ /* 0x000fe20000010030 */
[----:B------:R-:W-:Y:S01]  /*4690*/  FFMA.FTZ R33, R58, R50, R51 ;  /* 0x000000323a217223 */ /* 0x000fe20000010033 */
[----:B------:R-:W-:Y:S01]  /*46a0*/  FADD.FTZ R34, R40, R49 ;  /* 0x0000003128227221 */ /* 0x000fe20000010000 */
[----:B------:R-:W-:Y:S01]  /*46b0*/  FADD.FTZ R35, R39, R50 ;  /* 0x0000003227237221 */ /* 0x000fe20000010000 */
[----:B-1----:R-:W-:Y:S01]  /*46c0*/  @!P0 FADD.FTZ R42, R42, R59 ;  /* 0x0000003b2a2a8221 */ /* 0x002fe20000010000 */
[----:B------:R-:W-:Y:S01]  /*46d0*/  LEA R16, R2, UR5, 0x4 ;  /* 0x0000000502107c11 */ /* 0x000fe2000f8e20ff */
[----:B------:R-:W-:Y:S01]  /*46e0*/  IMAD R37, R36, 0xe, R2 ;  /* 0x0000000e24257824 */ /* 0x000fe200078e0202 */
[----:B------:R-:W-:Y:S01]  /*46f0*/  BSSY B0, `(.L_x_826) ;  /* 0x0000041000007945 */ /* 0x000fe20003800000 */
[----:B--2---:R-:W-:Y:S01]  /*4700*/  @!P0 FADD.FTZ R41, R41, R60 ;  /* 0x0000003c29298221 */ /* 0x004fe20000010000 */
[----:B------:R-:W1:Y:S01]  /*4710*/  SHFL.DOWN PT, R59, R42, 0x2, 0x1f ;  /* 0x08401f002a3b7f89 */ /* 0x000e6200000e0000 */
[----:B------:R-:W-:-:S03]  /*4720*/  ISETP.GT.AND P0, PT, R110, 0x1d, PT ;  /* 0x0000001d6e00780c */ /* 0x000fc60003f04270 */
[----:B------:R-:W2:Y:S04]  /*4730*/  SHFL.DOWN PT, R60, R41, 0x2, 0x1f ;  /* 0x08401f00293c7f89 */ /* 0x000ea800000e0000 */
[----:B------:R-:W-:Y:S01]  /*4740*/  STS.128 [R16], R32 ;  /* 0x0000002010007388 */ /* 0x000fe20000000c00 */
[----:B0-----:R-:W-:-:S05]  /*4750*/  IMAD.WIDE R28, R37, 0x4, R28 ;  /* 0x00000004251c7825 */ /* 0x001fca00078e021c */
        /* <DEDUP_REMOVED lines=31> */
[----:B------:R-:W-:-:S03]  /*4950*/  FADD.FTZ R30, R31, R53 ;  /* 0x000000351f1e7221 */ /* 0x000fc60000010000 */
[----:B-1----:R-:W-:Y:S01]  /*4960*/  FADD.FTZ R31, R55, R36 ;  /* 0x00000024371f7221 */ /* 0x002fe20000010000 */
[----:B------:R-:W-:Y:S01]  /*4970*/  FADD.FTZ R30, R30, R37 ;  /* 0x000000251e1e7221 */ /* 0x000fe20000010000 */
[----:B------:R-:W0:Y:S02]  /*4980*/  LDS.128 R52, [UR5+0x60] ;  /* 0x00006005ff347984 */ /* 0x000e240008000c00 */
        /* <DEDUP_REMOVED lines=23> */
.L_x_827:
[----:B------:R-:W-:Y:S05]  /*4b00*/  BSYNC B0 ;  /* 0x0000000000007941 */ /* 0x000fea0003800000 */
.L_x_826:
        /* <DEDUP_REMOVED lines=12> */
[----:B------:R-:W5:Y:S01]  /*4bd0*/  LDS.128 R60, [R16+0x620] ;  /* 0x00062000103c7984 */ /* 0x000f620000000c00 */
        /* <DEDUP_REMOVED lines=16> */
[----:B----4-:R-:W-:Y:S01]  /*4ce0*/  FADD.FTZ R39, R35, R52 ;  /* 0x0000003423277221 */ /* 0x010fe20000010000 */
[----:B------:R-:W-:Y:S01]  /*4cf0*/  FADD.FTZ R36, R36, R53 ;  /* 0x0000003524247221 */ /* 0x000fe20000010000 */
[----:B------:R-:W0:Y:S01]  /*4d00*/  LDS.128 R32, [R16+0x700] ;  /* 0x0007000010207984 */ /* 0x000e220000000c00 */
[----:B------:R-:W-:Y:S01]  /*4d10*/  FADD.FTZ R37, R37, R54 ;  /* 0x0000003625257221 */ /* 0x000fe20000010000 */
[----:B------:R-:W-:Y:S01]  /*4d20*/  FADD.FTZ R44, R38, R55 ;  /* 0x00000037262c7221 */ /* 0x000fe20000010000 */
[----:B-----5:R-:W-:Y:S01]  /*4d30*/  FADD.FTZ R45, R39, R56 ;  /* 0x00000038272d7221 */ /* 0x020fe20000010000 */
        /* <DEDUP_REMOVED lines=9> */
[----:B------:R-:W-:-:S03]  /*4dd0*/  FADD.FTZ R56, R56, R63 ;  /* 0x0000003f38387221 */ /* 0x000fc60000010000 */
[----:B------:R-:W4:Y:S04]  /*4de0*/  LDS.128 R48, [R16+0xa80] ;  /* 0x000a800010307984 */ /* 0x000f280000000c00 */
        /* <DEDUP_REMOVED lines=8> */
[----:B------:R-:W0:Y:S01]  /*4e70*/  LDS.128 R32, [R16+0xc40] ;  /* 0x000c400010207984 */ /* 0x000e220000000c00 */
        /* <DEDUP_REMOVED lines=8> */
[----:B------:R-:W-:Y:S01]  /*4f00*/  FADD.FTZ R59, R59, R46 ;  /* 0x0000002e3b3b7221 */ /* 0x000fe20000010000 */
[----:B------:R-:W2:Y:S01]  /*4f10*/  LDS.128 R36, [R16+0xe00] ;  /* 0x000e000010247984 */ /* 0x000ea20000000c00 */
        /* <DEDUP_REMOVED lines=9> */
[----:B------:R-:W-:Y:S02]  /*4fb0*/  LDS.128 R48, [R16+0x10a0] ;  /* 0x0010a00010307984 */ /* 0x000fe40000000c00 */
[----:B------:R-:W-:-:S02]  /*4fc0*/  FADD.FTZ R60, R60, R55 ;  /* 0x000000373c3c7221 */ /* 0x000fc40000010000 */
[----:B------:R-:W4:Y:S01]  /*4fd0*/  LDS.128 R56, [R16+0xfc0] ;  /* 0x000fc00010387984 */ /* 0x000f220000000c00 */
        /* <DEDUP_REMOVED lines=16> */
[----:B------:R-:W-:Y:S01]  /*50e0*/  FADD.FTZ R53, R53, R46 ;  /* 0x0000002e35357221 */ /* 0x000fe20000010000 */
[----:B------:R-:W2:Y:S01]  /*50f0*/  LDS.128 R36, [R16+0x1340] ;  /* 0x0013400010247984 */ /* 0x000ea20000000c00 */
[----:B------:R-:W-:-:S03]  /*5100*/  FADD.FTZ R60, R60, R47 ;  /* 0x0000002f3c3c7221 */ /* 0x000fc60000010000 */
[----:B------:R-:W3:Y:S01]  /*5110*/  LDS.128 R44, [R16+0x1420] ;  /* 0x00142000102c7984 */ /* 0x000ee20000000c00 */
[----:B----4-:R-:W-:Y:S01]  /*5120*/  FADD.FTZ R61, R61, R56 ;  /* 0x000000383d3d7221 */ /* 0x010fe20000010000 */
[----:B------:R-:W-:Y:S01]  /*5130*/  FADD.FTZ R52, R52, R57 ;  /* 0x0000003934347221 */ /* 0x000fe20000010000 */
[----:B------:R-:W-:Y:S01]  /*5140*/  FADD.FTZ R53, R53, R58 ;  /* 0x0000003a35357221 */ /* 0x000fe20000010000 */
[----:B------:R-:W-:Y:S01]  /*5150*/  FADD.FTZ R60, R60, R59 ;  /* 0x0000003b3c3c7221 */ /* 0x000fe20000010000 */
[----:B------:R-:W-:Y:S01]  /*5160*/  FADD.FTZ R61, R61, R48 ;  /* 0x000000303d3d7221 */ /* 0x000fe20000010000 */
[----:B------:R-:W-:Y:S01]  /*5170*/  FADD.FTZ R48, R52, R49 ;  /* 0x0000003134307221 */ /* 0x000fe20000010000 */
[----:B------:R-:W-:Y:S01]  /*5180*/  FADD.FTZ R49, R53, R50 ;  /* 0x0000003235317221 */ /* 0x000fe20000010000 */
[----:B------:R-:W-:Y:S01]  /*5190*/  LDS.128 R56, [R16+0x15e0] ;  /* 0x0015e00010387984 */ /* 0x000fe20000000c00 */
[----:B------:R-:W-:-:S03]  /*51a0*/  FADD.FTZ R60, R60, R51 ;  /* 0x000000333c3c7221 */ /* 0x000fc60000010000 */
        /* <DEDUP_REMOVED lines=14> */
[----:B---3--:R-:W-:Y:S01]  /*5290*/  FADD.FTZ R61, R61, R44 ;  /* 0x0000002c3d3d7221 */ /* 0x008fe20000010000 */
[----:B------:R-:W-:Y:S01]  /*52a0*/  FADD.FTZ R48, R48, R45 ;  /* 0x0000002d30307221 */ /* 0x000fe20000010000 */
[----:B------:R-:W-:Y:S01]  /*52b0*/  FADD.FTZ R49, R49, R46 ;  /* 0x0000002e31317221 */ /* 0x000fe20000010000 */
[----:B------:R-:W-:-:S02]  /*52c0*/  FADD.FTZ R60, R60, R39 ;  /* 0x000000273c3c7221 */ /* 0x000fc40000010000 */
[----:B------:R-:W2:Y:S02]  /*52d0*/  LDS.128 R36, [R16+0x1880] ;  /* 0x0018800010247984 */ /* 0x000ea40000000c00 */
[----:B------:R-:W-:Y:S02]  /*52e0*/  FADD.FTZ R60, R60, R47 ;  /* 0x0000002f3c3c7221 */ /* 0x000fe40000010000 */
[----:B------:R-:W-:Y:S01]  /*52f0*/  LDS.128 R44, [R16+0x1a40] ;  /* 0x001a4000102c7984 */ /* 0x000fe20000000c00 */
[----:B----4-:R-:W-:Y:S01]  /*5300*/  FADD.FTZ R63, R61, R52 ;  /* 0x000000343d3f7221 */ /* 0x010fe20000010000 */
[----:B------:R-:W-:Y:S01]  /*5310*/  FADD.FTZ R48, R48, R53 ;  /* 0x0000003530307221 */ /* 0x000fe20000010000 */
[----:B------:R-:W-:Y:S01]  /*5320*/  FADD.FTZ R61, R49, R54 ;  /* 0x00000036313d7221 */ /* 0x000fe20000010000 */
[----:B------:R-:W-:Y:S01]  /*5330*/  FADD.FTZ R60, R60, R55 ;  /* 0x000000373c3c7221 */ /* 0x000fe20000010000 */
[----:B------:R-:W-:Y:S01]  /*5340*/  FADD.FTZ R63, R63, R56 ;  /* 0x000000383f3f7221 */ /* 0x000fe20000010000 */
[----:B------:R-:W-:Y:S01]  /*5350*/  FADD.FTZ R56, R48, R57 ;  /* 0x0000003930387221 */ /* 0x000fe20000010000 */
[----:B------:R-:W-:Y:S01]  /*5360*/  LDS.128 R52, [R16+0x1b20] ;  /* 0x001b200010347984 */ /* 0x000fe20000000c00 */
[----:B------:R-:W-:Y:S01]  /*5370*/  FADD.FTZ R61, R61, R58 ;  /* 0x0000003a3d3d7221 */ /* 0x000fe20000010000 */
[----:B------:R-:W-:-:S02]  /*5380*/  FADD.FTZ R60, R60, R59 ;  /* 0x0000003b3c3c7221 */ /* 0x000fc40000010000 */
[----:B------:R-:W3:Y:S01]  /*5390*/  LDS.128 R48, [R16+0x1960] ;  /* 0x0019600010307984 */ /* 0x000ee20000000c00 */
        /* <DEDUP_REMOVED lines=23> */
[----:B------:R-:W-:-:S07]  /*5510*/  FADD.FTZ R35, R60, R55 ;  /* 0x000000373c237221 */ /* 0x000fce0000010000 */
.L_x_829:
[----:B------:R-:W-:Y:S05]  /*5520*/  BSYNC B0 ;  /* 0x0000000000007941 */ /* 0x000fea0003800000 */
.L_x_828:
[----:B------:R-:W-:Y:S04]  /*5530*/  BSSY B0, `(.L_x_830) ;  /* 0x000000d000007945 */ /* 0x000fe80003800000 */
[----:B------:R-:W-:Y:S05]  /*5540*/  @P6 BRA `(.L_x_831) ;  /* 0x00000000002c6947 */ /* 0x000fea0003800000 */
        /* <DEDUP_REMOVED lines=11> */
.L_x_831:
[----:B------:R-:W-:Y:S05]  /*5600*/  BSYNC B0 ;  /* 0x0000000000007941 */ /* 0x000fea0003800000 */
.L_x_830:
[----:B------:R-:W-:-:S13]  /*5610*/  ISETP.GE.U32.AND P6, PT, R5, 0x2, PT ;  /* 0x000000020500780c */ /* 0x000fda0003fc6070 */
[----:B------:R-:W-:Y:S05]  /*5620*/  @!P6 BRA `(.L_x_832) ;  /* 0x0000001000ace947 */ /* 0x000fea0003800000 */
[----:B-1----:R-:W0:Y:S01]  /*5630*/  LDC.64 R28, c[0x0][0x258] ;  /* 0x00009600ff1c7b82 */ /* 0x002e220000000a00 */
        /* <DEDUP_REMOVED lines=10> */
[----:B------:R-:W-:Y:S01]  /*56e0*/  IMAD R38, R4, UR7, R0 ;  /* 0x0000000704267c24 */ /* 0x000fe2000f8e0200 */
[----:B------:R-:W-:Y:S01]  /*56f0*/  HFMA2.MMA R16, -RZ, RZ, 0, 5.9604644775390625e-08 ;  /* 0x00000001ff107435 */ /* 0x000fe200000001ff */
[----:B------:R-:W-:Y:S01]  /*5700*/  VOTEU.ANY UR5, UPT, PT ;  /* 0x0000000000057886 */ /* 0x000fe200038e0100 */
[----:B------:R-:W-:Y:S01]  /*5710*/  P2R R36, PR, RZ, 0x1 ;  /* 0x00000001ff247803 */ /* 0x000fe20000000000 */
[----:B------:R-:W-:Y:S01]  /*5720*/  UPOPC UR6, UR5 ;  /* 0x00000005000672bf */ /* 0x000fe20008000000 */
[----:B------:R-:W-:Y:S01]  /*5730*/  LEA R34, P6, R38, R32, 0x3 ;  /* 0x0000002026227211 */ /* 0x000fe200078c18ff */
[----:B------:R-:W-:-:S03]  /*5740*/  UFLO.U32 UR5, UR5 ;  /* 0x00000005000572bd */ /* 0x000fc600080e0000 */
[----:B------:R-:W-:Y:S02]  /*5750*/  LEA.HI.X R35, R38, R33, RZ, 0x3, P6 ;  /* 0x0000002126237211 */ /* 0x000fe400030f1cff */
        /* <DEDUP_REMOVED lines=13> */
.L_x_834:
[----:B------:R-:W2:Y:S04]  /*5830*/  LDG.E.STRONG.GPU R16, desc[UR8][R28.64] ;  /* 0x000000081c107981 */ /* 0x000ea8000c1ef900 */
[----:B--2---:R-:W-:Y:S01]  /*5840*/  CCTL.IVALL ;  /* 0x00000000ff00798f */ /* 0x004fe20002000000 */
[----:B------:R-:W-:Y:S05]  /*5850*/  YIELD ;  /* 0x0000000000007946 */ /* 0x000fea0003800000 */
[----:B------:R-:W-:-:S13]  /*5860*/  ISETP.NE.AND P6, PT, R16, R39, PT ;  /* 0x000000271000720c */ /* 0x000fda0003fc5270 */
[----:B------:R-:W-:Y:S05]  /*5870*/  @P6 BRA `(.L_x_834) ;  /* 0xfffffffc00ec6947 */ /* 0x000fea000383ffff */
.L_x_833:
        /* <DEDUP_REMOVED lines=22> */
.L_x_838:
        /* <DEDUP_REMOVED lines=115> */
.L_x_837:
        /* <DEDUP_REMOVED lines=63> */
.L_x_839:
[----:B------:R-:W-:-:S04]  /*6500*/  LOP3.LUT P6, RZ, R7, 0x1, RZ, 0xc0, !PT ;  /* 0x0000000107ff7812 */ /* 0x000fc800078cc0ff */
[----:B------:R-:W-:-:S13]  /*6510*/  ISETP.NE.OR P6, PT, R28, RZ, P6 ;  /* 0x000000ff1c00720c */ /* 0x000fda00037c5670 */
[----:B------:R-:W-:Y:S05]  /*6520*/  @!P6 BRA `(.L_x_835) ;  /* 0x00000000007ce947 */ /* 0x000fea0003800000 */
.L_x_836:
        /* <DEDUP_REMOVED lines=31> */
.L_x_835:
        /* <DEDUP_REMOVED lines=10> */
.L_x_841:
[----:B------:R-:W-:Y:S05]  /*67c0*/  BSYNC B0 ;  /* 0x0000000000007941 */ /* 0x000fea0003800000 */
.L_x_840:
        /* <DEDUP_REMOVED lines=17> */
.L_x_832:
[----:B------:R-:W0:Y:S01]  /*68e0*/  S2UR UR6, SR_CgaCtaId ;  /* 0x00000000000679c3 */ /* 0x000e220000008800 */
[----:B------:R-:W-:Y:S01]  /*68f0*/  UMOV UR5, 0x400 ;  /* 0x0000040000057882 */ /* 0x000fe20000000000 */
[----:B------:R-:W-:Y:S01]  /*6900*/  ISETP.NE.AND P6, PT, RZ, UR10, PT ;  /* 0x0000000aff007c0c */ /* 0x000fe2000bfc5270 */
[--C-:B-1----:R-:W-:Y:S01]  /*6910*/  HADD2.F32 R37, -RZ, R65.reuse.H0_H0 ;  /* 0x20000041ff257230 */ /* 0x102fe20000004100 */
[----:B------:R-:W-:Y:S01]  /*6920*/  SHF.R.U32.HI R16, RZ, 0x1, R2 ;  /* 0x00000001ff107819 */ /* 0x000fe20000011602 */
[----:B------:R-:W-:Y:S02]  /*6930*/  HADD2.F32 R65, -RZ, R65.H1_H1 ;  /* 0x30000041ff417230 */ /* 0x000fe40000004100 */
[--C-:B------:R-:W-:Y:S01]  /*6940*/  HADD2.F32 R41, -RZ, R82.reuse.H0_H0 ;  /* 0x20000052ff297230 */ /* 0x100fe20000004100 */
[----:B------:R-:W1:Y:S01]  /*6950*/  LDC R35, c[0x0][0x2ac] ;  /* 0x0000ab00ff237b82 */ /* 0x000e620000000800 */
[----:B------:R-:W-:Y:S02]  /*6960*/  HADD2.F32 R82, -RZ, R82.H1_H1 ;  /* 0x30000052ff527230 */ /* 0x000fe40000004100 */
[----:B------:R-:W-:Y:S01]  /*6970*/  FADD.FTZ R65, -R22, R65 ;  /* 0x0000004116417221 */ /* 0x000fe20000010100 */
[----:B------:R-:W-:-:S03]  /*6980*/  HADD2.F32 R39, -RZ, R66.H1_H1 ;  /* 0x30000042ff277230 */ /* 0x000fc60000004100 */
[----:B------:R-:W-:Y:S01]  /*6990*/  FMUL.FTZ R38, R65, R8 ;  /* 0x0000000841267220 */ /* 0x000fe20000410000 */
[----:B0-----:R-:W-:-:S09]  /*69a0*/  ULEA UR5, UR6, UR5, 0x18 ;  /* 0x0000000506057291 */ /* 0x001fd2000f8ec03f */
[----:B------:R0:W-:Y:S01]  /*69b0*/  @!P0 STS.64 [UR5+0x88], R30 ;  /* 0x0000881eff008988 */ /* 0x0001e20008000a05 */
[----:B------:R-:W-:Y:S01]  /*69c0*/  BAR.SYNC.DEFER_BLOCKING 0x0 ;  /* 0x0000000000007b1d */ /* 0x000fe20000010000 */
[----:B0-----:R-:W-:-:S05]  /*69d0*/  IMAD.WIDE.U32 R30, R16, -0x6db6db6d, RZ ;  /* 0x92492493101e7825 */ /* 0x001fca00078e00ff */
[----:B------:R-:W-:Y:S01]  /*69e0*/  SHF.R.U32.HI R32, RZ, 0x2, R31 ;  /* 0x00000002ff207819 */ /* 0x000fe2000001161f */
[----:B------:R-:W0:Y:S01]  /*69f0*/  LDS.64 R28, [UR5+0x88] ;  /* 0x00008805ff1c7984 */ /* 0x000e220008000a00 */
[----:B------:R-:W-:Y:S02]  /*6a00*/  ULDC UR5, c[0x0][0x2bc] ;  /* 0x0000af0000057ab9 */ /* 0x000fe40000000800 */
[----:B0-----:R-:W-:Y:S01]  /*6a10*/  FMUL.FTZ R34, R29, UR5 ;  /* 0x000000051d227c20 */ /* 0x001fe20008410000 */
[----:B------:R-:W-:Y:S01]  /*6a20*/  FADD.FTZ R29, -R22, R37 ;  /* 0x00000025161d7221 */ /* 0x000fe20000010100 */
[----:B------:R-:W-:Y:S01]  /*6a30*/  FMUL.FTZ R33, R28, UR5 ;  /* 0x000000051c217c20 */ /* 0x000fe20008410000 */
[----:B------:R-:W-:Y:S02]  /*6a40*/  HADD2.F32 R37, -RZ, R66.H0_H0 ;  /* 0x20000042ff257230 */ /* 0x000fe40000004100 */
        /* <DEDUP_REMOVED lines=20> */
.L_x_842:
[----:B------:R-:W-:Y:S01]  /*6b90*/  LOP3.LUT P0, RZ, R7, 0x80, RZ, 0xc0, !PT ;  /* 0x0000008007ff7812 */ /* 0x000fe2000780c0ff */
[----:B------:R-:W-:-:S12]  /*6ba0*/  BSSY B0, `(.L_x_843) ;  /* 0x0000014000007945 */ /* 0x000fd80003800000 */
[----:B------:R-:W-:Y:S05]  /*6bb0*/  @!P0 BRA `(.L_x_844) ;  /* 0x0000000000488947 */ /* 0x000fea0003800000 */
[----:B------:R-:W-:Y:S01]  /*6bc0*/  ULDC.64 UR12, c[0x0][0x288] ;  /* 0x0000a200000c7ab9 */ /* 0x000fe20000000a00 */
[----:B------:R-:W-:Y:S01]  /*6bd0*/  MOV R28, R18 ;  /* 0x00000012001c7202 */ /* 0x000fe20000000f00 */
[----:B------:R-:W-:Y:S01]  /*6be0*/  IMAD R16, R122, UR12, RZ ;  /* 0x0000000c7a107c24 */ /* 0x000fe2000f8e02ff */
[----:B------:R-:W-:-:S03]  /*6bf0*/  MOV R29, R21 ;  /* 0x00000015001d7202 */ /* 0x000fc60000000f00 */
[----:B------:R-:W-:Y:S02]  /*6c00*/  IMAD R31, R3, UR13, R16 ;  /* 0x0000000d031f7c24 */ /* 0x000fe4000f8e0210 */
[----:B------:R-:W-:Y:S01]  /*6c10*/  FFMA.FTZ R16, R33, R49, R34 ;  /* 0x0000003121107223 */ /* 0x000fe20000010022 */
[----:B------:R-:W-:Y:S01]  /*6c20*/  IMAD.WIDE.U32 R28, R3, UR12, R28 ;  /* 0x0000000c031c7c25 */ /* 0x000fe2000f8e001c */
[----:B------:R-:W-:-:S03]  /*6c30*/  ULDC.64 UR12, c[0x0][0x210] ;  /* 0x00008400000c7ab9 */ /* 0x000fc60000000a00 */
[----:B------:R-:W-:Y:S01]  /*6c40*/  FFMA.FTZ R41, R41, R24, -R16 ;  /* 0x0000001829297223 */ /* 0x000fe20000010810 */
[----:B------:R-:W-:Y:S01]  /*6c50*/  IADD3 R31, R29, R31, RZ ;  /* 0x0000001f1d1f7210 */ /* 0x000fe20007ffe0ff */
[----:B------:R-:W-:Y:S01]  /*6c60*/  FFMA.FTZ R29, R33, R38, R34 ;  /* 0x00000026211d7223 */ /* 0x000fe20000010022 */
[----:B------:R-:W-:-:S03]  /*6c70*/  LEA R30, P0, R28, UR12, 0x1 ;  /* 0x0000000c1c1e7c11 */ /* 0x000fc6000f8008ff */
[----:B------:R-:W-:Y:S01]  /*6c80*/  FFMA.FTZ R43, R82, R25, -R29 ;  /* 0x00000019522b7223 */ /* 0x000fe2000001081d */
[-C--:B------:R-:W-:Y:S01]  /*6c90*/  FMUL.FTZ R29, R41, R8.reuse ;  /* 0x00000008291d7220 */ /* 0x080fe20000410000 */
[----:B------:R-:W-:Y:S02]  /*6ca0*/  LEA.HI.X R31, R28, UR13, R31, 0x1, P0 ;  /* 0x0000000d1c1f7c11 */ /* 0x000fe400080f0c1f */
[----:B------:R-:W-:-:S05]  /*6cb0*/  FMUL.FTZ R16, R43, R8 ;  /* 0x000000082b107220 */ /* 0x000fca0000410000 */
[----:B------:R-:W-:-:S05]  /*6cc0*/  F2FP.F16.F32.PACK_AB R29, R16, R29 ;  /* 0x0000001d101d723e */ /* 0x000fca00000000ff */
[----:B------:R0:W-:Y:S02]  /*6cd0*/  STG.E desc[UR8][R30.64], R29 ;  /* 0x0000001d1e007986 */ /* 0x0001e4000c101908 */
.L_x_844:
[----:B------:R-:W-:Y:S05]  /*6ce0*/  BSYNC B0 ;  /* 0x0000000000007941 */ /* 0x000fea0003800000 */
.L_x_843:
[----:B------:R-:W-:Y:S01]  /*6cf0*/  ISETP.NE.AND P0, PT, RZ, UR10, PT ;  /* 0x0000000aff007c0c */ /* 0x000fe2000bf05270 */
[C---:B0-----:R-:W-:Y:S01]  /*6d00*/  FADD.FTZ R29, -R22.reuse, R37 ;  /* 0x00000025161d7221 */ /* 0x041fe20000010100 */
[----:B------:R-:W-:Y:S01]  /*6d10*/  FADD.FTZ R39, -R22, R39 ;  /* 0x0000002716277221 */ /* 0x000fe20000010100 */
[----:B------:R-:W-:Y:S02]  /*6d20*/  HADD2.F32 R37, -RZ, R23.H0_H0 ;  /* 0x20000017ff257230 */ /* 0x000fe40000004100 */
[--C-:B------:R-:W-:Y:S02]  /*6d30*/  HADD2.F32 R41, -RZ, R81.reuse.H0_H0 ;  /* 0x20000051ff297230 */ /* 0x100fe40000004100 */
[-C--:B------:R-:W-:Y:S01]  /*6d40*/  FMUL.FTZ R45, R29, R8.reuse ;  /* 0x000000081d2d7220 */ /* 0x080fe20000410000 */
[----:B------:R-:W-:Y:S02]  /*6d50*/  HADD2.F32 R16, -RZ, R81.H1_H1 ;  /* 0x30000051ff107230 */ /* 0x000fe40000004100 */
[----:B------:R-:W-:Y:S01]  /*6d60*/  FMUL.FTZ R42, R39, R8 ;  /* 0x00000008272a7220 */ /* 0x000fe20000410000 */
[----:B------:R-:W-:-:S02]  /*6d70*/  HADD2.F32 R23, -RZ, R23.H1_H1 ;  /* 0x30000017ff177230 */ /* 0x000fc40000004100 */
        /* <DEDUP_REMOVED lines=19> */
.L_x_845:
        /* <DEDUP_REMOVED lines=15> */
[----:B------:R-:W-:Y:S02]  /*6fa0*/  FFMA.FTZ R28, R33, R45, R34 ;  /* 0x0000002d211c7223 */ /* 0x000fe40000010022 */
[----:B------:R-:W-:Y:S02]  /*6fb0*/  FMUL.FTZ R16, R39, R8 ;  /* 0x0000000827107220 */ /* 0x000fe40000410000 */
[----:B------:R-:W-:-:S04]  /*6fc0*/  FFMA.FTZ R41, R41, R24, -R28 ;  /* 0x0000001829297223 */ /* 0x000fc8000001081c */
[----:B------:R-:W-:-:S05]  /*6fd0*/  FMUL.FTZ R29, R41, R8 ;  /* 0x00000008291d7220 */ /* 0x000fca0000410000 */
[----:B------:R-:W-:-:S05]  /*6fe0*/  F2FP.F16.F32.PACK_AB R29, R16, R29 ;  /* 0x0000001d101d723e */ /* 0x000fca00000000ff */
[----:B------:R0:W-:Y:S02]  /*6ff0*/  STG.E desc[UR8][R30.64], R29 ;  /* 0x0000001d1e007986 */ /* 0x0001e4000c101908 */
.L_x_847:
[----:B------:R-:W-:Y:S05]  /*7000*/  BSYNC B0 ;  /* 0x0000000000007941 */ /* 0x000fea0003800000 */
.L_x_846:
[----:B------:R-:W-:Y:S01]  /*7010*/  ISETP.NE.AND P0, PT, RZ, UR10, PT ;  /* 0x0000000aff007c0c */ /* 0x000fe2000bf05270 */
[C---:B0-----:R-:W-:Y:S01]  /*7020*/  FADD.FTZ R29, -R22.reuse, R37 ;  /* 0x00000025161d7221 */ /* 0x041fe20000010100 */
        /* <DEDUP_REMOVED lines=26> */
.L_x_848:
        /* <DEDUP_REMOVED lines=21> */
.L_x_850:
[----:B------:R-:W-:Y:S05]  /*7320*/  BSYNC B0 ;  /* 0x0000000000007941 */ /* 0x000fea0003800000 */
.L_x_849:
        /* <DEDUP_REMOVED lines=28> */
.L_x_851:
        /* <DEDUP_REMOVED lines=21> */
.L_x_853:
[----:B------:R-:W-:Y:S05]  /*7640*/  BSYNC B0 ;  /* 0x0000000000007941 */ /* 0x000fea0003800000 */
.L_x_852:
        /* <DEDUP_REMOVED lines=28> */
.L_x_854:
        /* <DEDUP_REMOVED lines=21> */
.L_x_856:
[----:B------:R-:W-:Y:S05]  /*7960*/  BSYNC B0 ;  /* 0x0000000000007941 */ /* 0x000fea0003800000 */
.L_x_855:
        /* <DEDUP_REMOVED lines=28> */
.L_x_857:
[----:B------:R-:W-:Y:S01]  /*7b30*/  LOP3.LUT P0, RZ, R7, 0x4, RZ, 0xc0, !PT ;  /* 0x0000000407ff7812 */ /* 0x000fe2000780c0ff */
[----:B------:R-:W-:-:S12]  /*7b40*/  BSSY B0, `(.L_x_858) ;  /* 0x0000014000007945 */ /* 0x000fd80003800000 */
[----:B------:R-:W-:Y:S05]  /*7b50*/  @!P0 BRA `(.L_x_859) ;  /* 0x0000000000488947 */ /* 0x000fea0003800000 */
[----:B------:R-:W-:Y:S01]  /*7b60*/  ULDC.64 UR12, c[0x0][0x288] ;  /* 0x0000a200000c7ab9 */ /* 0x000fe20000000a00 */
[----:B------:R-:W-:Y:S01]  /*7b70*/  MOV R16, R18 ;  /* 0x0000001200107202 */ /* 0x000fe20000000f00 */
[----:B------:R-:W-:Y:S01]  /*7b80*/  IMAD R9, R117, UR12, RZ ;  /* 0x0000000c75097c24 */ /* 0x000fe2000f8e02ff */
[----:B0-----:R-:W-:Y:S01]  /*7b90*/  MOV R17, R21 ;  /* 0x0000001500117202 */ /* 0x001fe20000000f00 */
[----:B------:R-:W-:Y:S02]  /*7ba0*/  FFMA.FTZ R10, R33, R39, R34 ;  /* 0x00000027210a7223 */ /* 0x000fe40000010022 */
        /* <DEDUP_REMOVED lines=8> */
[----:B------:R-:W-:-:S04]  /*7c30*/  FFMA.FTZ R9, R33, R38, R34 ;  /* 0x0000002621097223 */ /* 0x000fc80000010022 */
[----:B------:R-:W-:-:S04]  /*7c40*/  FFMA.FTZ R9, R30, R25, -R9 ;  /* 0x000000191e097223 */ /* 0x000fc80000010809 */
[----:B------:R-:W-:-:S05]  /*7c50*/  FMUL.FTZ R9, R9, R8 ;  /* 0x0000000809097220 */ /* 0x000fca0000410000 */
[----:B------:R-:W-:-:S05]  /*7c60*/  F2FP.F16.F32.PACK_AB R9, R9, R10 ;  /* 0x0000000a0909723e */ /* 0x000fca00000000ff */
[----:B------:R1:W-:Y:S02]  /*7c70*/  STG.E desc[UR8][R28.64], R9 ;  /* 0x000000091c007986 */ /* 0x0003e4000c101908 */
.L_x_859:
[----:B------:R-:W-:Y:S05]  /*7c80*/  BSYNC B0 ;  /* 0x0000000000007941 */ /* 0x000fea0003800000 */
.L_x_858:
[----:B------:R-:W-:Y:S01]  /*7c90*/  ISETP.NE.AND P0, PT, RZ, UR10, PT ;  /* 0x0000000aff007c0c */ /* 0x000fe2000bf05270 */
[C---:B------:R-:W-:Y:S01]  /*7ca0*/  FADD.FTZ R41, -R22.reuse, R41 ;  /* 0x0000002916297221 */ /* 0x040fe20000010100 */
[----:B------:R-:W-:Y:S01]  /*7cb0*/  FADD.FTZ R43, -R22, R43 ;  /* 0x0000002b162b7221 */ /* 0x000fe20000010100 */
[--C-:B-1----:R-:W-:Y:S02]  /*7cc0*/  HADD2.F32 R9, -RZ, R76.reuse.H0_H0 ;  /* 0x2000004cff097230 */ /* 0x102fe40000004100 */
        /* <DEDUP_REMOVED lines=24> */
.L_x_860:
[----:B------:R-:W-:Y:S01]  /*7e50*/  LOP3.LUT P0, RZ, R7, 0x2, RZ, 0xc0, !PT ;  /* 0x0000000207ff7812 */ /* 0x000fe2000780c0ff */
[----:B------:R-:W-:-:S12]  /*7e60*/  BSSY B0, `(.L_x_861) ;  /* 0x0000014000007945 */ /* 0x000fd80003800000 */
[----:B------:R-:W-:Y:S05]  /*7e70*/  @!P0 BRA `(.L_x_862) ;  /* 0x0000000000488947 */ /* 0x000fea0003800000 */
[----:B------:R-:W-:Y:S01]  /*7e80*/  ULDC.64 UR12, c[0x0][0x288] ;  /* 0x0000a200000c7ab9 */ /* 0x000fe20000000a00 */
[----:B------:R-:W-:Y:S01]  /*7e90*/  MOV R10, R18 ;  /* 0x00000012000a7202 */ /* 0x000fe20000000f00 */
[----:B------:R-:W-:Y:S01]  /*7ea0*/  IMAD R16, R116, UR12, RZ ;  /* 0x0000000c74107c24 */ /* 0x000fe2000f8e02ff */
[----:B------:R-:W-:-:S03]  /*7eb0*/  MOV R11, R21 ;  /* 0x00000015000b7202 */ /* 0x000fc60000000f00 */
[C---:B0-----:R-:W-:Y:S02]  /*7ec0*/  IMAD R17, R103.reuse, UR13, R16 ;  /* 0x0000000d67117c24 */ /* 0x041fe4000f8e0210 */
        /* <DEDUP_REMOVED lines=11> */
[----:B------:R-:W-:-:S05]  /*7f80*/  F2FP.F16.F32.PACK_AB R9, R9, R10 ;  /* 0x0000000a0909723e */ /* 0x000fca00000000ff */
[----:B------:R1:W-:Y:S02]  /*7f90*/  STG.E desc[UR8][R16.64], R9 ;  /* 0x0000000910007986 */ /* 0x0003e4000c101908 */
.L_x_862:
[----:B------:R-:W-:Y:S05]  /*7fa0*/  BSYNC B0 ;  /* 0x0000000000007941 */ /* 0x000fea0003800000 */
.L_x_861:
[----:B------:R-:W-:Y:S01]  /*7fb0*/  ISETP.NE.AND P6, PT, RZ, UR10, PT ;  /* 0x0000000aff007c0c */ /* 0x000fe2000bfc5270 */
[C---:B------:R-:W-:Y:S01]  /*7fc0*/  FADD.FTZ R37, -R22.reuse, R37 ;  /* 0x0000002516257221 */ /* 0x040fe20000010100 */
[----:B------:R-:W-:Y:S01]  /*7fd0*/  FADD.FTZ R39, -R22, R39 ;  /* 0x0000002716277221 */ /* 0x000fe20000010100 */
[--C-:B-1----:R-:W-:Y:S02]  /*7fe0*/  HADD2.F32 R9, -RZ, R75.reuse.H0_H0 ;  /* 0x2000004bff097230 */ /* 0x102fe40000004100 */
[----:B0-----:R-:W-:Y:S02]  /*7ff0*/  HADD2.F32 R28, -RZ, R75.H1_H1 ;  /* 0x3000004bff1c7230 */ /* 0x001fe40000004100 */
        /* <DEDUP_REMOVED lines=23> */
.L_x_863:
        /* <DEDUP_REMOVED lines=20> */
.L_x_865:
[----:B------:R-:W-:Y:S05]  /*82b0*/  BSYNC B0 ;  /* 0x0000000000007941 */ /* 0x000fea0003800000 */
.L_x_864:
[C---:B------:R-:W-:Y:S01]  /*82c0*/  FADD.FTZ R31, -R22.reuse, R31 ;  /* 0x0000001f161f7221 */ /* 0x040fe20000010100 */
[----:B------:R-:W-:Y:S01]  /*82d0*/  FADD.FTZ R41, -R22, R41 ;  /* 0x0000002916297221 */ /* 0x000fe20000010100 */
[--C-:B0-----:R-:W-:Y:S02]  /*82e0*/  HADD2.F32 R9, -RZ, R74.reuse.H0_H0 ;  /* 0x2000004aff097230 */ /* 0x101fe40000004100 */
[----:B------:R-:W-:Y:S02]  /*82f0*/  HADD2.F32 R74, -RZ, R74.H1_H1 ;  /* 0x3000004aff4a7230 */ /* 0x000fe40000004100 */
[-C--:B------:R-:W-:Y:S01]  /*8300*/  FMUL.FTZ R31, R31, R8.reuse ;  /* 0x000000081f1f7220 */ /* 0x080fe20000410000 */
        /* <DEDUP_REMOVED lines=22> */
.L_x_866:
        /* <DEDUP_REMOVED lines=20> */
.L_x_868:
[----:B------:R-:W-:Y:S05]  /*85b0*/  BSYNC B0 ;  /* 0x0000000000007941 */ /* 0x000fea0003800000 */
.L_x_867:
        /* <DEDUP_REMOVED lines=27> */
.L_x_869:
        /* <DEDUP_REMOVED lines=20> */
.L_x_871:
[----:B------:R-:W-:Y:S05]  /*88b0*/  BSYNC B0 ;  /* 0x0000000000007941 */ /* 0x000fea0003800000 */
.L_x_870:
        /* <DEDUP_REMOVED lines=27> */
.L_x_872:
        /* <DEDUP_REMOVED lines=20> */
.L_x_874:
[----:B------:R-:W-:Y:S05]  /*8bb0*/  BSYNC B0 ;  /* 0x0000000000007941 */ /* 0x000fea0003800000 */
.L_x_873:
[C---:B------:R-:W-:Y:S01]  /*8bc0*/  FADD.FTZ R29, -R22.reuse, R29 ;  /* 0x0000001d161d7221 */ /* 0x040fe20000010100 */
[----:B------:R-:W-:Y:S01]  /*8bd0*/  FADD.FTZ R37, -R22, R37 ;  /* 0x0000002516257221 */ /* 0x000fe20000010100 */
[----:B------:R-:W-:Y:S02]  /*8be0*/  IMAD R32, R35, UR7, R32 ;  /* 0x0000000723207c24 */ /* 0x000fe4000f8e0220 */
[--C-:B0-----:R-:W-:Y:S02]  /*8bf0*/  HADD2.F32 R9, -RZ, R71.reuse.H0_H0 ;  /* 0x20000047ff097230 */ /* 0x101fe40000004100 */
[-C--:B------:R-:W-:Y:S01]  /*8c00*/  FMUL.FTZ R29, R29, R8.reuse ;  /* 0x000000081d1d7220 */ /* 0x080fe20000410000 */
[----:B------:R-:W-:Y:S02]  /*8c10*/  HADD2.F32 R14, -RZ, R71.H1_H1 ;  /* 0x30000047ff0e7230 */ /* 0x000fe40000004100 */
        /* <DEDUP_REMOVED lines=21> */
.L_x_875:
        /* <DEDUP_REMOVED lines=20> */
.L_x_877:
[----:B------:R-:W-:Y:S05]  /*8eb0*/  BSYNC B0 ;  /* 0x0000000000007941 */ /* 0x000fea0003800000 */
.L_x_876:
[----:B------:R-:W-:Y:S02]  /*8ec0*/  HADD2.F32 R69, -RZ, R69.H1_H1 ;  /* 0x30000045ff457230 */ /* 0x000fe40000004100 */
[----:B------:R-:W-:Y:S01]  /*8ed0*/  FADD.FTZ R31, -R22, R31 ;  /* 0x0000001f161f7221 */ /* 0x000fe20000010100 */
[----:B------:R-:W-:Y:S01]  /*8ee0*/  IADD3 R29, R32, 0x180, RZ ;  /* 0x00000180201d7810 */ /* 0x000fe20007ffe0ff */
[----:B------:R-:W-:Y:S01]  /*8ef0*/  ULDC.64 UR12, c[0x0][0x290] ;  /* 0x0000a400000c7ab9 */ /* 0x000fe20000000a00 */
[--C-:B0-----:R-:W-:Y:S02]  /*8f00*/  HADD2.F32 R9, -RZ, R86.reuse.H0_H0 ;  /* 0x20000056ff097230 */ /* 0x101fe40000004100 */
        /* <DEDUP_REMOVED lines=24> */
.L_x_878:
[----:B------:R-:W-:Y:S01]  /*9090*/  ISETP.GE.U32.AND P0, PT, R29, UR12, PT ;  /* 0x0000000c1d007c0c */ /* 0x000fe2000bf06070 */
[----:B------:R-:W-:Y:S01]  /*90a0*/  BSSY B0, `(.L_x_879) ;  /* 0x0000019000007945 */ /* 0x000fe20003800000 */
[--C-:B------:R-:W-:Y:S02]  /*90b0*/  HADD2.F32 R15, -RZ, R70.reuse.H0_H0 ;  /* 0x20000046ff0f7230 */ /* 0x100fe40000004100 */
[----:B------:R-:W-:Y:S01]  /*90c0*/  ISETP.GE.AND.EX P0, PT, R35, UR13, PT, P0 ;  /* 0x0000000d23007c0c */ /* 0x000fe2000bf06300 */
[----:B------:R-:W-:-:S03]  /*90d0*/  HADD2.F32 R17, -RZ, R70.H1_H1 ;  /* 0x30000046ff117230 */ /* 0x000fc60000004100 */
[----:B------:R-:W-:-:S13]  /*90e0*/  ISETP.LT.U32.AND P0, PT, R2, 0x1c0, !P0 ;  /* 0x000001c00200780c */ /* 0x000fda0004701070 */
        /* <DEDUP_REMOVED lines=20> */
.L_x_880:
[----:B------:R-:W-:Y:S05]  /*9230*/  BSYNC B0 ;  /* 0x0000000000007941 */ /* 0x000fea0003800000 */
.L_x_879:
[----:B------:R-:W-:Y:S01]  /*9240*/  FADD.FTZ R15, -R22, R15 ;  /* 0x0000000f160f7221 */ /* 0x000fe20000010100 */
[----:B------:R-:W-:Y:S01]  /*9250*/  IADD3 R31, R32, 0x1a0, RZ ;  /* 0x000001a0201f7810 */ /* 0x000fe20007ffe0ff */
[----:B------:R-:W-:Y:S01]  /*9260*/  FADD.FTZ R17, -R22, R17 ;  /* 0x0000001116117221 */ /* 0x000fe20000010100 */
[--C-:B0-----:R-:W-:Y:S02]  /*9270*/  HADD2.F32 R9, -RZ, R85.reuse.H0_H0 ;  /* 0x20000055ff097230 */ /* 0x101fe40000004100 */
[-C--:B------:R-:W-:Y:S01]  /*9280*/  FMUL.FTZ R29, R15, R8.reuse ;  /* 0x000000080f1d7220 */ /* 0x080fe20000410000 */
[----:B------:R-:W-:Y:S01]  /*9290*/  HADD2.F32 R14, -RZ, R85.H1_H1 ;  /* 0x30000055ff0e7230 */ /* 0x000fe20000004100 */
        /* <DEDUP_REMOVED lines=21> */
.L_x_881:
[----:B------:R-:W-:Y:S01]  /*93f0*/  ISETP.GE.U32.AND P0, PT, R31, UR12, PT ;  /* 0x0000000c1f007c0c */ /* 0x000fe2000bf06070 */
[----:B------:R-:W-:Y:S01]  /*9400*/  BSSY B0, `(.L_x_882) ;  /* 0x0000018000007945 */ /* 0x000fe20003800000 */
[--C-:B------:R-:W-:Y:S02]  /*9410*/  HADD2.F32 R15, -RZ, R67.reuse.H0_H0 ;  /* 0x20000043ff0f7230 */ /* 0x100fe40000004100 */
[----:B------:R-:W-:Y:S01]  /*9420*/  ISETP.GE.AND.EX P0, PT, R35, UR13, PT, P0 ;  /* 0x0000000d23007c0c */ /* 0x000fe2000bf06300 */
[----:B------:R-:W-:-:S03]  /*9430*/  HADD2.F32 R67, -RZ, R67.H1_H1 ;  /* 0x30000043ff437230 */ /* 0x000fc60000004100 */
[----:B------:R-:W-:-:S13]  /*9440*/  ISETP.LT.U32.AND P0, PT, R2, 0x1c0, !P0 ;  /* 0x000001c00200780c */ /* 0x000fda0004701070 */
        /* <DEDUP_REMOVED lines=19> */
.L_x_883:
[----:B------:R-:W-:Y:S05]  /*9580*/  BSYNC B0 ;  /* 0x0000000000007941 */ /* 0x000fea0003800000 */
.L_x_882:
        /* <DEDUP_REMOVED lines=27> */
.L_x_884:
[----:B------:R-:W-:Y:S01]  /*9740*/  ISETP.GE.U32.AND P0, PT, R31, UR12, PT ;  /* 0x0000000c1f007c0c */ /* 0x000fe2000bf06070 */
[--C-:B------:R-:W-:Y:S01]  /*9750*/  HADD2.F32 R11, -RZ, R68.reuse.H0_H0 ;  /* 0x20000044ff0b7230 */ /* 0x100fe20000004100 */
[----:B------:R-:W-:Y:S01]  /*9760*/  BSSY B0, `(.L_x_885) ;  /* 0x0000019000007945 */ /* 0x000fe20003800000 */
[----:B------:R-:W-:Y:S01]  /*9770*/  HADD2.F32 R13, -RZ, R68.H1_H1 ;  /* 0x30000044ff0d7230 */ /* 0x000fe20000004100 */
[----:B------:R-:W-:Y:S02]  /*9780*/  ISETP.GE.AND.EX P0, PT, R35, UR13, PT, P0 ;  /* 0x0000000d23007c0c */ /* 0x000fe4000bf06300 */
[----:B------:R-:W-:Y:S02]  /*9790*/  FADD.FTZ R15, -R22, R11 ;  /* 0x0000000b160f7221 */ /* 0x000fe40000010100 */
[----:B------:R-:W-:Y:S01]  /*97a0*/  ISETP.LT.U32.AND P0, PT, R2, 0x1c0, !P0 ;  /* 0x000001c00200780c */ /* 0x000fe20004701070 */
[----:B------:R-:W-:-:S12]  /*97b0*/  FADD.FTZ R17, -R22, R13 ;  /* 0x0000000d16117221 */ /* 0x000fd80000010100 */
        /* <DEDUP_REMOVED lines=19> */
.L_x_886:
[----:B------:R-:W-:Y:S05]  /*98f0*/  BSYNC B0 ;  /* 0x0000000000007941 */ /* 0x000fea0003800000 */
.L_x_885:
[----:B------:R-:W-:Y:S01]  /*9900*/  IADD3 R32, R32, 0x1e0, RZ ;  /* 0x000001e020207810 */ /* 0x000fe20007ffe0ff */
        /* <DEDUP_REMOVED lines=24> */
.L_x_887:
[----:B------:R-:W-:Y:S01]  /*9a90*/  ISETP.GE.U32.AND P0, PT, R32, UR12, PT ;  /* 0x0000000c20007c0c */ /* 0x000fe2000bf06070 */
[----:B------:R-:W-:Y:S03]  /*9aa0*/  BSSY B0, `(.L_x_888) ;  /* 0x0000015000007945 */ /* 0x000fe60003800000 */
[----:B------:R-:W-:-:S04]  /*9ab0*/  ISETP.GE.AND.EX P0, PT, R28, UR13, PT, P0 ;  /* 0x0000000d1c007c0c */ /* 0x000fc8000bf06300 */
[----:B------:R-:W-:-:S13]  /*9ac0*/  ISETP.LT.U32.AND P0, PT, R2, 0x1c0, !P0 ;  /* 0x000001c00200780c */ /* 0x000fda0004701070 */
[----:B------:R-:W-:Y:S05]  /*9ad0*/  @!P0 BRA `(.L_x_889) ;  /* 0x0000000000448947 */ /* 0x000fea0003800000 */
[----:B------:R-:W-:Y:S01]  /*9ae0*/  ULDC.64 UR12, c[0x0][0x288] ;  /* 0x0000a200000c7ab9 */ /* 0x000fe20000000a00 */
[----:B------:R-:W-:Y:S01]  /*9af0*/  MOV R19, R21 ;  /* 0x0000001500137202 */ /* 0x000fe20000000f00 */
[--C-:B------:R-:W-:Y:S01]  /*9b00*/  FFMA.FTZ R14, R33, R23, R34.reuse ;  /* 0x00000017210e7223 */ /* 0x100fe20000010022 */
[----:B------:R-:W-:Y:S02]  /*9b10*/  IMAD R11, R123, UR12, RZ ;  /* 0x0000000c7b0b7c24 */ /* 0x000fe4000f8e02ff */
[----:B------:R-:W-:Y:S01]  /*9b20*/  FFMA.FTZ R33, R33, R22, R34 ;  /* 0x0000001621217223 */ /* 0x000fe20000010022 */
[----:B------:R-:W-:Y:S01]  /*9b30*/  FFMA.FTZ R9, R9, R24, -R14 ;  /* 0x0000001809097223 */ /* 0x000fe2000001080e */
[----:B------:R-:W-:-:S04]  /*9b40*/  IMAD.WIDE.U32 R18, R94, UR12, R18 ;  /* 0x0000000c5e127c25 */ /* 0x000fc8000f8e0012 */
[----:B------:R-:W-:Y:S01]  /*9b50*/  FFMA.FTZ R33, R12, R25, -R33 ;  /* 0x000000190c217223 */ /* 0x000fe20000010821 */
        /* <DEDUP_REMOVED lines=9> */
.L_x_889:
[----:B------:R-:W-:Y:S05]  /*9bf0*/  BSYNC B0 ;  /* 0x0000000000007941 */ /* 0x000fea0003800000 */
.L_x_888:
[----:B------:R-:W-:Y:S02]  /*9c00*/  IADD3 R6, R4, R6, RZ ;  /* 0x0000000604067210 */ /* 0x000fe40007ffe0ff */
[----:B------:R-:W-:Y:S02]  /*9c10*/  IADD3 R87, R87, 0x1, RZ ;  /* 0x0000000157577810 */ /* 0x000fe40007ffe0ff */
[----:B------:R-:W-:-:S13]  /*9c20*/  ISETP.GE.AND P0, PT, R6, UR4, PT ;  /* 0x0000000406007c0c */ /* 0x000fda000bf06270 */
[----:B------:R-:W-:Y:S05]  /*9c30*/  @!P0 BRA `(.L_x_890) ;  /* 0xffffff6800c48947 */ /* 0x000fea000383ffff */
.L_x_807:
[----:B------:R-:W1:Y:S01]  /*9c40*/  LDC R6, c[0x0][0xc] ;  /* 0x00000300ff067b82 */ /* 0x000e620000000800 */
[----:B------:R-:W-:Y:S01]  /*9c50*/  ISETP.NE.AND P2, PT, R2, RZ, PT ;  /* 0x000000ff0200720c */ /* 0x000fe20003f45270 */
[----:B------:R-:W-:Y:S06]  /*9c60*/  BSSY B0, `(.L_x_891) ;  /* 0x0000015000007945 */ /* 0x000fec0003800000 */
[----:B0-----:R-:W0:Y:S08]  /*9c70*/  LDC R9, c[0x0][0x10] ;  /* 0x00000400ff097b82 */ /* 0x001e300000000800 */
[----:B------:R-:W2:Y:S01]  /*9c80*/  LDC.64 R4, c[0x0][0x258] ;  /* 0x00009600ff047b82 */ /* 0x000ea20000000a00 */
[----:B-1----:R-:W-:-:S02]  /*9c90*/  IADD3 R3, R6, -0x1, RZ ;  /* 0xffffffff06037810 */ /* 0x002fc40007ffe0ff */
[----:B------:R-:W-:Y:S02]  /*9ca0*/  ISETP.NE.AND P1, PT, R6, 0x1, PT ;  /* 0x000000010600780c */ /* 0x000fe40003f25270 */
[----:B------:R-:W-:Y:S02]  /*9cb0*/  ISETP.NE.AND P0, PT, R3, UR7, PT ;  /* 0x0000000703007c0c */ /* 0x000fe4000bf05270 */
[C---:B0-----:R-:W-:Y:S02]  /*9cc0*/  SHF.L.U32 R3, R9.reuse, 0x1, RZ ;  /* 0x0000000109037819 */ /* 0x041fe400000006ff */
[----:B------:R-:W-:Y:S02]  /*9cd0*/  IADD3 R7, R9, -0x1, RZ ;  /* 0xffffffff09077810 */ /* 0x000fe40007ffe0ff */
[----:B------:R-:W-:Y:S02]  /*9ce0*/  SEL R3, R3, RZ, P1 ;  /* 0x000000ff03037207 */ /* 0x000fe40000800000 */
[----:B------:R-:W-:-:S03]  /*9cf0*/  ISETP.NE.OR P0, PT, R0, R7, P0 ;  /* 0x000000070000720c */ /* 0x000fc60000705670 */
[----:B--2---:R-:W-:Y:S01]  /*9d00*/  IMAD.WIDE.U32 R4, R3, 0x4, R4 ;  /* 0x0000000403047825 */ /* 0x004fe200078e0004 */
[----:B------:R-:W-:Y:S09]  /*9d10*/  @P2 BRA `(.L_x_892) ;  /* 0x0000000000242947 */ /* 0x000ff20003800000 */
        /* <DEDUP_REMOVED lines=9> */
.L_x_892:
[----:B------:R-:W-:Y:S05]  /*9db0*/  BSYNC B0 ;  /* 0x0000000000007941 */ /* 0x000fea0003800000 */
.L_x_891:
[----:B------:R-:W-:Y:S05]  /*9dc0*/  @P0 EXIT ;  /* 0x000000000000094d */ /* 0x000fea0003800000 */
[----:B------:R-:W-:Y:S05]  /*9dd0*/  @P2 BRA `(.L_x_893) ;  /* 0x0000000000202947 */ /* 0x000fea0003800000 */
[----:B------:R-:W-:-:S05]  /*9de0*/  IMAD R0, R6, R9, RZ ;  /* 0x0000000906007224 */ /* 0x000fca00078e02ff */
[----:B------:R-:W-:-:S13]  /*9df0*/  ISETP.NE.AND P0, PT, R0, -0x1, PT ;  /* 0xffffffff0000780c */ /* 0x000fda0003f05270 */
[----:B------:R-:W-:Y:S05]  /*9e00*/  @!P0 BRA `(.L_x_893) ;  /* 0x0000000000148947 */ /* 0x000fea0003800000 */
.L_x_894:
[----:B0-----:R-:W2:Y:S04]  /*9e10*/  LDG.E.STRONG.GPU R3, desc[UR8][R4.64] ;  /* 0x0000000804037981 */ /* 0x001ea8000c1ef900 */
[----:B--2---:R-:W-:Y:S01]  /*9e20*/  CCTL.IVALL ;  /* 0x00000000ff00798f */ /* 0x004fe20002000000 */
[----:B------:R-:W-:Y:S05]  /*9e30*/  YIELD ;  /* 0x0000000000007946 */ /* 0x000fea0003800000 */
[----:B------:R-:W-:-:S13]  /*9e40*/  ISETP.NE.AND P0, PT, R3, R0, PT ;  /* 0x000000000300720c */ /* 0x000fda0003f05270 */
[----:B------:R-:W-:Y:S05]  /*9e50*/  @P0 BRA `(.L_x_894) ;  /* 0xfffffffc00ec0947 */ /* 0x000fea000383ffff */
.L_x_893:
[----:B------:R-:W-:Y:S05]  /*9e60*/  WARPSYNC.ALL ;  /* 0x0000000000007948 */ /* 0x000fea0003800000 */
[----:B------:R-:W1:Y:S08]  /*9e70*/  LDC.64 R24, c[0x0][0x288] ;  /* 0x0000a200ff187b82 */ /* 0x000e700000000a00 */
[----:B------:R-:W-:Y:S01]  /*9e80*/  BAR.SYNC.DEFER_BLOCKING 0x0 ;  /* 0x0000000000007b1d */ /* 0x000fe20000010000 */
[----:B-1----:R-:W-:-:S04]  /*9e90*/  LEA.HI R0, P0, R25, R24, RZ, 0x1 ;  /* 0x0000001819007211 */ /* 0x002fc800078108ff */
[----:B0-----:R-:W-:-:S04]  /*9ea0*/  IADD3.X R3, RZ, R25, RZ, P0, !PT ;  /* 0x00000019ff037210 */ /* 0x001fc800007fe4ff */
[--C-:B------:R-:W-:Y:S02]  /*9eb0*/  SHF.R.S64 R27, R0, 0x1, R3.reuse ;  /* 0x00000001001b7819 */ /* 0x100fe40000001003 */
[----:B------:R-:W-:Y:S02]  /*9ec0*/  SHF.R.S32.HI R0, RZ, 0x1f, R2 ;  /* 0x0000001fff007819 */ /* 0x000fe40000011402 */
[----:B------:R-:W-:Y:S02]  /*9ed0*/  SHF.R.S32.HI R29, RZ, 0x1, R3 ;  /* 0x00000001ff1d7819 */ /* 0x000fe40000011403 */
[----:B------:R-:W-:-:S04]  /*9ee0*/  ISETP.GT.U32.AND P0, PT, R27, R2, PT ;  /* 0x000000021b00720c */ /* 0x000fc80003f04070 */
[----:B------:R-:W-:-:S13]  /*9ef0*/  ISETP.GT.AND.EX P0, PT, R29, R0, PT, P0 ;  /* 0x000000001d00720c */ /* 0x000fda0003f04300 */
[----:B------:R-:W-:Y:S05]  /*9f00*/  @!P0 EXIT ;  /* 0x000000000000894d */ /* 0x000fea0003800000 */
[----:B------:R-:W-:Y:S01]  /*9f10*/  IMAD.WIDE.U32 R4, R24, 0x3, RZ ;  /* 0x0000000318047825 */ /* 0x000fe200078e00ff */
[----:B------:R-:W-:Y:S01]  /*9f20*/  LEA R3, R25, R25, 0x1 ;  /* 0x0000001919037211 */ /* 0x000fe200078e08ff */
[----:B------:R-:W0:Y:S01]  /*9f30*/  LDC.64 R16, c[0x0][0x218] ;  /* 0x00008600ff107b82 */ /* 0x000e220000000a00 */
[----:B------:R-:W-:Y:S01]  /*9f40*/  SHF.L.U64.HI R33, R27, 0x2, R29 ;  /* 0x000000021b217819 */ /* 0x000fe2000001021d */
[----:B------:R-:W-:Y:S01]  /*9f50*/  ULDC.64 UR4, c[0x0][0x268] ;  /* 0x00009a0000047ab9 */ /* 0x000fe20000000a00 */
[----:B------:R-:W-:-:S04]  /*9f60*/  IADD3 R3, R5, R3, RZ ;  /* 0x0000000305037210 */ /* 0x000fc80007ffe0ff */
[----:B------:R-:W-:Y:S01]  /*9f70*/  LEA.HI R4, P0, R3, R4, RZ, 0x1 ;  /* 0x0000000403047211 */ /* 0x000fe200078108ff */
[----:B------:R-:W1:Y:S03]  /*9f80*/  LDC.64 R18, c[0x0][0x220] ;  /* 0x00008800ff127b82 */ /* 0x000e660000000a00 */
[----:B------:R-:W-:-:S04]  /*9f90*/  IADD3.X R3, RZ, R3, RZ, P0, !PT ;  /* 0x00000003ff037210 */ /* 0x000fc800007fe4ff */
[--C-:B------:R-:W-:Y:S02]  /*9fa0*/  SHF.R.S64 R31, R4, 0x1, R3.reuse ;  /* 0x00000001041f7819 */ /* 0x100fe40000001003 */
[----:B------:R-:W-:Y:S02]  /*9fb0*/  SHF.R.S32.HI R4, RZ, 0x1, R3 ;  /* 0x00000001ff047819 */ /* 0x000fe40000011403 */
[----:B------:R-:W-:Y:S02]  /*9fc0*/  SHF.L.U64.HI R3, R24, 0x2, R25 ;  /* 0x0000000218037819 */ /* 0x000fe40000010219 */
[----:B------:R-:W-:-:S07]  /*9fd0*/  SHF.L.U64.HI R25, R31, 0x2, R4 ;  /* 0x000000021f197819 */ /* 0x000fce0000010204 */
.L_x_895:
        /* <DEDUP_REMOVED lines=23> */
.L_x_896:
        /* <DEDUP_REMOVED lines=11> */
.L_x_3266:


//--------------------- .text._Z35group_norm_nhwc_bwd_one_pass_kernelI11Fp16IOBf16WLi64ELi28ELi448EEv26Group_norm_nhwc_bwd_params --------------------------
	.section	.text._Z35group_norm_nhwc_bwd_one_pass_kernelI11Fp16IOBf16WLi64ELi28ELi448EEv26Group_norm_nhwc_bwd_params,"ax",@progbits
	.align	128
        .global         _Z35group_norm_nhwc_bwd_one_pass_kernelI11Fp16IOBf16WLi64ELi28ELi448EEv26Group_norm_nhwc_bwd_params
        .type           _Z35group_norm_nhwc_bwd_one_pass_kernelI11Fp16IOBf16WLi64ELi28ELi448EEv26Group_norm_nhwc_bwd_params,@function
        .size           _Z35group_norm_nhwc_bwd_one_pass_kernelI11Fp16IOBf16WLi64ELi28ELi448EEv26Group_norm_nhwc_bwd_params,(.L_x_3267 - _Z35group_norm_nhwc_bwd_one_pass_kernelI11Fp16IOBf16WLi64ELi28ELi448EEv26Group_norm_nhwc_bwd_params)
        .other          _Z35group_norm_nhwc_bwd_one_pass_kernelI11Fp16IOBf16WLi64ELi28ELi448EEv26Group_norm_nhwc_bwd_params,@"STO_CUDA_ENTRY STV_DEFAULT"
_Z35group_norm_nhwc_bwd_one_pass_kernelI11Fp16IOBf16WLi64ELi28ELi448EEv26Group_norm_nhwc_bwd_params:
.text._Z35group_norm_nhwc_bwd_one_pass_kernelI11Fp16IOBf16WLi64ELi28ELi448EEv26Group_norm_nhwc_bwd_params:
        /* <DEDUP_REMOVED lines=49> */
.L_x_924:
        /* <DEDUP_REMOVED lines=68> */
[----:B--2---:R-:W-:Y:S01]  /*0750*/  @P1 IADD3 R18, P2, R23, R18, RZ ;  /* 0x0000001217121210 */ /* 0x004fe20007f5e0ff */
[----:B------:R-:W-:-:S03]  /*0760*/  @!P0 IMAD.WIDE.U32 R20, R27, R16, R20 ;  /* 0x000000101b148225 */ /* 0x000fc600078e0014 */
[----:B------:R-:W-:Y:S02]  /*0770*/  @P1 IADD3.X R19, R4, R19, RZ, P2, !PT ;  /* 0x0000001304131210 */ /* 0x000fe400017fe4ff */
[----:B0-----:R-:W-:Y:S02]  /*0780*/  @P1 IADD3 R16, P2, R23, R10, RZ ;  /* 0x0000000a17101210 */ /* 0x001fe40007f5e0ff */
[----:B------:R-:W-:Y:S02]  /*0790*/  @!P0 IADD3 R21, R21, R17, RZ ;  /* 0x0000001115158210 */ /* 0x000fe40007ffe0ff */
[----:B------:R-:W-:Y:S02]  /*07a0*/  @!P0 SHF.L.U32 R17, R20, 0x1, RZ ;  /* 0x0000000114118819 */ /* 0x000fe400000006ff */
[----:B------:R-:W-:Y:S02]  /*07b0*/  CS2R R24, SRZ ;  /* 0x0000000000187805 */ /* 0x000fe4000001ff00 */
[----:B-1----:R-:W-:-:S02]  /*07c0*/  @!P0 IADD3 R10, P3, R17, R12, RZ ;  /* 0x0000000c110a8210 */ /* 0x002fc40007f7e0ff */
[----:B------:R-:W-:Y:S02]  /*07d0*/  @!P0 IADD3 R6, P4, R17, R6, RZ ;  /* 0x0000000611068210 */ /* 0x000fe40007f9e0ff */
[----:B------:R0:W5:Y:S01]  /*07e0*/  @P1 LDG.E R25, desc[UR14][R18.64] ;  /* 0x0000000e12191981 */ /* 0x000162000c1e1900 */
[----:B------:R-:W-:-:S05]  /*07f0*/  @P1 IADD3.X R17, R4, R11, RZ, P2, !PT ;  /* 0x0000000b04111210 */ /* 0x000fca00017fe4ff */
[----:B------:R0:W5:Y:S01]  /*0800*/  @P1 LDG.E R24, desc[UR14][R16.64] ;  /* 0x0000000e10181981 */ /* 0x000162000c1e1900 */
        /* <DEDUP_REMOVED lines=22> */
[----:B------:R-:W-:Y:S02]  /*0970*/  @UP0 UMOV UR13, UR8 ;  /* 0x00000008000d0c82 */ /* 0x000fe40008000000 */
[----:B0-----:R-:W-:Y:S05]  /*0980*/  @P0 BRA `(.L_x_899) ;  /* 0x0000000000400947 */ /* 0x001fea0003800000 */
        /* <DEDUP_REMOVED lines=16> */
.L_x_899:
[----:B------:R-:W-:Y:S05]  /*0a90*/  BSYNC B0 ;  /* 0x0000000000007941 */ /* 0x000fea0003800000 */
.L_x_898:
[----:B------:R-:W-:Y:S01]  /*0aa0*/  ISETP.NE.AND P2, PT, RZ, UR18, PT ;  /* 0x00000012ff007c0c */ /* 0x000fe2000bf45270 */
[--C-:B-----5:R-:W-:Y:S02]  /*0ab0*/  HADD2.F32 R6, -RZ, R25.reuse.H0_H0 ;  /* 0x20000019ff067230 */ /* 0x120fe40000004100 */
[----:B------:R-:W-:Y:S02]  /*0ac0*/  HADD2.F32 R7, -RZ, R25.H1_H1 ;  /* 0x30000019ff077230 */ /* 0x000fe40000004100 */
[----:B------:R-:W-:Y:S02]  /*0ad0*/  HADD2.F32 R13, -RZ, R26.H0_H0 ;  /* 0x2000001aff0d7230 */ /* 0x000fe40000004100 */
[----:B------:R-:W-:Y:S01]  /*0ae0*/  FADD.FTZ R6, R6, -UR19 ;  /* 0x8000001306067e21 */ /* 0x000fe20008010000 */
[--C-:B------:R-:W-:Y:S02]  /*0af0*/  HADD2.F32 R12, -RZ, R24.reuse.H0_H0 ;  /* 0x20000018ff0c7230 */ /* 0x100fe40000004100 */
[----:B------:R-:W-:Y:S01]  /*0b00*/  FADD.FTZ R14, R7, -UR19 ;  /* 0x80000013070e7e21 */ /* 0x000fe20008010000 */
[----:B------:R-:W-:-:S02]  /*0b10*/  HADD2.F32 R9, -RZ, R24.H1_H1 ;  /* 0x30000018ff097230 */ /* 0x000fc40000004100 */
[----:B------:R-:W-:Y:S01]  /*0b20*/  FMUL.FTZ R7, R6, UR13 ;  /* 0x0000000d06077c20 */ /* 0x000fe20008410000 */
[----:B------:R-:W-:Y:S02]  /*0b30*/  HADD2.F32 R8, -RZ, R26.H1_H1 ;  /* 0x3000001aff087230 */ /* 0x000fe40000004100 */
[----:B------:R-:W-:Y:S01]  /*0b40*/  FADD.FTZ R13, R13, -UR19 ;  /* 0x800000130d0d7e21 */ /* 0x000fe20008010000 */
        /* <DEDUP_REMOVED lines=22> */
.L_x_900:
        /* <DEDUP_REMOVED lines=26> */
.L_x_901:
[----:B------:R-:W-:Y:S01]  /*0e50*/  FFMA.FTZ R16, R6, R8, R15 ;  /* 0x0000000806107223 */ /* 0x000fe2000001000f */
[----:B------:R-:W-:Y:S01]  /*0e60*/  FADD.FTZ R17, R8, R17 ;  /* 0x0000001108117221 */ /* 0x000fe20000010000 */
[----:B------:R-:W-:Y:S01]  /*0e70*/  FMUL.FTZ R8, R10, R23 ;  /* 0x000000170a087220 */ /* 0x000fe20000410000 */
[----:B------:R-:W-:Y:S01]  /*0e80*/  ISETP.GT.AND P0, PT, R0, 0x1e, PT ;  /* 0x0000001e0000780c */ /* 0x000fe20003f04270 */
[----:B------:R-:W0:Y:S01]  /*0e90*/  S2UR UR17, SR_CgaCtaId ;  /* 0x00000000001179c3 */ /* 0x000e220000008800 */
[----:B------:R-:W-:Y:S01]  /*0ea0*/  UMOV UR9, 0x400 ;  /* 0x0000040000097882 */ /* 0x000fe20000000000 */
[----:B------:R-:W-:Y:S01]  /*0eb0*/  FFMA.FTZ R15, R13, R8, R16 ;  /* 0x000000080d0f7223 */ /* 0x000fe20000010010 */
[----:B------:R-:W-:Y:S01]  /*0ec0*/  FMUL.FTZ R16, R11, R4 ;  /* 0x000000040b107220 */ /* 0x000fe20000410000 */
[----:B------:R-:W-:Y:S01]  /*0ed0*/  FADD.FTZ R17, R17, R8 ;  /* 0x0000000811117221 */ /* 0x000fe20000010000 */
[----:B------:R-:W-:Y:S01]  /*0ee0*/  FFMA.FTZ R18, R7, R12, RZ ;  /* 0x0000000c07127223 */ /* 0x000fe200000100ff */
[----:B------:R-:W-:Y:S01]  /*0ef0*/  UIADD3 UR8, UR9, 0x90, URZ ;  /* 0x0000009009087890 */ /* 0x000fe2000fffe03f */
[----:B------:R-:W-:Y:S01]  /*0f00*/  FFMA.FTZ R15, R14, R16, R15 ;  /* 0x000000100e0f7223 */ /* 0x000fe2000001000f */
[----:B------:R-:W-:Y:S01]  /*0f10*/  FADD.FTZ R16, R16, R17 ;  /* 0x0000001110107221 */ /* 0x000fe20000010000 */
[C---:B------:R-:W-:Y:S01]  /*0f20*/  ISETP.NE.AND P3, PT, R29.reuse, RZ, PT ;  /* 0x000000ff1d00720c */ /* 0x040fe20003f65270 */
[----:B------:R-:W-:Y:S01]  /*0f30*/  FADD.FTZ R7, RZ, R12 ;  /* 0x0000000cff077221 */ /* 0x000fe20000010000 */
[----:B------:R-:W-:Y:S01]  /*0f40*/  BSSY B0, `(.L_x_902) ;  /* 0x000004b000007945 */ /* 0x000fe20003800000 */
[----:B------:R-:W1:Y:S01]  /*0f50*/  SHFL.DOWN PT, R8, R15, 0x1, 0x1f ;  /* 0x08201f000f087f89 */ /* 0x000e6200000e0000 */
[----:B------:R-:W-:-:S03]  /*0f60*/  ISETP.GT.U32.AND P4, PT, R29, 0xd, PT ;  /* 0x0000000d1d00780c */ /* 0x000fc60003f84070 */
        /* <DEDUP_REMOVED lines=31> */
[----:B------:R-:W-:Y:S01]  /*1160*/  FADD.FTZ R11, R6, R11 ;  /* 0x0000000b060b7221 */ /* 0x000fe20000010000 */
[----:B------:R-:W-:-:S02]  /*1170*/  MOV R6, R15 ;  /* 0x0000000f00067202 */ /* 0x000fc40000000f00 */
[----:B------:R-:W-:Y:S02]  /*1180*/  MOV R7, R16 ;  /* 0x0000001000077202 */ /* 0x000fe40000000f00 */
[----:B------:R0:W-:Y:S05]  /*1190*/  STS.128 [R31], R8 ;  /* 0x000000081f007388 */ /* 0x0001ea0000000c00 */
        /* <DEDUP_REMOVED lines=37> */
.L_x_903:
[----:B------:R-:W-:Y:S05]  /*13f0*/  BSYNC B0 ;  /* 0x0000000000007941 */ /* 0x000fea0003800000 */
.L_x_902:
        /* <DEDUP_REMOVED lines=158> */
.L_x_905:
[----:B------:R-:W-:Y:S05]  /*1de0*/  BSYNC B0 ;  /* 0x0000000000007941 */ /* 0x000fea0003800000 */
.L_x_904:
        /* <DEDUP_REMOVED lines=11> */
[----:B------:R-:W-:-:S04]  /*1ea0*/  LEA R32, P4, R33, R16, 0x2 ;  /* 0x0000001021207211 */ /* 0x000fc800078810ff */
        /* <DEDUP_REMOVED lines=8> */
.L_x_907:
[----:B------:R-:W-:Y:S05]  /*1f30*/  BSYNC B0 ;  /* 0x0000000000007941 */ /* 0x000fea0003800000 */
.L_x_906:
[----:B------:R-:W-:Y:S05]  /*1f40*/  @!P0 BRA `(.L_x_908) ;  /* 0x0000001000908947 */ /* 0x000fea0003800000 */
[----:B---3--:R-:W1:Y:S01]  /*1f50*/  LDC R16, c[0x0][0x10] ;  /* 0x00000400ff107b82 */ /* 0x008e620000000800 */
[----:B------:R-:W2:Y:S01]  /*1f60*/  S2R R15, SR_CTAID.Y ;  /* 0x00000000000f7919 */ /* 0x000ea20000002600 */
[----:B------:R-:W-:-:S06]  /*1f70*/  ULOP3.LUT UR8, UR4, 0x1, URZ, 0xc0, !UPT ;  /* 0x0000000104087892 */ /* 0x000fcc000f8ec03f */
[----:B0-----:R-:W0:Y:S08]  /*1f80*/  LDC.64 R8, c[0x0][0x258] ;  /* 0x00009600ff087b82 */ /* 0x001e300000000a00 */
        /* <DEDUP_REMOVED lines=29> */
.L_x_910:
[----:B------:R-:W2:Y:S04]  /*2160*/  LDG.E.STRONG.GPU R10, desc[UR14][R8.64] ;  /* 0x0000000e080a7981 */ /* 0x000ea8000c1ef900 */
[----:B--2---:R-:W-:Y:S01]  /*2170*/  CCTL.IVALL ;  /* 0x00000000ff00798f */ /* 0x004fe20002000000 */
[----:B------:R-:W-:Y:S05]  /*2180*/  YIELD ;  /* 0x0000000000007946 */ /* 0x000fea0003800000 */
[----:B------:R-:W-:-:S13]  /*2190*/  ISETP.NE.AND P0, PT, R10, R13, PT ;  /* 0x0000000d0a00720c */ /* 0x000fda0003f05270 */
[----:B------:R-:W-:Y:S05]  /*21a0*/  @P0 BRA `(.L_x_910) ;  /* 0xfffffffc00ec0947 */ /* 0x000fea000383ffff */
.L_x_909:
        /* <DEDUP_REMOVED lines=17> */
.L_x_914:
[----:B------:R-:W-:-:S13]  /*22c0*/  ISETP.EQ.OR P6, PT, R18, UR16, P3 ;  /* 0x0000001012007c0c */ /* 0x000fda0009fc2670 */
[----:B------:R-:W-:-:S04]  /*22d0*/  @!P6 IMAD R11, R16, R18, R15 ;  /* 0x00000012100be224 */ /* 0x000fc800078e020f */
[----:B------:R-:W-:-:S05]  /*22e0*/  @!P6 IMAD.WIDE.U32 R10, R11, 0x8, R32 ;  /* 0x000000080b0ae825 */ /* 0x000fca00078e0020 */
[----:B------:R-:W2:Y:S01]  /*22f0*/  @!P6 LDG.E.64 R8, desc[UR14][R10.64] ;  /* 0x0000000e0a08e981 */ /* 0x000ea2000c1e1b00 */
[C---:B------:R-:W-:Y:S02]  /*2300*/  IADD3 R13, R18.reuse, 0x1, RZ ;  /* 0x00000001120d7810 */ /* 0x040fe40007ffe0ff */
[C---:B------:R-:W-:Y:S02]  /*2310*/  IADD3 R19, R18.reuse, 0x2, RZ ;  /* 0x0000000212137810 */ /* 0x040fe40007ffe0ff */
        /* <DEDUP_REMOVED lines=109> */
.L_x_913:
        /* <DEDUP_REMOVED lines=12> */
[C---:B------:R-:W-:Y:S02]  /*2ab0*/  IADD3 R19, R18.reuse, 0x3, RZ ;  /* 0x0000000312137810 */ /* 0x040fe40007ffe0ff */
        /* <DEDUP_REMOVED lines=48> */
.L_x_915:
[----:B------:R-:W-:-:S13]  /*2dc0*/  ISETP.NE.OR P0, PT, R17, RZ, P0 ;  /* 0x000000ff1100720c */ /* 0x000fda0000705670 */
[----:B------:R-:W-:Y:S05]  /*2dd0*/  @!P0 BRA `(.L_x_911) ;  /* 0x00000000007c8947 */ /* 0x000fea0003800000 */
.L_x_912:
[----:B------:R-:W-:-:S13]  /*2de0*/  ISETP.EQ.OR P5, PT, R18, UR16, P3 ;  /* 0x0000001012007c0c */ /* 0x000fda0009fa2670 */
[----:B------:R-:W-:-:S04]  /*2df0*/  @!P5 IMAD R11, R16, R18, R15 ;  /* 0x00000012100bd224 */ /* 0x000fc800078e020f */
[----:B------:R-:W-:-:S05]  /*2e00*/  @!P5 IMAD.WIDE.U32 R10, R11, 0x8, R32 ;  /* 0x000000080b0ad825 */ /* 0x000fca00078e0020 */
[----:B------:R0:W2:Y:S01]  /*2e10*/  @!P5 LDG.E.64 R8, desc[UR14][R10.64] ;  /* 0x0000000e0a08d981 */ /* 0x0000a2000c1e1b00 */
[C---:B------:R-:W-:Y:S02]  /*2e20*/  IADD3 R13, R18.reuse, 0x1, RZ ;  /* 0x00000001120d7810 */ /* 0x040fe40007ffe0ff */
[C---:B------:R-:W-:Y:S02]  /*2e30*/  IADD3 R19, R18.reuse, 0x2, RZ ;  /* 0x0000000212137810 */ /* 0x040fe40007ffe0ff */
        /* <DEDUP_REMOVED lines=25> */
.L_x_911:
        /* <DEDUP_REMOVED lines=11> */
.L_x_917:
[----:B------:R-:W-:Y:S05]  /*3080*/  BSYNC B0 ;  /* 0x0000000000007941 */ /* 0x000fea0003800000 */
.L_x_916:
        /* <DEDUP_REMOVED lines=16> */
.L_x_908:
[----:B------:R-:W1:Y:S01]  /*3190*/  S2UR UR9, SR_CgaCtaId ;  /* 0x00000000000979c3 */ /* 0x000e620000008800 */
[----:B------:R-:W-:Y:S01]  /*31a0*/  UMOV UR8, 0x400 ;  /* 0x0000040000087882 */ /* 0x000fe20000000000 */
[--C-:B------:R-:W-:Y:S02]  /*31b0*/  HADD2.F32 R12, -RZ, R25.reuse.H0_H0 ;  /* 0x20000019ff0c7230 */ /* 0x100fe40000004100 */
[----:B------:R-:W-:Y:S02]  /*31c0*/  HADD2.F32 R25, -RZ, R25.H1_H1 ;  /* 0x30000019ff197230 */ /* 0x000fe40000004100 */
[--C-:B------:R-:W-:Y:S02]  /*31d0*/  HADD2.F32 R13, -RZ, R26.reuse.H0_H0 ;  /* 0x2000001aff0d7230 */ /* 0x100fe40000004100 */
[----:B------:R-:W-:Y:S02]  /*31e0*/  HADD2.F32 R26, -RZ, R26.H1_H1 ;  /* 0x3000001aff1a7230 */ /* 0x000fe40000004100 */
[----:B------:R-:W-:-:S02]  /*31f0*/  HADD2.F32 R14, -RZ, R24.H0_H0 ;  /* 0x20000018ff0e7230 */ /* 0x000fc40000004100 */
[----:B------:R-:W-:Y:S01]  /*3200*/  FADD.FTZ R13, R13, -UR19 ;  /* 0x800000130d0d7e21 */ /* 0x000fe20008010000 */
[----:B------:R-:W-:Y:S01]  /*3210*/  HADD2.F32 R15, -RZ, R24.H1_H1 ;  /* 0x30000018ff0f7230 */ /* 0x000fe20000004100 */
        /* <DEDUP_REMOVED lines=8> */
[----:B---3--:R-:W0:Y:S01]  /*32a0*/  LDS.64 R8, [UR8+0x88] ;  /* 0x00008808ff087984 */ /* 0x008e220008000a00 */
        /* <DEDUP_REMOVED lines=22> */
.L_x_918:
        /* <DEDUP_REMOVED lines=17> */
[----:B------:R-:W-:Y:S02]  /*3520*/  F2FP.F16.F32.PACK_AB R7, R14, R15 ;  /* 0x0000000f0e07723e */ /* 0x000fe400000000ff */
[----:B------:R-:W-:-:S05]  /*3530*/  LEA.HI.X R9, R6, UR9, R9, 0x1, P0 ;  /* 0x0000000906097c11 */ /* 0x000fca00080f0c09 */
[----:B------:R0:W-:Y:S02]  /*3540*/  STG.E desc[UR14][R8.64], R7 ;  /* 0x0000000708007986 */ /* 0x0001e4000c10190e */
.L_x_920:
[----:B------:R-:W-:Y:S05]  /*3550*/  BSYNC B0 ;  /* 0x0000000000007941 */ /* 0x000fea0003800000 */
.L_x_919:
[--C-:B------:R-:W-:Y:S02]  /*3560*/  HADD2.F32 R6, -RZ, R22.reuse.H0_H0 ;  /* 0x20000016ff067230 */ /* 0x100fe40000004100 */
[----:B------:R-:W-:Y:S01]  /*3570*/  FMUL.FTZ R13, R13, UR13 ;  /* 0x0000000d0d0d7c20 */ /* 0x000fe20008410000 */
[----:B0-----:R-:W-:Y:S02]  /*3580*/  HADD2.F32 R7, -RZ, R22.H1_H1 ;  /* 0x30000016ff077230 */ /* 0x001fe40000004100 */
        /* <DEDUP_REMOVED lines=20> */
.L_x_921:
        /* <DEDUP_REMOVED lines=23> */
.L_x_923:
[----:B------:R-:W-:Y:S05]  /*3840*/  BSYNC B0 ;  /* 0x0000000000007941 */ /* 0x000fea0003800000 */
.L_x_922:
[----:B------:R-:W-:Y:S01]  /*3850*/  ULDC UR8, c[0x0][0x10] ;  /* 0x0000040000087ab9 */ /* 0x000fe20000000800 */
[----:B------:R-:W-:Y:S02]  /*3860*/  UIADD3 UR4, UR4, 0x1, URZ ;  /* 0x0000000104047890 */ /* 0x000fe4000fffe03f */
[----:B------:R-:W-:-:S04]  /*3870*/  UIADD3 UR7, UR8, UR7, URZ ;  /* 0x0000000708077290 */ /* 0x000fc8000fffe03f */
[----:B------:R-:W-:-:S06]  /*3880*/  UISETP.GE.AND UP0, UPT, UR7, UR5, UPT ;  /* 0x000000050700728c */ /* 0x000fcc000bf06270 */
[----:B------:R-:W-:-:S13]  /*3890*/  PLOP3.LUT P0, PT, PT, PT, UP0, 0x80, 0x0 ;  /* 0x000000000000781c */ /* 0x000fda0003f0f008 */
[----:B------:R-:W-:Y:S05]  /*38a0*/  @!P0 BRA `(.L_x_924) ;  /* 0xffffffc800988947 */ /* 0x000fea000383ffff */
.L_x_897:
        /* <DEDUP_REMOVED lines=19> */
.L_x_926:
[----:B------:R-:W-:Y:S05]  /*39e0*/  BSYNC B0 ;  /* 0x0000000000007941 */ /* 0x000fea0003800000 */
.L_x_925:
        /* <DEDUP_REMOVED lines=11> */
.L_x_928:
[----:B------:R-:W2:Y:S04]  /*3aa0*/  LDG.E.STRONG.GPU R5, desc[UR14][R2.64] ;  /* 0x0000000e02057981 */ /* 0x000ea8000c1ef900 */
[----:B--2---:R-:W-:Y:S01]  /*3ab0*/  CCTL.IVALL ;  /* 0x00000000ff00798f */ /* 0x004fe20002000000 */
[----:B------:R-:W-:Y:S05]  /*3ac0*/  YIELD ;  /* 0x0000000000007946 */ /* 0x000fea0003800000 */
[----:B------:R-:W-:-:S13]  /*3ad0*/  ISETP.NE.AND P0, PT, R5, R0, PT ;  /* 0x000000000500720c */ /* 0x000fda0003f05270 */
[----:B------:R-:W-:Y:S05]  /*3ae0*/  @P0 BRA `(.L_x_928) ;  /* 0xfffffffc00ec0947 */ /* 0x000fea000383ffff */
.L_x_927:
        /* <DEDUP_REMOVED lines=24> */
.L_x_929:
        /* <DEDUP_REMOVED lines=25> */
.L_x_930:
        /* <DEDUP_REMOVED lines=16> */
.L_x_3267:


//--------------------- .text._Z35group_norm_nhwc_bwd_one_pass_kernelI11Fp16IOBf16WLi128ELi28ELi448EEv26Group_norm_nhwc_bwd_params --------------------------
	.section	.text._Z35group_norm_nhwc_bwd_one_pass_kernelI11Fp16IOBf16WLi128ELi28ELi448EEv26Group_norm_nhwc_bwd_params,"ax",@progbits
	.align	128
        .global         _Z35group_norm_nhwc_bwd_one_pass_kernelI11Fp16IOBf16WLi128ELi28ELi448EEv26Group_norm_nhwc_bwd_params
        .type           _Z35group_norm_nhwc_bwd_one_pass_kernelI11Fp16IOBf16WLi128ELi28ELi448EEv26Group_norm_nhwc_bwd_params,@function
        .size           _Z35group_norm_nhwc_bwd_one_pass_kernelI11Fp16IOBf16WLi128ELi28ELi448EEv26Group_norm_nhwc_bwd_params,(.L_x_3268 - _Z35group_norm_nhwc_bwd_one_pass_kernelI11Fp16IOBf16WLi128ELi28ELi448EEv26Group_norm_nhwc_bwd_params)
        .other          _Z35group_norm_nhwc_bwd_one_pass_kernelI11Fp16IOBf16WLi128ELi28ELi448EEv26Group_norm_nhwc_bwd_params,@"STO_CUDA_ENTRY STV_DEFAULT"
_Z35group_norm_nhwc_bwd_one_pass_kernelI11Fp16IOBf16WLi128ELi28ELi448EEv26Group_norm_nhwc_bwd_params:
.text._Z35group_norm_nhwc_bwd_one_pass_kernelI11Fp16IOBf16WLi128ELi28ELi448EEv26Group_norm_nhwc_bwd_params:
        /* <DEDUP_REMOVED lines=11> */
[--C-:B------:R-:W-:Y:S01]  /*00b0*/  SHF.R.U32.HI R2, RZ, 0x1, R56.reuse ;  /* 0x00000001ff027819 */ /* 0x100fe20000011638 */
[----:B------:R-:W1:Y:S01]  /*00c0*/  S2R R36, SR_LANEID ;  /* 0x0000000000247919 */ /* 0x000e620000000000 */
[----:B------:R-:W-:Y:S01]  /*00d0*/  SHF.R.S32.HI R7, RZ, 0x1f, R56 ;  /* 0x0000001fff077819 */ /* 0x000fe20000011438 */
[----:B------:R-:W-:Y:S01]  /*00e0*/  UMOV UR5, 0x400 ;  /* 0x0000040000057882 */ /* 0x000fe20000000000 */
[----:B------:R-:W-:Y:S01]  /*00f0*/  ULDC.64 UR10, c[0x0][0x290] ;  /* 0x0000a400000a7ab9 */ /* 0x000fe20000000a00 */
[----:B------:R-:W-:Y:S01]  /*0100*/  IMAD.WIDE.U32 R2, R2, -0x6db6db6d, RZ ;  /* 0x9249249302027825 */ /* 0x000fe200078e00ff */
[----:B------:R-:W-:Y:S01]  /*0110*/  LEA.HI R7, R7, R56, RZ, 0x5 ;  /* 0x0000003807077211 */ /* 0x000fe200078f28ff */
[----:B------:R-:W2:Y:S01]  /*0120*/  LDC R0, c[0x0][0x2ac] ;  /* 0x0000ab00ff007b82 */ /* 0x000ea20000000800 */
[----:B------:R-:W-:Y:S01]  /*0130*/  ISETP.GE.U32.AND P2, PT, R56, 0x1c0, PT ;  /* 0x000001c03800780c */ /* 0x000fe20003f46070 */
[----:B------:R-:W-:Y:S01]  /*0140*/  HFMA2.MMA R48, -RZ, RZ, 0, 0 ;  /* 0x00000000ff307435 */ /* 0x000fe200000001ff */
[----:B------:R-:W-:-:S02]  /*0150*/  SHF.R.U32.HI R3, RZ, 0x2, R3 ;  /* 0x00000002ff037819 */ /* 0x000fc40000011603 */
[----:B------:R-:W-:-:S03]  /*0160*/  MOV R49, R39 ;  /* 0x0000002700317202 */ /* 0x000fc60000000f00 */
        /* <DEDUP_REMOVED lines=10> */
[----:B------:R-:W-:-:S02]  /*0210*/  LEA.HI R4, P3, R11, R4, RZ, 0x1 ;  /* 0x000000040b047211 */ /* 0x000fc400078708ff */
[----:B------:R-:W-:Y:S02]  /*0220*/  IADD3.X R9, RZ, R9, RZ, P0, !PT ;  /* 0x00000009ff097210 */ /* 0x000fe400007fe4ff */
[----:B------:R-:W-:Y:S02]  /*0230*/  IADD3.X R11, RZ, R11, RZ, P3, !PT ;  /* 0x0000000bff0b7210 */ /* 0x000fe40001ffe4ff */
[C---:B------:R-:W-:Y:S01]  /*0240*/  IADD3 R53, R55.reuse, 0x20, RZ ;  /* 0x0000002037357810 */ /* 0x040fe20007ffe0ff */
[----:B---3--:R-:W-:Y:S01]  /*0250*/  ULEA UR5, UR6, UR5, 0x18 ;  /* 0x0000000506057291 */ /* 0x008fe2000f8ec03f */
[----:B------:R-:W-:Y:S02]  /*0260*/  SHF.R.S32.HI R0, RZ, 0x5, R7 ;  /* 0x00000005ff007819 */ /* 0x000fe40000011407 */
[----:B------:R-:W-:Y:S02]  /*0270*/  ISETP.LT.U32.AND P1, PT, R55, UR10, PT ;  /* 0x0000000a37007c0c */ /* 0x000fe4000bf21070 */
[----:B------:R-:W-:-:S02]  /*0280*/  SHF.R.S32.HI R3, RZ, 0x1f, R55 ;  /* 0x0000001fff037819 */ /* 0x000fc40000011437 */
[----:B------:R-:W-:Y:S01]  /*0290*/  SHF.R.S64 R2, R2, 0x1, R9 ;  /* 0x0000000102027819 */ /* 0x000fe20000001009 */
[----:B----4-:R-:W-:Y:S01]  /*02a0*/  IMAD R54, R38, UR7, R39 ;  /* 0x0000000726367c24 */ /* 0x010fe2000f8e0227 */
[----:B------:R-:W-:Y:S02]  /*02b0*/  SHF.R.S32.HI R7, RZ, 0x1, R9 ;  /* 0x00000001ff077819 */ /* 0x000fe40000011409 */
[----:B------:R-:W-:Y:S02]  /*02c0*/  SHF.R.S64 R4, R4, 0x1, R11 ;  /* 0x0000000104047819 */ /* 0x000fe4000000100b */
[----:B------:R-:W-:Y:S01]  /*02d0*/  ISETP.LT.U32.AND P0, PT, R53, UR10, PT ;  /* 0x0000000a35007c0c */ /* 0x000fe2000bf01070 */
[----:B------:R-:W-:Y:S01]  /*02e0*/  ULDC.U8 UR10, c[0x0][0x2a4] ;  /* 0x0000a900000a7ab9 */ /* 0x000fe20000000000 */
[----:B------:R-:W-:Y:S02]  /*02f0*/  SHF.R.S32.HI R5, RZ, 0x1f, R53 ;  /* 0x0000001fff057819 */ /* 0x000fe40000011435 */
[----:B------:R-:W-:-:S02]  /*0300*/  IADD3 R52, R55, 0x40, RZ ;  /* 0x0000004037347810 */ /* 0x000fc40007ffe0ff */
[----:B------:R-:W-:Y:S02]  /*0310*/  IADD3 R51, R55, 0x60, RZ ;  /* 0x0000006037337810 */ /* 0x000fe40007ffe0ff */
[----:B------:R-:W-:Y:S02]  /*0320*/  SHF.R.S32.HI R11, RZ, 0x1, R11 ;  /* 0x00000001ff0b7819 */ /* 0x000fe4000001140b */
[----:B------:R-:W-:Y:S02]  /*0330*/  ISETP.LT.AND.EX P1, PT, R3, UR11, !P2, P1 ;  /* 0x0000000b03007c0c */ /* 0x000fe4000d721310 */
[----:B------:R-:W-:Y:S02]  /*0340*/  SHF.L.U64.HI R6, R2, 0x2, R7 ;  /* 0x0000000202067819 */ /* 0x000fe40000010207 */
[----:B------:R-:W-:Y:S02]  /*0350*/  ISETP.LT.AND.EX P2, PT, R5, UR11, !P2, P0 ;  /* 0x0000000b05007c0c */ /* 0x000fe4000d741300 */
[----:B0-----:R-:W-:-:S02]  /*0360*/  LOP3.LUT R50, R37, 0x3, RZ, 0xc0, !PT ;  /* 0x0000000325327812 */ /* 0x001fc400078ec0ff */
[----:B------:R-:W-:Y:S02]  /*0370*/  LEA R0, R0, UR5, 0x3 ;  /* 0x0000000500007c11 */ /* 0x000fe4000f8e18ff */
[----:B------:R-:W-:Y:S02]  /*0380*/  SHF.R.S32.HI R7, RZ, 0x1f, R52 ;  /* 0x0000001fff077819 */ /* 0x000fe40000011434 */
[----:B------:R-:W-:Y:S02]  /*0390*/  SHF.R.S32.HI R9, RZ, 0x1f, R51 ;  /* 0x0000001fff097819 */ /* 0x000fe40000011433 */
[----:B-1----:R-:W-:-:S07]  /*03a0*/  SHF.L.U64.HI R8, R4, 0x2, R11 ;  /* 0x0000000204087819 */ /* 0x002fce000001020b */
.L_x_966:
[----:B0-----:R-:W0:Y:S01]  /*03b0*/  LDC R16, c[0x0][0x2a0] ;  /* 0x0000a800ff107b82 */ /* 0x001e220000000800 */
[----:B-12---:R-:W-:Y:S01]  /*03c0*/  IABS R15, R49 ;  /* 0x00000031000f7213 */ /* 0x006fe20000000000 */
[----:B------:R-:W-:Y:S01]  /*03d0*/  ULDC.64 UR12, c[0x0][0x298] ;  /* 0x0000a600000c7ab9 */ /* 0x000fe20000000a00 */
[----:B------:R-:W-:Y:S01]  /*03e0*/  ISETP.GE.AND P3, PT, R49, RZ, PT ;  /* 0x000000ff3100720c */ /* 0x000fe20003f66270 */
[----:B------:R-:W-:Y:S01]  /*03f0*/  ULDC.64 UR14, c[0x0][0x290] ;  /* 0x0000a400000e7ab9 */ /* 0x000fe20000000a00 */
[----:B------:R-:W-:Y:S02]  /*0400*/  SHF.R.S32.HI R17, RZ, 0x1f, R57 ;  /* 0x0000001fff117819 */ /* 0x000fe40000011439 */
[----:B------:R-:W-:Y:S01]  /*0410*/  CS2R R46, SRZ ;  /* 0x00000000002e7805 */ /* 0x000fe2000001ff00 */
[----:B------:R-:W1:Y:S08]  /*0420*/  LDC R18, c[0x0][0x2ac] ;  /* 0x0000ab00ff127b82 */ /* 0x000e700000000800 */
        /* <DEDUP_REMOVED lines=65> */
[----:B--2---:R-:W-:Y:S01]  /*0840*/  @P1 IADD3 R26, P4, R31, R26, RZ ;  /* 0x0000001a1f1a1210 */ /* 0x004fe20007f9e0ff */
[----:B------:R-:W2:Y:S01]  /*0850*/  LDG.E.64 R10, desc[UR8][R10.64] ;  /* 0x000000080a0a7981 */ /* 0x000ea2000c1e1b00 */
[----:B------:R-:W-:-:S03]  /*0860*/  ISETP.LT.U32.AND P3, PT, R56, 0x1c0, !P3 ;  /* 0x000001c03800780c */ /* 0x000fc60005f61070 */
[----:B------:R-:W0:Y:S01]  /*0870*/  @P2 LDC.64 R12, c[0x0][0x230] ;  /* 0x00008c00ff0c2b82 */ /* 0x000e220000000a00 */
[----:B------:R-:W-:Y:S01]  /*0880*/  @P1 IADD3.X R27, R28, R27, RZ, P4, !PT ;  /* 0x0000001b1c1b1210 */ /* 0x000fe200027fe4ff */
[----:B---3--:R-:W-:-:S04]  /*0890*/  @P2 IMAD R32, R5, R16, RZ ;  /* 0x0000001005202224 */ /* 0x008fc800078e02ff */
[----:B------:R3:W5:Y:S01]  /*08a0*/  @P1 LDG.E R46, desc[UR8][R26.64] ;  /* 0x000000081a2e1981 */ /* 0x000762000c1e1900 */
[----:B------:R-:W-:Y:S01]  /*08b0*/  @P2 IMAD R25, R53, R17, R32 ;  /* 0x0000001135192224 */ /* 0x000fe200078e0220 */
[----:B----4-:R-:W-:Y:S02]  /*08c0*/  @P1 IADD3 R30, P4, R31, R18, RZ ;  /* 0x000000121f1e1210 */ /* 0x010fe40007f9e0ff */
[----:B------:R-:W4:Y:S01]  /*08d0*/  @P3 LDC.64 R20, c[0x0][0x288] ;  /* 0x0000a200ff143b82 */ /* 0x000f220000000a00 */
[----:B---3--:R-:W-:Y:S02]  /*08e0*/  @P2 MOV R26, R64 ;  /* 0x00000040001a2202 */ /* 0x008fe40000000f00 */
[----:B------:R-:W-:-:S03]  /*08f0*/  @P2 MOV R27, R67 ;  /* 0x00000043001b2202 */ /* 0x000fc60000000f00 */
[----:B------:R-:W-:Y:S01]  /*0900*/  @P2 IMAD.WIDE.U32 R16, R53, R16, R26 ;  /* 0x0000001035102225 */ /* 0x000fe200078e001a */
[----:B------:R-:W-:Y:S02]  /*0910*/  @P1 IADD3.X R31, R28, R19, RZ, P4, !PT ;  /* 0x000000131c1f1210 */ /* 0x000fe400027fe4ff */
[----:B------:R-:W-:Y:S01]  /*0920*/  @P0 MOV R29, R67 ;  /* 0x00000043001d0202 */ /* 0x000fe20000000f00 */
[----:B-1----:R-:W-:Y:S01]  /*0930*/  @P0 IMAD R28, R7, R14, RZ ;  /* 0x0000000e071c0224 */ /* 0x002fe200078e02ff */
[----:B------:R-:W-:Y:S02]  /*0940*/  @P2 IADD3 R25, R17, R25, RZ ;  /* 0x0000001911192210 */ /* 0x000fe40007ffe0ff */
[----:B------:R-:W-:Y:S02]  /*0950*/  CS2R R44, SRZ ;  /* 0x00000000002c7805 */ /* 0x000fe4000001ff00 */
[----:B------:R-:W-:Y:S02]  /*0960*/  @P2 SHF.L.U32 R17, R16, 0x1, RZ ;  /* 0x0000000110112819 */ /* 0x000fe400000006ff */
[----:B------:R-:W-:-:S02]  /*0970*/  CS2R R42, SRZ ;  /* 0x00000000002a7805 */ /* 0x000fc4000001ff00 */
[----:B------:R-:W-:Y:S01]  /*0980*/  @P2 SHF.L.U64.HI R32, R16, 0x1, R25 ;  /* 0x0000000110202819 */ /* 0x000fe20000010219 */
[C---:B------:R-:W-:Y:S01]  /*0990*/  @P0 IMAD R25, R52.reuse, R15, R28 ;  /* 0x0000000f34190224 */ /* 0x040fe200078e021c */
[----:B------:R-:W-:Y:S01]  /*09a0*/  @P0 MOV R28, R64 ;  /* 0x00000040001c0202 */ /* 0x000fe20000000f00 */
[----:B------:R1:W5:Y:S01]  /*09b0*/  @P1 LDG.E R45, desc[UR8][R30.64] ;  /* 0x000000081e2d1981 */ /* 0x000362000c1e1900 */
[----:B0-----:R-:W-:Y:S01]  /*09c0*/  @P2 IADD3 R26, P4, R17, R12, RZ ;  /* 0x0000000c111a2210 */ /* 0x001fe20007f9e0ff */
[----:B----4-:R-:W-:Y:S01]  /*09d0*/  @P3 IMAD R34, R9, R20, RZ ;  /* 0x0000001409223224 */ /* 0x010fe200078e02ff */
[----:B------:R-:W-:Y:S01]  /*09e0*/  @P2 IADD3 R22, P5, R17, R22, RZ ;  /* 0x0000001611162210 */ /* 0x000fe20007fbe0ff */
[----:B------:R-:W-:Y:S01]  /*09f0*/  @P0 IMAD.WIDE.U32 R28, R52, R14, R28 ;  /* 0x0000000e341c0225 */ /* 0x000fe200078e001c */
[----:B------:R-:W-:Y:S01]  /*0a00*/  @P2 IADD3.X R27, R32, R13, RZ, P4, !PT ;  /* 0x0000000d201b2210 */ /* 0x000fe200027fe4ff */
[----:B------:R-:W0:Y:S03]  /*0a10*/  @P3 LDC.64 R16, c[0x0][0x230] ;  /* 0x00008c00ff103b82 */ /* 0x000e260000000a00 */
[----:B------:R-:W-:-:S02]  /*0a20*/  @P0 IADD3 R25, R29, R25, RZ ;  /* 0x000000191d190210 */ /* 0x000fc40007ffe0ff */
[----:B------:R-:W-:-:S03]  /*0a30*/  CS2R R40, SRZ ;  /* 0x0000000000287805 */ /* 0x000fc6000001ff00 */
[----:B------:R-:W3:Y:S01]  /*0a40*/  @P3 LDC.64 R12, c[0x0][0x228] ;  /* 0x00008a00ff0c3b82 */ /* 0x000ee20000000a00 */
[C---:B-1----:R-:W-:Y:S01]  /*0a50*/  @P0 SHF.L.U32 R31, R28.reuse, 0x1, RZ ;  /* 0x000000011c1f0819 */ /* 0x042fe200000006ff */
[----:B------:R-:W5:Y:S01]  /*0a60*/  @P2 LDG.E R47, desc[UR8][R26.64] ;  /* 0x000000081a2f2981 */ /* 0x000f62000c1e1900 */
[----:B------:R-:W-:Y:S02]  /*0a70*/  @P0 SHF.L.U64.HI R30, R28, 0x1, R25 ;  /* 0x000000011c1e0819 */ /* 0x000fe40000010219 */
[----:B------:R-:W-:Y:S02]  /*0a80*/  @P3 MOV R28, R64 ;  /* 0x00000040001c3202 */ /* 0x000fe40000000f00 */
[----:B------:R-:W-:Y:S01]  /*0a90*/  @P3 MOV R29, R67 ;  /* 0x00000043001d3202 */ /* 0x000fe20000000f00 */
[C---:B------:R-:W-:Y:S01]  /*0aa0*/  @P3 IMAD R25, R51.reuse, R21, R34 ;  /* 0x0000001533193224 */ /* 0x040fe200078e0222 */
[----:B------:R-:W-:Y:S01]  /*0ab0*/  @P2 IADD3.X R23, R32, R23, RZ, P5, !PT ;  /* 0x0000001720172210 */ /* 0x000fe20002ffe4ff */
[----:B------:R-:W1:Y:S01]  /*0ac0*/  @P0 LDC.64 R18, c[0x0][0x230] ;  /* 0x00008c00ff120b82 */ /* 0x000e620000000a00 */
[----:B------:R-:W-:-:S03]  /*0ad0*/  @P3 IMAD.WIDE.U32 R20, R51, R20, R28 ;  /* 0x0000001433143225 */ /* 0x000fc600078e001c */
[----:B------:R-:W5:Y:S02]  /*0ae0*/  @P2 LDG.E R44, desc[UR8][R22.64] ;  /* 0x00000008162c2981 */ /* 0x000f64000c1e1900 */
[----:B------:R-:W-:Y:S02]  /*0af0*/  @P3 IADD3 R25, R21, R25, RZ ;  /* 0x0000001915193210 */ /* 0x000fe40007ffe0ff */
[----:B------:R-:W4:Y:S01]  /*0b00*/  @P0 LDC.64 R14, c[0x0][0x228] ;  /* 0x00008a00ff0e0b82 */ /* 0x000f220000000a00 */
[C---:B------:R-:W-:Y:S02]  /*0b10*/  @P3 SHF.L.U32 R21, R20.reuse, 0x1, RZ ;  /* 0x0000000114153819 */ /* 0x040fe400000006ff */
[----:B------:R-:W-:Y:S02]  /*0b20*/  @P3 SHF.L.U64.HI R20, R20, 0x1, R25 ;  /* 0x0000000114143819 */ /* 0x000fe40000010219 */
[C---:B0-----:R-:W-:Y:S02]  /*0b30*/  @P3 IADD3 R16, P5, R21.reuse, R16, RZ ;  /* 0x0000001015103210 */ /* 0x041fe40007fbe0ff */
[----:B---3--:R-:W-:-:S02]  /*0b40*/  @P3 IADD3 R12, P6, R21, R12, RZ ;  /* 0x0000000c150c3210 */ /* 0x008fc40007fde0ff */
[C---:B------:R-:W-:Y:S02]  /*0b50*/  @P3 IADD3.X R17, R20.reuse, R17, RZ, P5, !PT ;  /* 0x0000001114113210 */ /* 0x040fe40002ffe4ff */
[----:B------:R-:W-:-:S03]  /*0b60*/  @P3 IADD3.X R13, R20, R13, RZ, P6, !PT ;  /* 0x0000000d140d3210 */ /* 0x000fc600037fe4ff */
[----:B------:R-:W5:Y:S04]  /*0b70*/  @P3 LDG.E R43, desc[UR8][R16.64] ;  /* 0x00000008102b3981 */ /* 0x000f68000c1e1900 */
[----:B------:R-:W5:Y:S01]  /*0b80*/  @P3 LDG.E R40, desc[UR8][R12.64] ;  /* 0x000000080c283981 */ /* 0x000f62000c1e1900 */
[----:B-1----:R-:W-:-:S04]  /*0b90*/  @P0 IADD3 R18, P4, R31, R18, RZ ;  /* 0x000000121f120210 */ /* 0x002fc80007f9e0ff */
[----:B------:R-:W-:Y:S02]  /*0ba0*/  @P0 IADD3.X R19, R30, R19, RZ, P4, !PT ;  /* 0x000000131e130210 */ /* 0x000fe400027fe4ff */
[----:B----4-:R-:W-:-:S03]  /*0bb0*/  @P0 IADD3 R14, P4, R31, R14, RZ ;  /* 0x0000000e1f0e0210 */ /* 0x010fc60007f9e0ff */
[----:B------:R0:W5:Y:S01]  /*0bc0*/  @P0 LDG.E R42, desc[UR8][R18.64] ;  /* 0x00000008122a0981 */ /* 0x000162000c1e1900 */
[----:B------:R-:W-:-:S05]  /*0bd0*/  @P0 IADD3.X R15, R30, R15, RZ, P4, !PT ;  /* 0x0000000f1e0f0210 */ /* 0x000fca00027fe4ff */
[----:B------:R1:W5:Y:S01]  /*0be0*/  @P0 LDG.E R41, desc[UR8][R14.64] ;  /* 0x000000080e290981 */ /* 0x000362000c1e1900 */
[----:B------:R-:W-:Y:S01]  /*0bf0*/  MOV R59, 0x3f800000 ;  /* 0x3f800000003b7802 */ /* 0x000fe20000000f00 */
[----:B------:R-:W-:Y:S01]  /*0c00*/  BSSY B0, `(.L_x_932) ;  /* 0x000001b000007945 */ /* 0x000fe20003800000 */
[----:B------:R-:W-:Y:S02]  /*0c10*/  CS2R R60, SRZ ;  /* 0x00000000003c7805 */ /* 0x000fe4000001ff00 */
[----:B------:R-:W-:Y:S01]  /*0c20*/  MOV R58, RZ ;  /* 0x000000ff003a7202 */ /* 0x000fe20000000f00 */
[----:B--2---:R-:W-:-:S05]  /*0c30*/  FFMA.FTZ R11, -R10, R10, R11 ;  /* 0x0000000a0a0b7223 */ /* 0x004fca000001010b */
[----:B------:R-:W-:-:S13]  /*0c40*/  FSETP.GTU.FTZ.AND P0, PT, R11, RZ, PT ;  /* 0x000000ff0b00720b */ /* 0x000fda0003f1c000 */
[----:B0-----:R-:W0:Y:S02]  /*0c50*/  @P0 LDC R18, c[0x0][0x250] ;  /* 0x00009400ff120b82 */ /* 0x001e240000000800 */
[----:B0-----:R-:W-:-:S04]  /*0c60*/  @P0 FADD.FTZ R18, R11, R18 ;  /* 0x000000120b120221 */ /* 0x001fc80000010000 */
[----:B------:R1:W0:Y:S01]  /*0c70*/  @P0 MUFU.RSQ R59, R18 ;  /* 0x00000012003b0308 */ /* 0x0002220000001400 */
[----:B------:R-:W-:Y:S02]  /*0c80*/  ISETP.GT.U32.AND P0, PT, R56, 0x1bf, PT ;  /* 0x000001bf3800780c */ /* 0x000fe40003f04070 */
[----:B------:R-:W-:-:S11]  /*0c90*/  MOV R11, RZ ;  /* 0x000000ff000b7202 */ /* 0x000fd60000000f00 */
[----:B-1----:R-:W-:Y:S05]  /*0ca0*/  @P0 BRA `(.L_x_933) ;  /* 0x0000000000400947 */ /* 0x002fea0003800000 */
[----:B------:R-:W-:Y:S01]  /*0cb0*/  ISETP.NE.AND P0, PT, RZ, UR10, PT ;  /* 0x0000000aff007c0c */ /* 0x000fe2000bf05270 */
[----:B------:R-:W1:Y:S01]  /*0cc0*/  LDC.64 R14, c[0x0][0x238] ;  /* 0x00008e00ff0e7b82 */ /* 0x000e620000000a00 */
[----:B------:R-:W-:-:S04]  /*0cd0*/  IADD3 R17, R57, R24, RZ ;  /* 0x0000001839117210 */ /* 0x000fc80007ffe0ff */
[----:B------:R-:W-:-:S07]  /*0ce0*/  SHF.R.S32.HI R16, RZ, 0x1f, R17 ;  /* 0x0000001fff107819 */ /* 0x000fce0000011411 */
[----:B------:R-:W2:Y:S01]  /*0cf0*/  @P0 LDC.64 R12, c[0x0][0x240] ;  /* 0x00009000ff0c0b82 */ /* 0x000ea20000000a00 */
[----:B-1----:R-:W-:-:S05]  /*0d00*/  IMAD.WIDE R14, R17, 0x2, R14 ;  /* 0x00000002110e7825 */ /* 0x002fca00078e020e */
[----:B------:R-:W3:Y:S04]  /*0d10*/  LDG.E.U16 R61, desc[UR8][R14.64] ;  /* 0x000000080e3d7981 */ /* 0x000ee8000c1e1500 */
[----:B------:R-:W4:Y:S01]  /*0d20*/  LDG.E.U16 R60, desc[UR8][R14.64+0x2] ;  /* 0x000002080e3c7981 */ /* 0x000f22000c1e1500 */
[----:B--2---:R-:W-:-:S04]  /*0d30*/  @P0 LEA R12, P3, R17, R12, 0x1 ;  /* 0x0000000c110c0211 */ /* 0x004fc800078608ff */
[----:B------:R-:W-:-:S05]  /*0d40*/  @P0 LEA.HI.X R13, R17, R13, R16, 0x1, P3 ;  /* 0x0000000d110d0211 */ /* 0x000fca00018f0c10 */
[----:B------:R-:W2:Y:S04]  /*0d50*/  @P0 LDG.E.U16 R17, desc[UR8][R12.64] ;  /* 0x000000080c110981 */ /* 0x000ea8000c1e1500 */
[----:B------:R-:W2:Y:S01]  /*0d60*/  @P0 LDG.E.U16 R16, desc[UR8][R12.64+0x2] ;  /* 0x000002080c100981 */ /* 0x000ea2000c1e1500 */
[----:B---3--:R-:W-:Y:S02]  /*0d70*/  SHF.L.U32 R61, R61, 0x10, RZ ;  /* 0x000000103d3d7819 */ /* 0x008fe400000006ff */
[----:B----4-:R-:W-:Y:S02]  /*0d80*/  SHF.L.U32 R60, R60, 0x10, RZ ;  /* 0x000000103c3c7819 */ /* 0x010fe400000006ff */
[----:B--2---:R-:W-:Y:S02]  /*0d90*/  @P0 SHF.L.U32 R58, R17, 0x10, RZ ;  /* 0x00000010113a0819 */ /* 0x004fe400000006ff */
[----:B------:R-:W-:-:S07]  /*0da0*/  @P0 SHF.L.U32 R11, R16, 0x10, RZ ;  /* 0x00000010100b0819 */ /* 0x000fce00000006ff */
.L_x_933:
[----:B------:R-:W-:Y:S05]  /*0db0*/  BSYNC B0 ;  /* 0x0000000000007941 */ /* 0x000fea0003800000 */
.L_x_932:
[----:B------:R-:W-:Y:S01]  /*0dc0*/  ISETP.NE.AND P4, PT, RZ, UR10, PT ;  /* 0x0000000aff007c0c */ /* 0x000fe2000bf85270 */
[--C-:B-----5:R-:W-:Y:S02]  /*0dd0*/  HADD2.F32 R13, -RZ, R46.reuse.H0_H0 ;  /* 0x2000002eff0d7230 */ /* 0x120fe40000004100 */
[----:B------:R-:W-:Y:S02]  /*0de0*/  HADD2.F32 R15, -RZ, R46.H1_H1 ;  /* 0x3000002eff0f7230 */ /* 0x000fe40000004100 */
[----:B------:R-:W-:Y:S02]  /*0df0*/  HADD2.F32 R21, -RZ, R47.H0_H0 ;  /* 0x2000002fff157230 */ /* 0x000fe40000004100 */
[C---:B------:R-:W-:Y:S01]  /*0e00*/  FADD.FTZ R12, -R10.reuse, R13 ;  /* 0x0000000d0a0c7221 */ /* 0x040fe20000010100 */
[--C-:B------:R-:W-:Y:S02]  /*0e10*/  HADD2.F32 R16, -RZ, R45.reuse.H0_H0 ;  /* 0x2000002dff107230 */ /* 0x100fe40000004100 */
[----:B------:R-:W-:Y:S01]  /*0e20*/  FADD.FTZ R20, -R10, R15 ;  /* 0x0000000f0a147221 */ /* 0x000fe20000010100 */
[----:B------:R-:W-:-:S02]  /*0e30*/  HADD2.F32 R17, -RZ, R45.H1_H1 ;  /* 0x3000002dff117230 */ /* 0x000fc40000004100 */
[-C--:B0-----:R-:W-:Y:S01]  /*0e40*/  FMUL.FTZ R13, R12, R59.reuse ;  /* 0x0000003b0c0d7220 */ /* 0x081fe20000410000 */
        /* <DEDUP_REMOVED lines=24> */
.L_x_934:
[----:B------:R-:W-:Y:S01]  /*0fd0*/  FMUL.FTZ R20, R16, R61 ;  /* 0x0000003d10147220 */ /* 0x000fe20000410000 */
[----:B------:R-:W-:Y:S01]  /*0fe0*/  FADD.FTZ R22, -R10, R19 ;  /* 0x000000130a167221 */ /* 0x000fe20000010100 */
[-C--:B------:R-:W-:Y:S01]  /*0ff0*/  FMUL.FTZ R19, R18, R59.reuse ;  /* 0x0000003b12137220 */ /* 0x080fe20000410000 */
        /* <DEDUP_REMOVED lines=23> */
.L_x_935:
        /* <DEDUP_REMOVED lines=11> */
[----:B------:R-:W-:-:S02]  /*1220*/  HADD2.F32 R22, -RZ, R41.H0_H0 ;  /* 0x20000029ff167230 */ /* 0x000fc40000004100 */
[----:B------:R-:W-:Y:S01]  /*1230*/  FADD.FTZ R20, -R10, R23 ;  /* 0x000000170a147221 */ /* 0x000fe20000010100 */
[----:B------:R-:W-:-:S03]  /*1240*/  HADD2.F32 R23, -RZ, R41.H1_H1 ;  /* 0x30000029ff177230 */ /* 0x000fc60000004100 */
        /* <DEDUP_REMOVED lines=21> */
.L_x_936:
        /* <DEDUP_REMOVED lines=31> */
.L_x_937:
        /* <DEDUP_REMOVED lines=72> */
[----:B------:R-:W-:Y:S02]  /*1a10*/  FADD.FTZ R28, R12, R29 ;  /* 0x0000001d0c1c7221 */ /* 0x000fe40000010000 */
[----:B------:R-:W0:Y:S01]  /*1a20*/  LDS.128 R12, [UR5+0x50] ;  /* 0x00005005ff0c7984 */ /* 0x000e220008000c00 */
[----:B------:R-:W-:Y:S01]  /*1a30*/  FADD.FTZ R33, R33, R30 ;  /* 0x0000001e21217221 */ /* 0x000fe20000010000 */
[----:B------:R-:W-:Y:S02]  /*1a40*/  FADD.FTZ R32, R28, R31 ;  /* 0x0000001f1c207221 */ /* 0x000fe40000010000 */
[----:B------:R-:W1:Y:S01]  /*1a50*/  LDS.128 R28, [UR5+0x60] ;  /* 0x00006005ff1c7984 */ /* 0x000e620008000c00 */
[----:B---3--:R-:W-:Y:S01]  /*1a60*/  FADD.FTZ R33, R33, R16 ;  /* 0x0000001021217221 */ /* 0x008fe20000010000 */
[----:B------:R-:W-:-:S03]  /*1a70*/  FADD.FTZ R16, R32, R17 ;  /* 0x0000001120107221 */ /* 0x000fc60000010000 */
[----:B------:R-:W-:Y:S01]  /*1a80*/  FADD.FTZ R17, R33, R18 ;  /* 0x0000001221117221 */ /* 0x000fe20000010000 */
[----:B------:R-:W-:Y:S01]  /*1a90*/  FADD.FTZ R16, R16, R19 ;  /* 0x0000001310107221 */ /* 0x000fe20000010000 */
[----:B------:R-:W2:Y:S02]  /*1aa0*/  LDS.128 R32, [UR5+0x70] ;  /* 0x00007005ff207984 */ /* 0x000ea40008000c00 */
        /* <DEDUP_REMOVED lines=16> */
.L_x_939:
[----:B------:R-:W-:Y:S05]  /*1bb0*/  BSYNC B0 ;  /* 0x0000000000007941 */ /* 0x000fea0003800000 */
.L_x_938:
[----:B------:R-:W-:Y:S06]  /*1bc0*/  BAR.SYNC.DEFER_BLOCKING 0x0 ;  /* 0x0000000000007b1d */ /* 0x000fec0000010000 */
[----:B------:R-:W-:Y:S04]  /*1bd0*/  BSSY B0, `(.L_x_940) ;  /* 0x000009d000007945 */ /* 0x000fe80003800000 */
[----:B------:R-:W-:Y:S05]  /*1be0*/  @P5 BRA `(.L_x_941) ;  /* 0x00000008006c5947 */ /* 0x000fea0003800000 */
[----:B------:R-:W1:Y:S04]  /*1bf0*/  LDS.128 R28, [R62+0xe0] ;  /* 0x0000e0003e1c7984 */ /* 0x000e680000000c00 */
[----:B------:R-:W2:Y:S04]  /*1c00*/  LDS.128 R24, [R62+0x1c0] ;  /* 0x0001c0003e187984 */ /* 0x000ea80000000c00 */
[----:B------:R-:W3:Y:S04]  /*1c10*/  LDS.128 R16, [R62+0x2a0] ;  /* 0x0002a0003e107984 */ /* 0x000ee80000000c00 */
[----:B------:R-:W-:Y:S01]  /*1c20*/  LDS.128 R32, [R62+0x460] ;  /* 0x000460003e207984 */ /* 0x000fe20000000c00 */
        /* <DEDUP_REMOVED lines=9> */
[----:B------:R-:W-:Y:S01]  /*1cc0*/  FADD.FTZ R14, R20, R27 ;  /* 0x0000001b140e7221 */ /* 0x000fe20000010000 */
[----:B------:R-:W-:Y:S01]  /*1cd0*/  FADD.FTZ R16, R22, R17 ;  /* 0x0000001116107221 */ /* 0x000fe20000010000 */
[----:B------:R-:W-:Y:S01]  /*1ce0*/  FADD.FTZ R17, R25, R18 ;  /* 0x0000001219117221 */ /* 0x000fe20000010000 */
[----:B------:R-:W2:Y:S01]  /*1cf0*/  LDS.128 R20, [R62+0x540] ;  /* 0x000540003e147984 */ /* 0x000ea20000000c00 */
[----:B------:R-:W-:-:S03]  /*1d00*/  FADD.FTZ R14, R14, R19 ;  /* 0x000000130e0e7221 */ /* 0x000fc60000010000 */
[----:B------:R-:W3:Y:S01]  /*1d10*/  LDS.128 R24, [R62+0x620] ;  /* 0x000620003e187984 */ /* 0x000ee20000000c00 */
[----:B-1----:R-:W-:Y:S01]  /*1d20*/  FADD.FTZ R16, R16, R29 ;  /* 0x0000001d10107221 */ /* 0x002fe20000010000 */
[----:B------:R-:W-:Y:S01]  /*1d30*/  FADD.FTZ R17, R17, R30 ;  /* 0x0000001e11117221 */ /* 0x000fe20000010000 */
[----:B------:R-:W-:Y:S01]  /*1d40*/  FADD.FTZ R15, R15, R28 ;  /* 0x0000001c0f0f7221 */ /* 0x000fe20000010000 */
[----:B------:R-:W-:Y:S01]  /*1d50*/  FADD.FTZ R14, R14, R31 ;  /* 0x0000001f0e0e7221 */ /* 0x000fe20000010000 */
[----:B------:R-:W-:Y:S01]  /*1d60*/  FADD.FTZ R28, R16, R33 ;  /* 0x00000021101c7221 */ /* 0x000fe20000010000 */
[----:B------:R-:W-:Y:S01]  /*1d70*/  FADD.FTZ R29, R17, R34 ;  /* 0x00000022111d7221 */ /* 0x000fe20000010000 */
[----:B------:R-:W-:Y:S01]  /*1d80*/  FADD.FTZ R15, R15, R32 ;  /* 0x000000200f0f7221 */ /* 0x000fe20000010000 */
[----:B------:R-:W1:Y:S01]  /*1d90*/  LDS.128 R16, [R62+0x700] ;  /* 0x000700003e107984 */ /* 0x000e620000000c00 */
[----:B------:R-:W-:Y:S01]  /*1da0*/  FADD.FTZ R14, R14, R35 ;  /* 0x000000230e0e7221 */ /* 0x000fe20000010000 */
[----:B--2---:R-:W-:Y:S01]  /*1db0*/  FADD.FTZ R28, R28, R21 ;  /* 0x000000151c1c7221 */ /* 0x004fe20000010000 */
[----:B------:R-:W-:Y:S01]  /*1dc0*/  FADD.FTZ R15, R15, R20 ;  /* 0x000000140f0f7221 */ /* 0x000fe20000010000 */
[----:B------:R-:W2:Y:S01]  /*1dd0*/  LDS.128 R32, [R62+0x7e0] ;  /* 0x0007e0003e207984 */ /* 0x000ea20000000c00 */
[----:B------:R-:W-:Y:S01]  /*1de0*/  FADD.FTZ R29, R29, R22 ;  /* 0x000000161d1d7221 */ /* 0x000fe20000010000 */
[----:B------:R-:W-:Y:S01]  /*1df0*/  FADD.FTZ R14, R14, R23 ;  /* 0x000000170e0e7221 */ /* 0x000fe20000010000 */
[----:B---3--:R-:W-:Y:S01]  /*1e00*/  FADD.FTZ R15, R15, R24 ;  /* 0x000000180f0f7221 */ /* 0x008fe20000010000 */
        /* <DEDUP_REMOVED lines=121> */
.L_x_941:
[----:B------:R-:W-:Y:S05]  /*25a0*/  BSYNC B0 ;  /* 0x0000000000007941 */ /* 0x000fea0003800000 */
.L_x_940:
        /* <DEDUP_REMOVED lines=17> */
.L_x_943:
[----:B------:R-:W-:Y:S05]  /*26c0*/  BSYNC B0 ;  /* 0x0000000000007941 */ /* 0x000fea0003800000 */
.L_x_942:
        /* <DEDUP_REMOVED lines=30> */
.L_x_946:
[----:B--2---:R-:W2:Y:S04]  /*28b0*/  LDG.E.STRONG.GPU R16, desc[UR8][R14.64] ;  /* 0x000000080e107981 */ /* 0x004ea8000c1ef900 */
[----:B--2---:R-:W-:Y:S01]  /*28c0*/  CCTL.IVALL ;  /* 0x00000000ff00798f */ /* 0x004fe20002000000 */
[----:B------:R-:W-:Y:S05]  /*28d0*/  YIELD ;  /* 0x0000000000007946 */ /* 0x000fea0003800000 */
[----:B------:R-:W-:-:S13]  /*28e0*/  ISETP.NE.AND P0, PT, R16, R21, PT ;  /* 0x000000151000720c */ /* 0x000fda0003f05270 */
[----:B------:R-:W-:Y:S05]  /*28f0*/  @P0 BRA `(.L_x_946) ;  /* 0xfffffffc00ec0947 */ /* 0x000fea000383ffff */
.L_x_945:
        /* <DEDUP_REMOVED lines=16> */
.L_x_950:
        /* <DEDUP_REMOVED lines=115> */
.L_x_949:
        /* <DEDUP_REMOVED lines=61> */
.L_x_951:
[----:B------:R-:W-:-:S13]  /*3500*/  ISETP.NE.OR P0, PT, R20, RZ, P0 ;  /* 0x000000ff1400720c */ /* 0x000fda0000705670 */
[----:B------:R-:W-:Y:S05]  /*3510*/  @!P0 BRA `(.L_x_947) ;  /* 0x00000000007c8947 */ /* 0x000fea0003800000 */
.L_x_948:
        /* <DEDUP_REMOVED lines=31> */
.L_x_947:
        /* <DEDUP_REMOVED lines=11> */
.L_x_953:
[----:B------:R-:W-:Y:S05]  /*37c0*/  BSYNC B0 ;  /* 0x0000000000007941 */ /* 0x000fea0003800000 */
.L_x_952:
        /* <DEDUP_REMOVED lines=16> */
.L_x_944:
        /* <DEDUP_REMOVED lines=24> */
[--C-:B0-----:R-:W-:Y:S01]  /*3a50*/  HADD2.F32 R13, -RZ, R46.reuse.H0_H0 ;  /* 0x2000002eff0d7230 */ /* 0x101fe20000004100 */
[----:B------:R-:W-:Y:S01]  /*3a60*/  SHF.R.S32.HI R17, RZ, 0x1f, R17 ;  /* 0x0000001fff117819 */ /* 0x000fe20000011411 */
[--C-:B------:R-:W-:Y:S01]  /*3a70*/  HADD2.F32 R12, -RZ, R45.reuse.H0_H0 ;  /* 0x2000002dff0c7230 */ /* 0x100fe20000004100 */
[----:B------:R-:W-:Y:S01]  /*3a80*/  ISETP.GE.U32.AND P3, PT, R16, UR12, PT ;  /* 0x0000000c10007c0c */ /* 0x000fe2000bf66070 */
[----:B------:R-:W-:Y:S01]  /*3a90*/  HADD2.F32 R45, -RZ, R45.H1_H1 ;  /* 0x3000002dff2d7230 */ /* 0x000fe20000004100 */
[----:B------:R-:W-:Y:S01]  /*3aa0*/  ISETP.GE.AND.EX P0, PT, R17, UR13, PT, P0 ;  /* 0x0000000d11007c0c */ /* 0x000fe2000bf06300 */
[----:B------:R-:W-:Y:S01]  /*3ab0*/  HADD2.F32 R17, -RZ, R46.H1_H1 ;  /* 0x3000002eff117230 */ /* 0x000fe20000004100 */
[----:B------:R-:W-:Y:S01]  /*3ac0*/  SHF.R.S32.HI R16, RZ, 0x1f, R16 ;  /* 0x0000001fff107819 */ /* 0x000fe20000011410 */
[----:B------:R-:W-:Y:S01]  /*3ad0*/  FADD.FTZ R28, -R10, R13 ;  /* 0x0000000d0a1c7221 */ /* 0x000fe20000010100 */
[----:B------:R-:W-:-:S02]  /*3ae0*/  ISETP.LT.U32.AND P0, PT, R56, 0x1c0, !P0 ;  /* 0x000001c03800780c */ /* 0x000fc40004701070 */
        /* <DEDUP_REMOVED lines=30> */
.L_x_954:
        /* <DEDUP_REMOVED lines=20> */
.L_x_956:
[----:B------:R-:W-:Y:S05]  /*3e10*/  BSYNC B0 ;  /* 0x0000000000007941 */ /* 0x000fea0003800000 */
.L_x_955:
        /* <DEDUP_REMOVED lines=23> */
.L_x_957:
        /* <DEDUP_REMOVED lines=10> */
[-C--:B------:R-:W-:Y:S01]  /*4030*/  FMUL.FTZ R24, R14, R59.reuse ;  /* 0x0000003b0e187220 */ /* 0x080fe20000410000 */
[----:B------:R-:W-:Y:S01]  /*4040*/  FMUL.FTZ R19, R26, R59 ;  /* 0x0000003b1a137220 */ /* 0x000fe20000410000 */
[----:B------:R-:W-:-:S02]  /*4050*/  IMAD R15, R53, UR13, R28 ;  /* 0x0000000d350f7c24 */ /* 0x000fc4000f8e021c */
[----:B------:R-:W-:Y:S01]  /*4060*/  IMAD.WIDE.U32 R12, R53, UR12, R12 ;  /* 0x0000000c350c7c25 */ /* 0x000fe2000f8e000c */
[----:B------:R-:W-:Y:S01]  /*4070*/  ULDC.64 UR12, c[0x0][0x210] ;  /* 0x00008400000c7ab9 */ /* 0x000fe20000000a00 */
[----:B------:R-:W-:Y:S02]  /*4080*/  F2FP.F16.F32.PACK_AB R19, R19, R24 ;  /* 0x000000181313723e */ /* 0x000fe400000000ff */
[----:B------:R-:W-:Y:S02]  /*4090*/  LEA R14, P5, R12, UR12, 0x1 ;  /* 0x0000000c0c0e7c11 */ /* 0x000fe4000f8a08ff */
[----:B------:R-:W-:-:S04]  /*40a0*/  IADD3 R15, R13, R15, RZ ;  /* 0x0000000f0d0f7210 */ /* 0x000fc80007ffe0ff */
[----:B------:R-:W-:-:S05]  /*40b0*/  LEA.HI.X R15, R12, UR13, R15, 0x1, P5 ;  /* 0x0000000d0c0f7c11 */ /* 0x000fca000a8f0c0f */
[----:B------:R1:W-:Y:S02]  /*40c0*/  STG.E desc[UR8][R14.64], R19 ;  /* 0x000000130e007986 */ /* 0x0003e4000c101908 */
.L_x_959:
[----:B------:R-:W-:Y:S05]  /*40d0*/  BSYNC B0 ;  /* 0x0000000000007941 */ /* 0x000fea0003800000 */
.L_x_958:
[--C-:B------:R-:W-:Y:S02]  /*40e0*/  HADD2.F32 R12, -RZ, R41.reuse.H0_H0 ;  /* 0x20000029ff0c7230 */ /* 0x100fe40000004100 */
[-C--:B------:R-:W-:Y:S01]  /*40f0*/  FMUL.FTZ R25, R20, R59.reuse ;  /* 0x0000003b14197220 */ /* 0x080fe20000410000 */
[----:B------:R-:W-:Y:S02]  /*4100*/  HADD2.F32 R41, -RZ, R41.H1_H1 ;  /* 0x30000029ff297230 */ /* 0x000fe40000004100 */
[----:B------:R-:W-:Y:S01]  /*4110*/  FMUL.FTZ R26, R22, R59 ;  /* 0x0000003b161a7220 */ /* 0x000fe20000410000 */
        /* <DEDUP_REMOVED lines=19> */
.L_x_960:
[----:B------:R-:W-:Y:S04]  /*4250*/  BSSY B0, `(.L_x_961) ;  /* 0x0000014000007945 */ /* 0x000fe80003800000 */
[----:B------:R-:W-:Y:S05]  /*4260*/  @!P0 BRA `(.L_x_962) ;  /* 0x0000000000488947 */ /* 0x000fea0003800000 */
[C-C-:B------:R-:W-:Y:S01]  /*4270*/  FFMA.FTZ R13, R17.reuse, R25, R18.reuse ;  /* 0x00000019110d7223 */ /* 0x140fe20000010012 */
[----:B------:R-:W-:Y:S01]  /*4280*/  ULDC.64 UR12, c[0x0][0x288] ;  /* 0x0000a200000c7ab9 */ /* 0x000fe20000000a00 */
[----:B------:R-:W-:Y:S01]  /*4290*/  FFMA.FTZ R20, R17, R26, R18 ;  /* 0x0000001a11147223 */ /* 0x000fe20000010012 */
[----:B01----:R-:W-:Y:S02]  /*42a0*/  IMAD R15, R7, UR12, RZ ;  /* 0x0000000c070f7c24 */ /* 0x003fe4000f8e02ff */
[----:B------:R-:W-:Y:S01]  /*42b0*/  FFMA.FTZ R14, R12, R61, -R13 ;  /* 0x0000003d0c0e7223 */ /* 0x000fe2000001080d */
[----:B------:R-:W-:Y:S01]  /*42c0*/  MOV R12, R64 ;  /* 0x00000040000c7202 */ /* 0x000fe20000000f00 */
[----:B------:R-:W-:Y:S01]  /*42d0*/  FFMA.FTZ R22, R41, R60, -R20 ;  /* 0x0000003c29167223 */ /* 0x000fe20000010814 */
[----:B------:R-:W-:Y:S01]  /*42e0*/  MOV R13, R67 ;  /* 0x00000043000d7202 */ /* 0x000fe20000000f00 */
[----:B------:R-:W-:Y:S02]  /*42f0*/  IMAD R15, R52, UR13, R15 ;  /* 0x0000000d340f7c24 */ /* 0x000fe4000f8e020f */
        /* <DEDUP_REMOVED lines=9> */
.L_x_962:
[----:B------:R-:W-:Y:S05]  /*4390*/  BSYNC B0 ;  /* 0x0000000000007941 */ /* 0x000fea0003800000 */
.L_x_961:
        /* <DEDUP_REMOVED lines=10> */
[----:B------:R-:W3:Y:S01]  /*4440*/  MUFU.EX2 R16, R16 ;  /* 0x0000001000107308 */ /* 0x000ee20000000800 */
[----:B012---:R-:W-:-:S07]  /*4450*/  FADD.FTZ R14, R10, 1 ;  /* 0x3f8000000a0e7421 */ /* 0x007fce0000010000 */
[----:B------:R-:W0:Y:S01]  /*4460*/  MUFU.RCP R15, R14 ;  /* 0x0000000e000f7308 */ /* 0x000e220000001000 */
[----:B---3--:R-:W-:-:S07]  /*4470*/  FADD.FTZ R19, R16, 1 ;  /* 0x3f80000010137421 */ /* 0x008fce0000010000 */
        /* <DEDUP_REMOVED lines=9> */
.L_x_963:
        /* <DEDUP_REMOVED lines=14> */
[C---:B------:R-:W-:Y:S02]  /*45f0*/  LEA R10, P0, R64.reuse, UR12, 0x1 ;  /* 0x0000000c400a7c11 */ /* 0x040fe4000f8008ff */
[----:B------:R-:W-:Y:S02]  /*4600*/  IADD3 R11, R65, R11, RZ ;  /* 0x0000000b410b7210 */ /* 0x000fe40007ffe0ff */
[----:B------:R-:W-:Y:S02]  /*4610*/  F2FP.F16.F32.PACK_AB R13, R13, R12 ;  /* 0x0000000c0d0d723e */ /* 0x000fe400000000ff */
[----:B------:R-:W-:-:S05]  /*4620*/  LEA.HI.X R11, R64, UR13, R11, 0x1, P0 ;  /* 0x0000000d400b7c11 */ /* 0x000fca00080f0c0b */
[----:B------:R3:W-:Y:S02]  /*4630*/  STG.E desc[UR8][R10.64], R13 ;  /* 0x0000000d0a007986 */ /* 0x0007e4000c101908 */
.L_x_965:
[----:B------:R-:W-:Y:S05]  /*4640*/  BSYNC B0 ;  /* 0x0000000000007941 */ /* 0x000fea0003800000 */
.L_x_964:
[----:B------:R-:W-:Y:S02]  /*4650*/  IADD3 R49, R38, R49, RZ ;  /* 0x0000003126317210 */ /* 0x000fe40007ffe0ff */
[----:B------:R-:W-:Y:S02]  /*4660*/  IADD3 R48, R48, 0x1, RZ ;  /* 0x0000000130307810 */ /* 0x000fe40007ffe0ff */
[----:B------:R-:W-:-:S13]  /*4670*/  ISETP.GE.AND P0, PT, R49, UR4, PT ;  /* 0x0000000431007c0c */ /* 0x000fda000bf06270 */
[----:B------:R-:W-:Y:S05]  /*4680*/  @!P0 BRA `(.L_x_966) ;  /* 0xffffffbc00488947 */ /* 0x000fea000383ffff */
.L_x_931:
        /* <DEDUP_REMOVED lines=23> */
.L_x_968:
[----:B------:R-:W-:Y:S05]  /*4800*/  BSYNC B0 ;  /* 0x0000000000007941 */ /* 0x000fea0003800000 */
.L_x_967:
[----:B------:R-:W-:Y:S05]  /*4810*/  @P0 EXIT ;  /* 0x000000000000094d */ /* 0x000fea0003800000 */
[----:B------:R-:W-:Y:S05]  /*4820*/  @P2 BRA `(.L_x_969) ;  /* 0x0000000000202947 */ /* 0x000fea0003800000 */
[----:B------:R-:W-:-:S05]  /*4830*/  IMAD R0, R6, R7, RZ ;  /* 0x0000000706007224 */ /* 0x000fca00078e02ff */
[----:B------:R-:W-:-:S13]  /*4840*/  ISETP.NE.AND P0, PT, R0, -0x1, PT ;  /* 0xffffffff0000780c */ /* 0x000fda0003f05270 */
[----:B------:R-:W-:Y:S05]  /*4850*/  @!P0 BRA `(.L_x_969) ;  /* 0x0000000000148947 */ /* 0x000fea0003800000 */
.L_x_970:
[----:B0-----:R-:W4:Y:S04]  /*4860*/  LDG.E.STRONG.GPU R5, desc[UR8][R2.64] ;  /* 0x0000000802057981 */ /* 0x001f28000c1ef900 */
[----:B----4-:R-:W-:Y:S01]  /*4870*/  CCTL.IVALL ;  /* 0x00000000ff00798f */ /* 0x010fe20002000000 */
[----:B------:R-:W-:Y:S05]  /*4880*/  YIELD ;  /* 0x0000000000007946 */ /* 0x000fea0003800000 */
[----:B------:R-:W-:-:S13]  /*4890*/  ISETP.NE.AND P0, PT, R5, R0, PT ;  /* 0x000000000500720c */ /* 0x000fda0003f05270 */
[----:B------:R-:W-:Y:S05]  /*48a0*/  @P0 BRA `(.L_x_970) ;  /* 0xfffffffc00ec0947 */ /* 0x000fea000383ffff */
.L_x_969:
        /* <DEDUP_REMOVED lines=13> */
[----:B-12---:R-:W0:Y:S01]  /*4980*/  LDC.64 R14, c[0x0][0x218] ;  /* 0x00008600ff0e7b82 */ /* 0x006e220000000a00 */
        /* <DEDUP_REMOVED lines=10> */
.L_x_971:
[----:B------:R-:W-:-:S04]  /*4a30*/  LEA R6, P0, R56, UR4, 0x2 ;  /* 0x0000000438067c11 */ /* 0x000fc8000f8010ff */
[----:B------:R-:W-:Y:S02]  /*4a40*/  LEA.HI.X R7, R56, UR5, R0, 0x2, P0 ;  /* 0x0000000538077c11 */ /* 0x000fe400080f1400 */
[-C--:B------:R-:W-:Y:S02]  /*4a50*/  LEA R8, P0, R25, R6.reuse, 0x2 ;  /* 0x0000000619087211 */ /* 0x080fe400078010ff */
[-C--:B------:R-:W-:Y:S01]  /*4a60*/  LEA R12, P2, R29, R6.reuse, 0x2 ;  /* 0x000000061d0c7211 */ /* 0x080fe200078410ff */
[----:B------:R-:W2:Y:S01]  /*4a70*/  LDG.E R0, desc[UR8][R6.64] ;  /* 0x0000000806007981 */ /* 0x000ea2000c1e1900 */
[----:B---3--:R-:W-:Y:S02]  /*4a80*/  LEA R10, P1, R22, R6, 0x2 ;  /* 0x00000006160a7211 */ /* 0x008fe400078210ff */
        /* <DEDUP_REMOVED lines=19> */
.L_x_972:
        /* <DEDUP_REMOVED lines=12> */
.L_x_3268:


//--------------------- .text._Z35group_norm_nhwc_bwd_one_pass_kernelI11Fp16IOBf16WLi256ELi28ELi448EEv26Group_norm_nhwc_bwd_params --------------------------
	.section	.text._Z35group_norm_nhwc_bwd_one_pass_kernelI11Fp16IOBf16WLi256ELi28ELi448EEv26Group_norm_nhwc_bwd_params,"ax",@progbits
	.align	128
        .global         _Z35group_norm_nhwc_bwd_one_pass_kernelI11Fp16IOBf16WLi256ELi28ELi448EEv26Group_norm_nhwc_bwd_params
        .type           _Z35group_norm_nhwc_bwd_one_pass_kernelI11Fp16IOBf16WLi256ELi28ELi448EEv26Group_norm_nhwc_bwd_params,@function
        .size           _Z35group_norm_nhwc_bwd_one_pass_kernelI11Fp16IOBf16WLi256ELi28ELi448EEv26Group_norm_nhwc_bwd_params,(.L_x_3269 - _Z35group_norm_nhwc_bwd_one_pass_kernelI11Fp16IOBf16WLi256ELi28ELi448EEv26Group_norm_nhwc_bwd_params)
        .other          _Z35group_norm_nhwc_bwd_one_pass_kernelI11Fp16IOBf16WLi256ELi28ELi448EEv26Group_norm_nhwc_bwd_params,@"STO_CUDA_ENTRY STV_DEFAULT"
_Z35group_norm_nhwc_bwd_one_pass_kernelI11Fp16IOBf16WLi256ELi28ELi448EEv26Group_norm_nhwc_bwd_params:
.text._Z35group_norm_nhwc_bwd_one_pass_kernelI11Fp16IOBf16WLi256ELi28ELi448EEv26Group_norm_nhwc_bwd_params:
        /* <DEDUP_REMOVED lines=9> */
[----:B------:R-:W0:Y:S01]  /*0090*/  S2UR UR7, SR_CTAID.X ;  /* 0x00000000000779c3 */ /* 0x000e220000002500 */
[----:B------:R-:W-:Y:S01]  /*00a0*/  SHF.R.U32.HI R2, RZ, 0x1, R55 ;  /* 0x00000001ff027819 */ /* 0x000fe20000011637 */
[----:B------:R-:W-:Y:S01]  /*00b0*/  ULDC.64 UR10, c[0x0][0x290] ;  /* 0x0000a400000a7ab9 */ /* 0x000fe20000000a00 */
[----:B------:R-:W-:Y:S01]  /*00c0*/  ISETP.GE.U32.AND P1, PT, R55, 0x1c0, PT ;  /* 0x000001c03700780c */ /* 0x000fe20003f26070 */
[----:B------:R-:W-:Y:S01]  /*00d0*/  UMOV UR5, 0x400 ;  /* 0x0000040000057882 */ /* 0x000fe20000000000 */
[----:B------:R-:W-:Y:S01]  /*00e0*/  LOP3.LUT R57, R57, 0xfffffffd, RZ, 0xc0, !PT ;  /* 0xfffffffd39397812 */ /* 0x000fe200078ec0ff */
[----:B------:R-:W-:Y:S01]  /*00f0*/  IMAD.WIDE.U32 R2, R2, -0x6db6db6d, RZ ;  /* 0x9249249302027825 */ /* 0x000fe200078e00ff */
[----:B------:R-:W-:Y:S01]  /*0100*/  HFMA2.MMA R47, -RZ, RZ, 0, 0 ;  /* 0x00000000ff2f7435 */ /* 0x000fe200000001ff */
[----:B------:R-:W0:Y:S03]  /*0110*/  LDC R53, c[0x0][0x2ac] ;  /* 0x0000ab00ff357b82 */ /* 0x000e260000000800 */
[----:B------:R-:W-:-:S05]  /*0120*/  SHF.R.U32.HI R2, RZ, 0x2, R3 ;  /* 0x00000002ff027819 */ /* 0x000fca0000011603 */
[----:B------:R-:W1:Y:S01]  /*0130*/  LDC.64 R8, c[0x0][0x288] ;  /* 0x0000a200ff087b82 */ /* 0x000e620000000a00 */
[----:B------:R-:W-:-:S05]  /*0140*/  IMAD R56, R2, -0xe, R55 ;  /* 0xfffffff202387824 */ /* 0x000fca00078e0237 */
[----:B------:R-:W-:Y:S02]  /*0150*/  SHF.L.U32 R56, R56, 0x1, RZ ;  /* 0x0000000138387819 */ /* 0x000fe400000006ff */
[----:B------:R-:W2:Y:S01]  /*0160*/  S2UR UR6, SR_CgaCtaId ;  /* 0x00000000000679c3 */ /* 0x000ea20000008800 */
[----:B0-----:R-:W-:-:S05]  /*0170*/  IMAD R53, R53, UR7, R2 ;  /* 0x0000000735357c24 */ /* 0x001fca000f8e0202 */
[C---:B------:R-:W-:Y:S02]  /*0180*/  IADD3 R0, R53.reuse, 0x20, RZ ;  /* 0x0000002035007810 */ /* 0x040fe40007ffe0ff */
[----:B------:R-:W-:Y:S01]  /*0190*/  ISETP.LT.U32.AND P3, PT, R53, UR10, PT ;  /* 0x0000000a35007c0c */ /* 0x000fe2000bf61070 */
[----:B-1----:R-:W-:Y:S01]  /*01a0*/  IMAD.WIDE.U32 R4, R8, 0x3, RZ ;  /* 0x0000000308047825 */ /* 0x002fe200078e00ff */
[----:B------:R-:W-:Y:S02]  /*01b0*/  ISETP.LT.U32.AND P5, PT, R0, UR10, PT ;  /* 0x0000000a00007c0c */ /* 0x000fe4000bfa1070 */
[----:B------:R-:W-:Y:S02]  /*01c0*/  SHF.R.S32.HI R0, RZ, 0x1f, R0 ;  /* 0x0000001fff007819 */ /* 0x000fe40000011400 */
[----:B------:R-:W-:Y:S02]  /*01d0*/  LEA R11, R9, R9, 0x1 ;  /* 0x00000009090b7211 */ /* 0x000fe400078e08ff */
[----:B------:R-:W-:Y:S01]  /*01e0*/  SHF.R.S32.HI R3, RZ, 0x1f, R53 ;  /* 0x0000001fff037819 */ /* 0x000fe20000011435 */
[----:B--2---:R-:W-:Y:S01]  /*01f0*/  ULEA UR5, UR6, UR5, 0x18 ;  /* 0x0000000506057291 */ /* 0x004fe2000f8ec03f */
[----:B------:R-:W-:-:S02]  /*0200*/  IADD3 R2, R53, 0x40, RZ ;  /* 0x0000004035027810 */ /* 0x000fc40007ffe0ff */
[----:B------:R-:W-:Y:S02]  /*0210*/  ISETP.LT.AND.EX P5, PT, R0, UR11, !P1, P5 ;  /* 0x0000000b00007c0c */ /* 0x000fe4000cfa1350 */
[----:B------:R-:W0:Y:S01]  /*0220*/  S2R R0, SR_LANEID ;  /* 0x0000000000007919 */ /* 0x000e220000000000 */
[----:B------:R-:W-:Y:S02]  /*0230*/  IADD3 R11, R5, R11, RZ ;  /* 0x0000000b050b7210 */ /* 0x000fe40007ffe0ff */
[----:B------:R-:W-:Y:S02]  /*0240*/  ISETP.LT.AND.EX P3, PT, R3, UR11, !P1, P3 ;  /* 0x0000000b03007c0c */ /* 0x000fe4000cf61330 */
[----:B------:R-:W-:Y:S02]  /*0250*/  ISETP.LT.U32.AND P4, PT, R2, UR10, PT ;  /* 0x0000000a02007c0c */ /* 0x000fe4000bf81070 */
[----:B------:R-:W-:Y:S02]  /*0260*/  SHF.R.S32.HI R2, RZ, 0x1f, R2 ;  /* 0x0000001fff027819 */ /* 0x000fe40000011402 */
[----:B------:R-:W-:-:S02]  /*0270*/  LEA.HI R6, P0, R11, R4, RZ, 0x1 ;  /* 0x000000040b067211 */ /* 0x000fc400078108ff */
[----:B------:R-:W-:Y:S02]  /*0280*/  LEA.HI R4, P2, R9, R8, RZ, 0x1 ;  /* 0x0000000809047211 */ /* 0x000fe400078508ff */
[----:B------:R-:W-:Y:S02]  /*0290*/  ISETP.LT.AND.EX P4, PT, R2, UR11, !P1, P4 ;  /* 0x0000000b02007c0c */ /* 0x000fe4000cf81340 */
[----:B------:R-:W-:Y:S02]  /*02a0*/  SHF.R.S32.HI R2, RZ, 0x1f, R55 ;  /* 0x0000001fff027819 */ /* 0x000fe40000011437 */
[----:B------:R-:W-:Y:S02]  /*02b0*/  IADD3.X R9, RZ, R9, RZ, P2, !PT ;  /* 0x00000009ff097210 */ /* 0x000fe400017fe4ff */
[C---:B------:R-:W-:Y:S02]  /*02c0*/  IADD3 R52, R53.reuse, 0x60, RZ ;  /* 0x0000006035347810 */ /* 0x040fe40007ffe0ff */
[----:B------:R-:W-:-:S02]  /*02d0*/  IADD3 R51, R53, 0x80, RZ ;  /* 0x0000008035337810 */ /* 0x000fc40007ffe0ff */
[----:B------:R-:W-:Y:S02]  /*02e0*/  IADD3.X R11, RZ, R11, RZ, P0, !PT ;  /* 0x0000000bff0b7210 */ /* 0x000fe400007fe4ff */
[----:B------:R-:W-:Y:S02]  /*02f0*/  LEA.HI R2, R2, R55, RZ, 0x5 ;  /* 0x0000003702027211 */ /* 0x000fe400078f28ff */
[----:B------:R-:W-:Y:S02]  /*0300*/  IADD3 R50, R53, 0xa0, RZ ;  /* 0x000000a035327810 */ /* 0x000fe40007ffe0ff */
[----:B------:R-:W-:Y:S02]  /*0310*/  @P3 LOP3.LUT R57, R57, 0x2, RZ, 0xfc, !PT ;  /* 0x0000000239393812 */ /* 0x000fe400078efcff */
[----:B------:R-:W-:Y:S02]  /*0320*/  SHF.R.S64 R4, R4, 0x1, R9 ;  /* 0x0000000104047819 */ /* 0x000fe40000001009 */
[----:B------:R-:W-:-:S02]  /*0330*/  ISETP.LT.U32.AND P3, PT, R52, UR10, PT ;  /* 0x0000000a34007c0c */ /* 0x000fc4000bf61070 */
[----:B------:R-:W-:Y:S02]  /*0340*/  ISETP.LT.U32.AND P2, PT, R51, UR10, PT ;  /* 0x0000000a33007c0c */ /* 0x000fe4000bf41070 */
[----:B------:R-:W-:Y:S02]  /*0350*/  SHF.R.S32.HI R3, RZ, 0x1f, R52 ;  /* 0x0000001fff037819 */ /* 0x000fe40000011434 */
[----:B------:R-:W-:Y:S02]  /*0360*/  SHF.R.S32.HI R5, RZ, 0x1f, R51 ;  /* 0x0000001fff057819 */ /* 0x000fe40000011433 */
[----:B------:R-:W-:Y:S02]  /*0370*/  SHF.R.S32.HI R9, RZ, 0x1, R9 ;  /* 0x00000001ff097819 */ /* 0x000fe40000011409 */
[----:B------:R-:W-:Y:S02]  /*0380*/  SHF.R.S64 R6, R6, 0x1, R11 ;  /* 0x0000000106067819 */ /* 0x000fe4000000100b */
[----:B------:R-:W-:Y:S01]  /*0390*/  ISETP.LT.U32.AND P0, PT, R50, UR10, PT ;  /* 0x0000000a32007c0c */ /* 0x000fe2000bf01070 */
[----:B------:R-:W-:Y:S01]  /*03a0*/  ULDC.U8 UR10, c[0x0][0x2a4] ;  /* 0x0000a900000a7ab9 */ /* 0x000fe20000000000 */
[----:B------:R-:W-:-:S02]  /*03b0*/  SHF.R.S32.HI R7, RZ, 0x1f, R50 ;  /* 0x0000001fff077819 */ /* 0x000fc40000011432 */
[----:B------:R-:W-:Y:S02]  /*03c0*/  SHF.R.S32.HI R2, RZ, 0x5, R2 ;  /* 0x00000005ff027819 */ /* 0x000fe40000011402 */
[----:B------:R-:W-:Y:S02]  /*03d0*/  IADD3 R49, R53, 0xc0, RZ ;  /* 0x000000c035317810 */ /* 0x000fe40007ffe0ff */
[----:B------:R-:W-:Y:S02]  /*03e0*/  SHF.R.S32.HI R11, RZ, 0x1, R11 ;  /* 0x00000001ff0b7819 */ /* 0x000fe4000001140b */
[----:B------:R-:W-:Y:S02]  /*03f0*/  ISETP.LT.AND.EX P3, PT, R3, UR11, !P1, P3 ;  /* 0x0000000b03007c0c */ /* 0x000fe4000cf61330 */
[----:B------:R-:W-:Y:S02]  /*0400*/  ISETP.LT.AND.EX P2, PT, R5, UR11, !P1, P2 ;  /* 0x0000000b05007c0c */ /* 0x000fe4000cf41320 */
[----:B------:R-:W-:-:S02]  /*0410*/  SHF.L.U64.HI R8, R4, 0x2, R9 ;  /* 0x0000000204087819 */ /* 0x000fc40000010209 */
[----:B------:R-:W-:Y:S02]  /*0420*/  ISETP.LT.AND.EX P1, PT, R7, UR11, !P1, P0 ;  /* 0x0000000b07007c0c */ /* 0x000fe4000cf21300 */
[----:B------:R-:W-:Y:S02]  /*0430*/  LEA R2, R2, UR5, 0x3 ;  /* 0x0000000502027c11 */ /* 0x000fe4000f8e18ff */
[----:B------:R-:W-:Y:S02]  /*0440*/  IADD3 R48, R53, 0xe0, RZ ;  /* 0x000000e035307810 */ /* 0x000fe40007ffe0ff */
[----:B------:R-:W-:Y:S02]  /*0450*/  SHF.R.S32.HI R9, RZ, 0x1f, R49 ;  /* 0x0000001fff097819 */ /* 0x000fe40000011431 */
[----:B0-----:R-:W-:-:S07]  /*0460*/  SHF.L.U64.HI R10, R6, 0x2, R11 ;  /* 0x00000002060a7819 */ /* 0x001fce000001020b */
.L_x_1024:
[----:B------:R-:W0:Y:S01]  /*0470*/  LDC R17, c[0x0][0x2a0] ;  /* 0x0000a800ff117b82 */ /* 0x000e220000000800 */
[----:B------:R-:W-:Y:S01]  /*0480*/  IABS R16, R54 ;  /* 0x0000003600107213 */ /* 0x000fe20000000000 */
[----:B------:R-:W-:Y:S01]  /*0490*/  ULDC.64 UR12, c[0x0][0x298] ;  /* 0x0000a600000c7ab9 */ /* 0x000fe20000000a00 */
[----:B------:R-:W-:Y:S02]  /*04a0*/  LOP3.LUT P6, RZ, R57, 0x2, RZ, 0xc0, !PT ;  /* 0x0000000239ff7812 */ /* 0x000fe400078cc0ff */
[----:B------:R-:W-:Y:S02]  /*04b0*/  IADD3 R21, R53, 0x20, RZ ;  /* 0x0000002035157810 */ /* 0x000fe40007ffe0ff */
[----:B------:R-:W-:Y:S01]  /*04c0*/  SHF.R.U32.HI R40, RZ, 0x1, R55 ;  /* 0x00000001ff287819 */ /* 0x000fe20000011637 */
[----:B------:R-:W1:Y:S01]  /*04d0*/  @P5 LDC.64 R58, c[0x0][0x230] ;  /* 0x00008c00ff3a5b82 */ /* 0x000e620000000a00 */
[----:B------:R-:W-:-:S07]  /*04e0*/  SHF.R.S32.HI R19, RZ, 0x1f, R21 ;  /* 0x0000001fff137819 */ /* 0x000fce0000011415 */
        /* <DEDUP_REMOVED lines=33> */
[----:B------:R-:W-:Y:S02]  /*0700*/  ISETP.NE.AND P0, PT, R17, RZ, PT ;  /* 0x000000ff1100720c */ /* 0x000fe40003f05270 */
[----:B------:R-:W-:Y:S02]  /*0710*/  SHF.R.S32.HI R17, RZ, 0x1f, R53 ;  /* 0x0000001fff117819 */ /* 0x000fe40000011435 */
[C---:B------:R-:W-:Y:S02]  /*0720*/  SEL R62, R11.reuse, R12, !P0 ;  /* 0x0000000c0b3e7207 */ /* 0x040fe40004000000 */
[----:B------:R-:W1:Y:S01]  /*0730*/  @P6 LDC.64 R12, c[0x0][0x288] ;  /* 0x0000a200ff0c6b82 */ /* 0x000e620000000a00 */
[----:B------:R-:W-:Y:S02]  /*0740*/  SEL R11, R11, R14, !P0 ;  /* 0x0000000e0b0b7207 */ /* 0x000fe40004000000 */
[----:B------:R-:W-:Y:S01]  /*0750*/  IMAD R25, R62, 0x1c, RZ ;  /* 0x0000001c3e197824 */ /* 0x000fe200078e02ff */
[----:B------:R-:W-:-:S02]  /*0760*/  SHF.R.S32.HI R14, RZ, 0x1f, R56 ;  /* 0x0000001fff0e7819 */ /* 0x000fc40000011438 */
[----:B------:R-:W-:Y:S02]  /*0770*/  SHF.R.S32.HI R16, RZ, 0x1f, R11 ;  /* 0x0000001fff107819 */ /* 0x000fe4000001140b */
[----:B------:R-:W-:-:S03]  /*0780*/  IADD3 R64, P0, R56, R25, RZ ;  /* 0x0000001938407210 */ /* 0x000fc60007f1e0ff */
[----:B------:R-:W-:Y:S01]  /*0790*/  IMAD R16, R16, UR12, RZ ;  /* 0x0000000c10107c24 */ /* 0x000fe2000f8e02ff */
[----:B------:R-:W-:Y:S02]  /*07a0*/  LEA.HI.X.SX32 R65, R25, R14, 0x1, P0 ;  /* 0x0000000e19417211 */ /* 0x000fe400000f0eff */
[----:B------:R-:W3:Y:S01]  /*07b0*/  @P5 LDC.64 R14, c[0x0][0x288] ;  /* 0x0000a200ff0e5b82 */ /* 0x000ee20000000a00 */
[C---:B------:R-:W-:Y:S02]  /*07c0*/  IMAD R67, R11.reuse, UR13, R16 ;  /* 0x0000000d0b437c24 */ /* 0x040fe4000f8e0210 */
[----:B------:R-:W-:Y:S01]  /*07d0*/  IMAD.WIDE.U32 R64, R11, UR12, R64 ;  /* 0x0000000c0b407c25 */ /* 0x000fe2000f8e0040 */
[----:B------:R-:W-:-:S04]  /*07e0*/  ULDC.64 UR12, c[0x0][0x290] ;  /* 0x0000a400000c7ab9 */ /* 0x000fc80000000a00 */
[----:B------:R-:W-:Y:S01]  /*07f0*/  IADD3 R67, R65, R67, RZ ;  /* 0x0000004341437210 */ /* 0x000fe20007ffe0ff */
[----:B-1----:R-:W-:Y:S01]  /*0800*/  @P6 IMAD R16, R17, R12, RZ ;  /* 0x0000000c11106224 */ /* 0x002fe200078e02ff */
[-C--:B------:R-:W-:Y:S02]  /*0810*/  @P6 MOV R66, R64.reuse ;  /* 0x0000004000426202 */ /* 0x080fe40000000f00 */
[----:B------:R-:W-:Y:S01]  /*0820*/  @P3 MOV R27, R67 ;  /* 0x00000043001b3202 */ /* 0x000fe20000000f00 */
[C---:B------:R-:W-:Y:S01]  /*0830*/  @P6 IMAD R11, R53.reuse, R13, R16 ;  /* 0x0000000d350b6224 */ /* 0x040fe200078e0210 */
[----:B------:R-:W-:Y:S01]  /*0840*/  @P2 MOV R32, R64 ;  /* 0x0000004000202202 */ /* 0x000fe20000000f00 */
[----:B------:R-:W-:Y:S01]  /*0850*/  @P6 IMAD.WIDE.U32 R16, R53, R12, R66 ;  /* 0x0000000c35106225 */ /* 0x000fe200078e0042 */
[----:B------:R-:W-:Y:S01]  /*0860*/  @P2 MOV R33, R67 ;  /* 0x0000004300212202 */ /* 0x000fe20000000f00 */
[----:B------:R-:W1:Y:S03]  /*0870*/  @P4 LDC.64 R12, c[0x0][0x288] ;  /* 0x0000a200ff0c4b82 */ /* 0x000e660000000a00 */
[----:B------:R-:W-:-:S02]  /*0880*/  @P6 IADD3 R17, R17, R11, RZ ;  /* 0x0000000b11116210 */ /* 0x000fc40007ffe0ff */
[C---:B------:R-:W-:Y:S01]  /*0890*/  @P6 SHF.L.U32 R11, R16.reuse, 0x1, RZ ;  /* 0x00000001100b6819 */ /* 0x040fe200000006ff */
[----:B---3--:R-:W-:Y:S01]  /*08a0*/  @P5 IMAD R20, R19, R14, RZ ;  /* 0x0000000e13145224 */ /* 0x008fe200078e02ff */
[----:B------:R-:W-:Y:S02]  /*08b0*/  @P6 SHF.L.U64.HI R18, R16, 0x1, R17 ;  /* 0x0000000110126819 */ /* 0x000fe40000010211 */
[----:B------:R-:W-:Y:S01]  /*08c0*/  @P5 MOV R16, R64 ;  /* 0x0000004000105202 */ /* 0x000fe20000000f00 */
[----:B------:R-:W-:Y:S01]  /*08d0*/  @P5 IMAD R19, R21, R15, R20 ;  /* 0x0000000f15135224 */ /* 0x000fe200078e0214 */
[----:B------:R-:W-:Y:S02]  /*08e0*/  @P5 MOV R17, R67 ;  /* 0x0000004300115202 */ /* 0x000fe40000000f00 */
[----:B--2---:R-:W-:Y:S01]  /*08f0*/  @P6 IADD3 R38, P0, R11, R38, RZ ;  /* 0x000000260b266210 */ /* 0x004fe20007f1e0ff */
[----:B------:R-:W-:Y:S01]  /*0900*/  @P5 IMAD.WIDE.U32 R14, R21, R14, R16 ;  /* 0x0000000e150e5225 */ /* 0x000fe200078e0010 */
[----:B------:R-:W-:-:S02]  /*0910*/  IADD3 R21, R53, 0x40, RZ ;  /* 0x0000004035157810 */ /* 0x000fc40007ffe0ff */
[----:B------:R-:W2:Y:S01]  /*0920*/  @P3 LDC.64 R16, c[0x0][0x288] ;  /* 0x0000a200ff103b82 */ /* 0x000ea20000000a00 */
[----:B------:R-:W-:Y:S02]  /*0930*/  @P6 IADD3.X R39, R18, R39, RZ, P0, !PT ;  /* 0x0000002712276210 */ /* 0x000fe400007fe4ff */
[----:B0-----:R-:W-:Y:S02]  /*0940*/  @P6 IADD3 R36, P0, R11, R36, RZ ;  /* 0x000000240b246210 */ /* 0x001fe40007f1e0ff */
[----:B------:R-:W-:Y:S02]  /*0950*/  @P5 IADD3 R15, R15, R19, RZ ;  /* 0x000000130f0f5210 */ /* 0x000fe40007ffe0ff */
[----:B------:R-:W-:Y:S02]  /*0960*/  @P5 SHF.L.U32 R11, R14, 0x1, RZ ;  /* 0x000000010e0b5819 */ /* 0x000fe400000006ff */
[----:B------:R-:W-:Y:S02]  /*0970*/  SHF.R.S32.HI R19, RZ, 0x1f, R21 ;  /* 0x0000001fff137819 */ /* 0x000fe40000011415 */
[----:B------:R-:W-:-:S02]  /*0980*/  @P6 IADD3.X R37, R18, R37, RZ, P0, !PT ;  /* 0x0000002512256210 */ /* 0x000fc400007fe4ff */
[----:B------:R-:W-:Y:S01]  /*0990*/  @P5 SHF.L.U64.HI R24, R14, 0x1, R15 ;  /* 0x000000010e185819 */ /* 0x000fe2000001020f */
[----:B-1----:R-:W-:Y:S01]  /*09a0*/  @P4 IMAD R14, R19, R12, RZ ;  /* 0x0000000c130e4224 */ /* 0x002fe200078e02ff */
[C---:B------:R-:W-:Y:S02]  /*09b0*/  @P5 IADD3 R58, P0, R11.reuse, R58, RZ ;  /* 0x0000003a0b3a5210 */ /* 0x040fe40007f1e0ff */
[----:B------:R-:W-:Y:S02]  /*09c0*/  @P4 MOV R18, R64 ;  /* 0x0000004000124202 */ /* 0x000fe40000000f00 */
[C---:B------:R-:W-:Y:S02]  /*09d0*/  @P5 IADD3.X R59, R24.reuse, R59, RZ, P0, !PT ;  /* 0x0000003b183b5210 */ /* 0x040fe400007fe4ff */
[----:B----4-:R-:W-:Y:S01]  /*09e0*/  @P5 IADD3 R34, P0, R11, R34, RZ ;  /* 0x000000220b225210 */ /* 0x010fe20007f1e0ff */
[----:B------:R-:W-:Y:S01]  /*09f0*/  @P4 IMAD R11, R21, R13, R14 ;  /* 0x0000000d150b4224 */ /* 0x000fe200078e020e */
[----:B------:R-:W-:Y:S01]  /*0a00*/  @P4 MOV R19, R67 ;  /* 0x0000004300134202 */ /* 0x000fe20000000f00 */
[----:B------:R-:W0:Y:S01]  /*0a10*/  @P2 LDC.64 R14, c[0x0][0x288] ;  /* 0x0000a200ff0e2b82 */ /* 0x000e220000000a00 */
[----:B--2---:R-:W-:Y:S01]  /*0a20*/  @P3 IMAD R26, R3, R16, RZ ;  /* 0x00000010031a3224 */ /* 0x004fe200078e02ff */
[----:B------:R-:W-:Y:S01]  /*0a30*/  @P5 IADD3.X R35, R24, R35, RZ, P0, !PT ;  /* 0x0000002318235210 */ /* 0x000fe200007fe4ff */
[----:B------:R-:W-:-:S05]  /*0a40*/  @P4 IMAD.WIDE.U32 R12, R21, R12, R18 ;  /* 0x0000000c150c4225 */ /* 0x000fca00078e0012 */
[----:B------:R-:W1:Y:S01]  /*0a50*/  @P3 LDC.64 R20, c[0x0][0x230] ;  /* 0x00008c00ff143b82 */ /* 0x000e620000000a00 */
[----:B------:R-:W-:Y:S01]  /*0a60*/  @P4 IADD3 R13, R13, R11, RZ ;  /* 0x0000000b0d0d4210 */ /* 0x000fe20007ffe0ff */
[----:B------:R-:W-:Y:S01]  /*0a70*/  @P3 IMAD R29, R52, R17, R26 ;  /* 0x00000011341d3224 */ /* 0x000fe200078e021a */
[C---:B------:R-:W-:Y:S02]  /*0a80*/  @P4 SHF.L.U32 R11, R12.reuse, 0x1, RZ ;  /* 0x000000010c0b4819 */ /* 0x040fe400000006ff */
[----:B------:R-:W-:Y:S02]  /*0a90*/  @P3 MOV R26, R64 ;  /* 0x00000040001a3202 */ /* 0x000fe40000000f00 */
[----:B------:R-:W-:Y:S01]  /*0aa0*/  @P4 SHF.L.U64.HI R24, R12, 0x1, R13 ;  /* 0x000000010c184819 */ /* 0x000fe2000001020d */
[----:B------:R-:W2:Y:S01]  /*0ab0*/  @P3 LDC.64 R18, c[0x0][0x228] ;  /* 0x00008a00ff123b82 */ /* 0x000ea20000000a00 */
[----:B------:R-:W-:Y:S01]  /*0ac0*/  @P4 IADD3 R30, P0, R11, R30, RZ ;  /* 0x0000001e0b1e4210 */ /* 0x000fe20007f1e0ff */
[----:B------:R-:W-:-:S03]  /*0ad0*/  @P3 IMAD.WIDE.U32 R26, R52, R16, R26 ;  /* 0x00000010341a3225 */ /* 0x000fc600078e001a */
[C---:B------:R-:W-:Y:S02]  /*0ae0*/  @P4 IADD3.X R31, R24.reuse, R31, RZ, P0, !PT ;  /* 0x0000001f181f4210 */ /* 0x040fe400007fe4ff */
[----:B------:R-:W-:Y:S01]  /*0af0*/  @P4 IADD3 R22, P0, R11, R22, RZ ;  /* 0x000000160b164210 */ /* 0x000fe20007f1e0ff */
[----:B------:R-:W3:Y:S01]  /*0b00*/  @P1 LDC.64 R12, c[0x0][0x288] ;  /* 0x0000a200ff0c1b82 */ /* 0x000ee20000000a00 */
[----:B------:R-:W-:Y:S01]  /*0b10*/  @P3 IADD3 R11, R27, R29, RZ ;  /* 0x0000001d1b0b3210 */ /* 0x000fe20007ffe0ff */
[-C--:B0-----:R-:W-:Y:S01]  /*0b20*/  @P2 IMAD R28, R5, R14.reuse, RZ ;  /* 0x0000000e051c2224 */ /* 0x081fe200078e02ff */
[----:B------:R-:W-:Y:S01]  /*0b30*/  @P4 IADD3.X R23, R24, R23, RZ, P0, !PT ;  /* 0x0000001718174210 */ /* 0x000fe200007fe4ff */
[----:B------:R-:W-:Y:S01]  /*0b40*/  @P2 IMAD.WIDE.U32 R32, R51, R14, R32 ;  /* 0x0000000e33202225 */ /* 0x000fe200078e0020 */
[C---:B------:R-:W-:Y:S02]  /*0b50*/  @P3 SHF.L.U32 R41, R26.reuse, 0x1, RZ ;  /* 0x000000011a293819 */ /* 0x040fe400000006ff */
[----:B------:R-:W-:Y:S01]  /*0b60*/  @P3 SHF.L.U64.HI R24, R26, 0x1, R11 ;  /* 0x000000011a183819 */ /* 0x000fe2000001020b */
[----:B------:R-:W0:Y:S01]  /*0b70*/  @P2 LDC.64 R16, c[0x0][0x230] ;  /* 0x00008c00ff102b82 */ /* 0x000e220000000a00 */
[----:B-1----:R-:W-:Y:S01]  /*0b80*/  @P3 IADD3 R20, P0, R41, R20, RZ ;  /* 0x0000001429143210 */ /* 0x002fe20007f1e0ff */
[----:B------:R-:W-:Y:S01]  /*0b90*/  @P2 IMAD R43, R51, R15, R28 ;  /* 0x0000000f332b2224 */ /* 0x000fe200078e021c */
[----:B------:R-:W-:-:S02]  /*0ba0*/  @P2 SHF.L.U32 R61, R32, 0x1, RZ ;  /* 0x00000001203d2819 */ /* 0x000fc400000006ff */
[----:B------:R-:W-:Y:S02]  /*0bb0*/  @P3 IADD3.X R21, R24, R21, RZ, P0, !PT ;  /* 0x0000001518153210 */ /* 0x000fe400007fe4ff */
[----:B------:R-:W-:Y:S01]  /*0bc0*/  @P2 IADD3 R33, R33, R43, RZ ;  /* 0x0000002b21212210 */ /* 0x000fe20007ffe0ff */
[----:B------:R-:W1:Y:S01]  /*0bd0*/  @P2 LDC.64 R26, c[0x0][0x228] ;  /* 0x00008a00ff1a2b82 */ /* 0x000e620000000a00 */
[----:B--2---:R-:W-:-:S04]  /*0be0*/  @P3 IADD3 R18, P0, R41, R18, RZ ;  /* 0x0000001229123210 */ /* 0x004fc80007f1e0ff */
[----:B------:R-:W-:Y:S02]  /*0bf0*/  @P3 IADD3.X R19, R24, R19, RZ, P0, !PT ;  /* 0x0000001318133210 */ /* 0x000fe400007fe4ff */
[----:B------:R-:W-:Y:S01]  /*0c00*/  @P2 SHF.L.U64.HI R24, R32, 0x1, R33 ;  /* 0x0000000120182819 */ /* 0x000fe20000010221 */
[----:B------:R-:W2:Y:S01]  /*0c10*/  @P1 LDC.64 R28, c[0x0][0x230] ;  /* 0x00008c00ff1c1b82 */ /* 0x000ea20000000a00 */
[----:B------:R-:W-:Y:S01]  /*0c20*/  @P1 MOV R32, R64 ;  /* 0x0000004000201202 */ /* 0x000fe20000000f00 */
[----:B---3--:R-:W-:Y:S01]  /*0c30*/  @P1 IMAD R41, R7, R12, RZ ;  /* 0x0000000c07291224 */ /* 0x008fe200078e02ff */
[----:B------:R-:W-:-:S03]  /*0c40*/  @P1 MOV R33, R67 ;  /* 0x0000004300211202 */ /* 0x000fc60000000f00 */
[C---:B------:R-:W-:Y:S02]  /*0c50*/  @P1 IMAD R13, R50.reuse, R13, R41 ;  /* 0x0000000d320d1224 */ /* 0x040fe400078e0229 */
[----:B------:R-:W3:Y:S01]  /*0c60*/  LDC R11, c[0x0][0x2ac] ;  /* 0x0000ab00ff0b7b82 */ /* 0x000ee20000000800 */
[----:B0-----:R-:W-:Y:S01]  /*0c70*/  @P2 IADD3 R16, P0, R61, R16, RZ ;  /* 0x000000103d102210 */ /* 0x001fe20007f1e0ff */
[----:B------:R-:W-:-:S03]  /*0c80*/  @P1 IMAD.WIDE.U32 R32, R50, R12, R32 ;  /* 0x0000000c32201225 */ /* 0x000fc600078e0020 */
[----:B------:R-:W-:Y:S01]  /*0c90*/  @P2 IADD3.X R17, R24, R17, RZ, P0, !PT ;  /* 0x0000001118112210 */ /* 0x000fe200007fe4ff */
[----:B------:R-:W-:Y:S01]  /*0ca0*/  IMAD.WIDE.U32 R40, R40, -0x6db6db6d, RZ ;  /* 0x9249249328287825 */ /* 0x000fe200078e00ff */
[----:B------:R-:W-:Y:S01]  /*0cb0*/  @P1 IADD3 R33, R33, R13, RZ ;  /* 0x0000000d21211210 */ /* 0x000fe20007ffe0ff */
[----:B------:R-:W0:Y:S01]  /*0cc0*/  @P1 LDC.64 R14, c[0x0][0x228] ;  /* 0x00008a00ff0e1b82 */ /* 0x000e220000000a00 */
[----:B-1----:R-:W-:Y:S02]  /*0cd0*/  @P2 IADD3 R60, P0, R61, R26, RZ ;  /* 0x0000001a3d3c2210 */ /* 0x002fe40007f1e0ff */
[----:B------:R-:W-:Y:S02]  /*0ce0*/  SHF.R.U32.HI R40, RZ, 0x2, R41 ;  /* 0x00000002ff287819 */ /* 0x000fe40000011629 */
[----:B------:R-:W-:Y:S02]  /*0cf0*/  @P1 SHF.L.U32 R13, R32, 0x1, RZ ;  /* 0x00000001200d1819 */ /* 0x000fe400000006ff */
[----:B------:R-:W-:-:S02]  /*0d00*/  @P2 IADD3.X R61, R24, R27, RZ, P0, !PT ;  /* 0x0000001b183d2210 */ /* 0x000fc400007fe4ff */
[----:B------:R-:W-:Y:S02]  /*0d10*/  @P1 SHF.L.U64.HI R32, R32, 0x1, R33 ;  /* 0x0000000120201819 */ /* 0x000fe40000010221 */
[----:B--2---:R-:W-:-:S04]  /*0d20*/  @P1 IADD3 R28, P0, R13, R28, RZ ;  /* 0x0000001c0d1c1210 */ /* 0x004fc80007f1e0ff */
[----:B------:R-:W-:Y:S01]  /*0d30*/  @P1 IADD3.X R29, R32, R29, RZ, P0, !PT ;  /* 0x0000001d201d1210 */ /* 0x000fe200007fe4ff */
[----:B---3--:R-:W-:-:S05]  /*0d40*/  IMAD R11, R11, UR7, R40 ;  /* 0x000000070b0b7c24 */ /* 0x008fca000f8e0228 */
[----:B------:R-:W-:Y:S02]  /*0d50*/  IADD3 R11, R11, 0xc0, RZ ;  /* 0x000000c00b0b7810 */ /* 0x000fe40007ffe0ff */
[----:B0-----:R-:W-:-:S04]  /*0d60*/  @P1 IADD3 R14, P0, R13, R14, RZ ;  /* 0x0000000e0d0e1210 */ /* 0x001fc80007f1e0ff */
        /* <DEDUP_REMOVED lines=12> */
[C---:B------:R-:W-:Y:S01]  /*0e30*/  @P0 SHF.L.U32 R43, R32.reuse, 0x1, RZ ;  /* 0x00000001202b0819 */ /* 0x040fe200000006ff */
[----:B------:R-:W0:Y:S03]  /*0e40*/  @P0 LDC.64 R12, c[0x0][0x228] ;  /* 0x00008a00ff0c0b82 */ /* 0x000e260000000a00 */
[----:B------:R-:W-:Y:S02]  /*0e50*/  @P0 IADD3 R11, R33, R11, RZ ;  /* 0x0000000b210b0210 */ /* 0x000fe40007ffe0ff */
[----:B-1----:R-:W-:Y:S02]  /*0e60*/  @P0 IADD3 R40, P6, R43, R26, RZ ;  /* 0x0000001a2b280210 */ /* 0x002fe40007fde0ff */
[----:B------:R-:W-:-:S04]  /*0e70*/  @P0 SHF.L.U64.HI R32, R32, 0x1, R11 ;  /* 0x0000000120200819 */ /* 0x000fc8000001020b */
[----:B------:R-:W-:Y:S02]  /*0e80*/  @P0 IADD3.X R41, R32, R27, RZ, P6, !PT ;  /* 0x0000001b20290210 */ /* 0x000fe400037fe4ff */
[----:B0-----:R-:W-:-:S04]  /*0e90*/  @P0 IADD3 R42, P6, R43, R12, RZ ;  /* 0x0000000c2b2a0210 */ /* 0x001fc80007fde0ff */
[----:B------:R-:W-:Y:S02]  /*0ea0*/  @P0 IADD3.X R43, R32, R13, RZ, P6, !PT ;  /* 0x0000000d202b0210 */ /* 0x000fe400037fe4ff */
[----:B------:R-:W-:Y:S02]  /*0eb0*/  CS2R R32, SRZ ;  /* 0x0000000000207805 */ /* 0x000fe4000001ff00 */
[----:B------:R-:W-:-:S04]  /*0ec0*/  SHF.R.S32.HI R11, RZ, 0x1f, R48 ;  /* 0x0000001fff0b7819 */ /* 0x000fc80000011430 */
[----:B------:R0:W5:Y:S04]  /*0ed0*/  @P0 LDG.E R33, desc[UR8][R40.64] ;  /* 0x0000000828210981 */ /* 0x000168000c1e1900 */
[----:B------:R1:W5:Y:S01]  /*0ee0*/  @P0 LDG.E R32, desc[UR8][R42.64] ;  /* 0x000000082a200981 */ /* 0x000362000c1e1900 */
[----:B------:R-:W-:-:S04]  /*0ef0*/  ISETP.GE.U32.AND P0, PT, R48, UR12, PT ;  /* 0x0000000c30007c0c */ /* 0x000fc8000bf06070 */
[----:B------:R-:W-:-:S04]  /*0f00*/  ISETP.GE.AND.EX P0, PT, R11, UR13, PT, P0 ;  /* 0x0000000d0b007c0c */ /* 0x000fc8000bf06300 */
[----:B------:R-:W-:-:S13]  /*0f10*/  ISETP.GT.U32.OR P0, PT, R55, 0x1bf, P0 ;  /* 0x000001bf3700780c */ /* 0x000fda0000704470 */
[----:B------:R-:W2:Y:S01]  /*0f20*/  @!P0 LDC.64 R12, c[0x0][0x288] ;  /* 0x0000a200ff0c8b82 */ /* 0x000ea20000000a00 */
[----:B0-----:R-:W-:Y:S02]  /*0f30*/  @!P0 MOV R40, R64 ;  /* 0x0000004000288202 */ /* 0x001fe40000000f00 */
[----:B------:R-:W-:-:S05]  /*0f40*/  @!P0 MOV R41, R67 ;  /* 0x0000004300298202 */ /* 0x000fca0000000f00 */
[----:B------:R-:W0:Y:S01]  /*0f50*/  @!P0 LDC.64 R26, c[0x0][0x230] ;  /* 0x00008c00ff1a8b82 */ /* 0x000e220000000a00 */
[-C--:B--2---:R-:W-:Y:S02]  /*0f60*/  @!P0 IMAD R11, R11, R12.reuse, RZ ;  /* 0x0000000c0b0b8224 */ /* 0x084fe400078e02ff */
[----:B------:R-:W-:-:S04]  /*0f70*/  @!P0 IMAD.WIDE.U32 R40, R48, R12, R40 ;  /* 0x0000000c30288225 */ /* 0x000fc800078e0028 */
[----:B------:R-:W-:Y:S01]  /*0f80*/  @!P0 IMAD R11, R48, R13, R11 ;  /* 0x0000000d300b8224 */ /* 0x000fe200078e020b */
[C---:B------:R-:W-:Y:S01]  /*0f90*/  @!P0 SHF.L.U32 R69, R40.reuse, 0x1, RZ ;  /* 0x0000000128458819 */ /* 0x040fe200000006ff */
[----:B------:R-:W2:Y:S03]  /*0fa0*/  @!P0 LDC.64 R12, c[0x0][0x228] ;  /* 0x00008a00ff0c8b82 */ /* 0x000ea60000000a00 */
[----:B------:R-:W-:Y:S02]  /*0fb0*/  @!P0 IADD3 R11, R41, R11, RZ ;  /* 0x0000000b290b8210 */ /* 0x000fe40007ffe0ff */
[----:B0-----:R-:W-:Y:S02]  /*0fc0*/  @!P0 IADD3 R26, P6, R69, R26, RZ ;  /* 0x0000001a451a8210 */ /* 0x001fe40007fde0ff */
[----:B------:R-:W-:-:S04]  /*0fd0*/  @!P0 SHF.L.U64.HI R40, R40, 0x1, R11 ;  /* 0x0000000128288819 */ /* 0x000fc8000001020b */
[----:B------:R-:W-:Y:S02]  /*0fe0*/  @!P0 IADD3.X R27, R40, R27, RZ, P6, !PT ;  /* 0x0000001b281b8210 */ /* 0x000fe400037fe4ff */
[----:B--2---:R-:W-:-:S04]  /*0ff0*/  @!P0 IADD3 R68, P6, R69, R12, RZ ;  /* 0x0000000c45448210 */ /* 0x004fc80007fde0ff */
[----:B------:R-:W-:Y:S02]  /*1000*/  @!P0 IADD3.X R69, R40, R13, RZ, P6, !PT ;  /* 0x0000000d28458210 */ /* 0x000fe400037fe4ff */
[----:B------:R-:W0:Y:S01]  /*1010*/  LDC.64 R12, c[0x0][0x248] ;  /* 0x00009200ff0c7b82 */ /* 0x000e220000000a00 */
[----:B------:R-:W-:Y:S01]  /*1020*/  LOP3.LUT P6, RZ, R57, 0x2, RZ, 0xc0, !PT ;  /* 0x0000000239ff7812 */ /* 0x000fe200078cc0ff */
[----:B0-----:R-:W-:-:S06]  /*1030*/  IMAD.WIDE R12, R54, 0x8, R12 ;  /* 0x00000008360c7825 */ /* 0x001fcc00078e020c */
[----:B------:R-:W2:Y:S01]  /*1040*/  LDG.E.64 R12, desc[UR8][R12.64] ;  /* 0x000000080c0c7981 */ /* 0x000ea2000c1e1b00 */
[----:B------:R-:W-:Y:S02]  /*1050*/  CS2R R44, SRZ ;  /* 0x00000000002c7805 */ /* 0x000fe4000001ff00 */
[----:B-1----:R-:W-:Y:S02]  /*1060*/  CS2R R42, SRZ ;  /* 0x00000000002a7805 */ /* 0x002fe4000001ff00 */
[----:B------:R-:W-:Y:S02]  /*1070*/  CS2R R40, SRZ ;  /* 0x0000000000287805 */ /* 0x000fe4000001ff00 */
[----:B------:R0:W5:Y:S01]  /*1080*/  @P6 LDG.E R45, desc[UR8][R38.64] ;  /* 0x00000008262d6981 */ /* 0x000162000c1e1900 */
[----:B------:R-:W-:-:S03]  /*1090*/  MOV R46, RZ ;  /* 0x000000ff002e7202 */ /* 0x000fc60000000f00 */
[----:B------:R1:W5:Y:S04]  /*10a0*/  @P5 LDG.E R43, desc[UR8][R34.64] ;  /* 0x00000008222b5981 */ /* 0x000368000c1e1900 */
[----:B------:R-:W5:Y:S01]  /*10b0*/  @P4 LDG.E R41, desc[UR8][R30.64] ;  /* 0x000000081e294981 */ /* 0x000f62000c1e1900 */
[----:B0-----:R-:W-:-:S03]  /*10c0*/  CS2R R38, SRZ ;  /* 0x0000000000267805 */ /* 0x001fc6000001ff00 */
[----:B------:R-:W5:Y:S01]  /*10d0*/  @P4 LDG.E R40, desc[UR8][R22.64] ;  /* 0x0000000816284981 */ /* 0x000f62000c1e1900 */
[----:B-1----:R-:W-:-:S03]  /*10e0*/  CS2R R34, SRZ ;  /* 0x0000000000227805 */ /* 0x002fc6000001ff00 */
[----:B------:R-:W5:Y:S04]  /*10f0*/  @P3 LDG.E R42, desc[UR8][R20.64] ;  /* 0x00000008142a3981 */ /* 0x000f68000c1e1900 */
[----:B------:R-:W5:Y:S04]  /*1100*/  @P3 LDG.E R39, desc[UR8][R18.64] ;  /* 0x0000000812273981 */ /* 0x000f68000c1e1900 */
[----:B------:R-:W5:Y:S04]  /*1110*/  @P1 LDG.E R38, desc[UR8][R28.64] ;  /* 0x000000081c261981 */ /* 0x000f68000c1e1900 */
[----:B------:R-:W5:Y:S01]  /*1120*/  @P1 LDG.E R35, desc[UR8][R14.64] ;  /* 0x000000080e231981 */ /* 0x000f62000c1e1900 */
[----:B------:R-:W-:-:S03]  /*1130*/  MOV R11, RZ ;  /* 0x000000ff000b7202 */ /* 0x000fc60000000f00 */
[----:B------:R-:W5:Y:S04]  /*1140*/  @!P0 LDG.E R34, desc[UR8][R26.64] ;  /* 0x000000081a228981 */ /* 0x000f68000c1e1900 */
[----:B------:R-:W5:Y:S04]  /*1150*/  @!P0 LDG.E R11, desc[UR8][R68.64] ;  /* 0x00000008440b8981 */ /* 0x000f68000c1e1900 */
[----:B------:R0:W5:Y:S04]  /*1160*/  @P6 LDG.E R44, desc[UR8][R36.64] ;  /* 0x00000008242c6981 */ /* 0x000168000c1e1900 */
[----:B------:R1:W5:Y:S01]  /*1170*/  @P5 LDG.E R46, desc[UR8][R58.64] ;  /* 0x000000083a2e5981 */ /* 0x000362000c1e1900 */
[----:B0-----:R-:W-:-:S06]  /*1180*/  CS2R R36, SRZ ;  /* 0x0000000000247805 */ /* 0x001fcc000001ff00 */
[----:B------:R-:W5:Y:S01]  /*1190*/  @P2 LDG.E R37, desc[UR8][R16.64] ;  /* 0x0000000810252981 */ /* 0x000f62000c1e1900 */
[----:B-1----:R-:W-:Y:S01]  /*11a0*/  MOV R59, 0x3f800000 ;  /* 0x3f800000003b7802 */ /* 0x002fe20000000f00 */
[----:B------:R-:W-:Y:S01]  /*11b0*/  BSSY B0, `(.L_x_974) ;  /* 0x000001c000007945 */ /* 0x000fe20003800000 */
[----:B------:R-:W-:Y:S01]  /*11c0*/  MOV R58, RZ ;  /* 0x000000ff003a7202 */ /* 0x000fe20000000f00 */
[----:B------:R0:W5:Y:S02]  /*11d0*/  @P2 LDG.E R36, desc[UR8][R60.64] ;  /* 0x000000083c242981 */ /* 0x000164000c1e1900 */
[----:B0-----:R-:W-:Y:S01]  /*11e0*/  CS2R R60, SRZ ;  /* 0x00000000003c7805 */ /* 0x001fe2000001ff00 */
[----:B--2---:R-:W-:-:S05]  /*11f0*/  FFMA.FTZ R13, -R12, R12, R13 ;  /* 0x0000000c0c0d7223 */ /* 0x004fca000001010d */
[----:B------:R-:W-:-:S13]  /*1200*/  FSETP.GTU.FTZ.AND P0, PT, R13, RZ, PT ;  /* 0x000000ff0d00720b */ /* 0x000fda0003f1c000 */
[----:B------:R-:W0:Y:S02]  /*1210*/  @P0 LDC R16, c[0x0][0x250] ;  /* 0x00009400ff100b82 */ /* 0x000e240000000800 */
[----:B0-----:R-:W-:-:S04]  /*1220*/  @P0 FADD.FTZ R16, R13, R16 ;  /* 0x000000100d100221 */ /* 0x001fc80000010000 */
[----:B------:R0:W1:Y:S01]  /*1230*/  @P0 MUFU.RSQ R59, R16 ;  /* 0x00000010003b0308 */ /* 0x0000620000001400 */
[----:B------:R-:W-:Y:S02]  /*1240*/  ISETP.GT.U32.AND P0, PT, R55, 0x1bf, PT ;  /* 0x000001bf3700780c */ /* 0x000fe40003f04070 */
[----:B------:R-:W-:-:S11]  /*1250*/  MOV R13, RZ ;  /* 0x000000ff000d7202 */ /* 0x000fd60000000f00 */
        /* <DEDUP_REMOVED lines=17> */
.L_x_975:
[----:B------:R-:W-:Y:S05]  /*1370*/  BSYNC B0 ;  /* 0x0000000000007941 */ /* 0x000fea0003800000 */
.L_x_974:
        /* <DEDUP_REMOVED lines=9> */
[-C--:B-1----:R-:W-:Y:S01]  /*1410*/  FMUL.FTZ R15, R14, R59.reuse ;  /* 0x0000003b0e0f7220 */ /* 0x082fe20000410000 */
[----:B------:R-:W-:Y:S02]  /*1420*/  HADD2.F32 R19, -RZ, R44.H1_H1 ;  /* 0x3000002cff137230 */ /* 0x000fe40000004100 */
[C---:B------:R-:W-:Y:S01]  /*1430*/  FADD.FTZ R24, -R12.reuse, R23 ;  /* 0x000000170c187221 */ /* 0x040fe20000010100 */
[----:B------:R-:W-:Y:S01]  /*1440*/  @P0 LOP3.LUT R57, R57, 0x4, RZ, 0xfc, !PT ;  /* 0x0000000439390812 */ /* 0x000fe200078efcff */
[--C-:B------:R-:W-:Y:S02]  /*1450*/  HADD2.F32 R18, -RZ, R43.reuse.H0_H0 ;  /* 0x2000002bff127230 */ /* 0x100fe40000004100 */
[----:B------:R-:W-:Y:S01]  /*1460*/  FADD.FTZ R22, -R12, R25 ;  /* 0x000000190c167221 */ /* 0x000fe20000010100 */
        /* <DEDUP_REMOVED lines=21> */
.L_x_976:
[----:B------:R-:W-:Y:S01]  /*15c0*/  FMUL.FTZ R16, R20, R61 ;  /* 0x0000003d14107220 */ /* 0x000fe20000410000 */
[-C--:B------:R-:W-:Y:S01]  /*15d0*/  FMUL.FTZ R21, R24, R59.reuse ;  /* 0x0000003b18157220 */ /* 0x080fe20000410000 */
[----:B------:R-:W-:Y:S01]  /*15e0*/  FFMA.FTZ R24, R15, R20, RZ ;  /* 0x000000140f187223 */ /* 0x000fe200000100ff */
        /* <DEDUP_REMOVED lines=23> */
.L_x_977:
[----:B------:R-:W-:Y:S01]  /*1760*/  FFMA.FTZ R25, R14, R23, R15 ;  /* 0x000000170e197223 */ /* 0x000fe2000001000f */
[----:B------:R-:W-:Y:S01]  /*1770*/  FADD.FTZ R15, RZ, R20 ;  /* 0x00000014ff0f7221 */ /* 0x000fe20000010000 */
[----:B------:R-:W-:Y:S01]  /*1780*/  FMUL.FTZ R20, R18, R61 ;  /* 0x0000003d12147220 */ /* 0x000fe20000410000 */
[----:B------:R-:W-:Y:S01]  /*1790*/  FADD.FTZ R27, R23, R16 ;  /* 0x00000010171b7221 */ /* 0x000fe20000010000 */
[----:B------:R-:W-:Y:S01]  /*17a0*/  FFMA.FTZ R24, R21, R18, R24 ;  /* 0x0000001215187223 */ /* 0x000fe20000010018 */
[----:B------:R-:W-:Y:S01]  /*17b0*/  FFMA.FTZ R23, R14, R19, RZ ;  /* 0x000000130e177223 */ /* 0x000fe200000100ff */
[----:B------:R-:W-:Y:S01]  /*17c0*/  FADD.FTZ R18, R15, R18 ;  /* 0x000000120f127221 */ /* 0x000fe20000010000 */
[----:B------:R-:W-:Y:S01]  /*17d0*/  FFMA.FTZ R26, R21, R20, R25 ;  /* 0x00000014151a7223 */ /* 0x000fe20000010019 */
[----:B------:R-:W-:Y:S01]  /*17e0*/  FADD.FTZ R14, RZ, R19 ;  /* 0x00000013ff0e7221 */ /* 0x000fe20000010000 */
[--C-:B------:R-:W-:Y:S02]  /*17f0*/  HADD2.F32 R21, -RZ, R41.reuse.H0_H0 ;  /* 0x20000029ff157230 */ /* 0x100fe40000004100 */
[----:B------:R-:W-:Y:S01]  /*1800*/  FMUL.FTZ R15, R17, R60 ;  /* 0x0000003c110f7220 */ /* 0x000fe20000410000 */
[----:B------:R-:W-:-:S02]  /*1810*/  HADD2.F32 R19, -RZ, R41.H1_H1 ;  /* 0x30000029ff137230 */ /* 0x000fc40000004100 */
[----:B------:R-:W-:Y:S01]  /*1820*/  FFMA.FTZ R16, R22, R17, R23 ;  /* 0x0000001116107223 */ /* 0x000fe20000010017 */
[----:B------:R-:W-:Y:S01]  /*1830*/  FADD.FTZ R14, R14, R17 ;  /* 0x000000110e0e7221 */ /* 0x000fe20000010000 */
[----:B------:R-:W-:Y:S01]  /*1840*/  FFMA.FTZ R22, R22, R15, R26 ;  /* 0x0000000f16167223 */ /* 0x000fe2000001001a */
[C---:B------:R-:W-:Y:S01]  /*1850*/  FADD.FTZ R26, -R12.reuse, R21 ;  /* 0x000000150c1a7221 */ /* 0x040fe20000010100 */
[----:B------:R-:W-:Y:S01]  /*1860*/  FADD.FTZ R28, -R12, R19 ;  /* 0x000000130c1c7221 */ /* 0x000fe20000010100 */
[----:B------:R-:W-:Y:S01]  /*1870*/  FADD.FTZ R20, R27, R20 ;  /* 0x000000141b147221 */ /* 0x000fe20000010000 */
        /* <DEDUP_REMOVED lines=23> */
.L_x_978:
[----:B------:R-:W-:Y:S01]  /*19f0*/  FMUL.FTZ R25, R23, R61 ;  /* 0x0000003d17197220 */ /* 0x000fe20000410000 */
[----:B------:R-:W-:Y:S01]  /*1a00*/  FADD.FTZ R20, R15, R20 ;  /* 0x000000140f147221 */ /* 0x000fe20000010000 */
[C---:B------:R-:W-:Y:S01]  /*1a10*/  FFMA.FTZ R24, R21.reuse, R23, R24 ;  /* 0x0000001715187223 */ /* 0x040fe20000010018 */
[----:B------:R-:W-:Y:S01]  /*1a20*/  FADD.FTZ R15, R18, R23 ;  /* 0x00000017120f7221 */ /* 0x000fe20000010000 */
[----:B------:R-:W-:Y:S01]  /*1a30*/  FFMA.FTZ R22, R21, R25, R22 ;  /* 0x0000001915167223 */ /* 0x000fe20000010016 */
        /* <DEDUP_REMOVED lines=9> */
[----:B------:R-:W-:Y:S01]  /*1ad0*/  FADD.FTZ R20, R17, R20 ;  /* 0x0000001411147221 */ /* 0x000fe20000010000 */
[----:B------:R-:W-:Y:S01]  /*1ae0*/  FMUL.FTZ R25, R18, R59 ;  /* 0x0000003b12197220 */ /* 0x000fe20000410000 */
[----:B------:R-:W-:-:S02]  /*1af0*/  HADD2.F32 R22, -RZ, R39.H0_H0 ;  /* 0x20000027ff167230 */ /* 0x000fc40000004100 */
[----:B------:R-:W-:Y:S01]  /*1b00*/  FMUL.FTZ R18, R26, R59 ;  /* 0x0000003b1a127220 */ /* 0x000fe20000410000 */
[----:B------:R-:W-:Y:S02]  /*1b10*/  HADD2.F32 R17, -RZ, R39.H1_H1 ;  /* 0x30000027ff117230 */ /* 0x000fe40000004100 */
        /* <DEDUP_REMOVED lines=20> */
.L_x_979:
[----:B------:R-:W-:Y:S01]  /*1c60*/  FMUL.FTZ R26, R22, R61 ;  /* 0x0000003d161a7220 */ /* 0x000fe20000410000 */
[----:B------:R-:W-:Y:S02]  /*1c70*/  HADD2.F32 R27, -RZ, R37.H1_H1 ;  /* 0x30000025ff1b7230 */ /* 0x000fe40000004100 */
[----:B------:R-:W-:Y:S01]  /*1c80*/  FFMA.FTZ R21, R25, R22, R24 ;  /* 0x0000001619157223 */ /* 0x000fe20000010018 */
[----:B------:R-:W-:Y:S01]  /*1c90*/  FADD.FTZ R15, R15, R22 ;  /* 0x000000160f0f7221 */ /* 0x000fe20000010000 */
[----:B------:R-:W-:Y:S01]  /*1ca0*/  FADD.FTZ R24, R20, R26 ;  /* 0x0000001a14187221 */ /* 0x000fe20000010000 */
[----:B------:R-:W-:Y:S01]  /*1cb0*/  FFMA.FTZ R25, R25, R26, R19 ;  /* 0x0000001a19197223 */ /* 0x000fe20000010013 */
[C---:B------:R-:W-:Y:S01]  /*1cc0*/  FADD.FTZ R20, -R12.reuse, R23 ;  /* 0x000000170c147221 */ /* 0x040fe20000010100 */
[----:B------:R-:W-:Y:S01]  /*1cd0*/  FADD.FTZ R26, -R12, R27 ;  /* 0x0000001b0c1a7221 */ /* 0x000fe20000010100 */
[--C-:B------:R-:W-:Y:S02]  /*1ce0*/  HADD2.F32 R22, -RZ, R36.reuse.H0_H0 ;  /* 0x20000024ff167230 */ /* 0x100fe40000004100 */
[----:B------:R-:W-:Y:S01]  /*1cf0*/  FMUL.FTZ R27, R17, R60 ;  /* 0x0000003c111b7220 */ /* 0x000fe20000410000 */
[----:B------:R-:W-:Y:S01]  /*1d00*/  FMUL.FTZ R23, R20, R59 ;  /* 0x0000003b14177220 */ /* 0x000fe20000410000 */
[----:B------:R-:W-:-:S02]  /*1d10*/  HADD2.F32 R19, -RZ, R36.H1_H1 ;  /* 0x30000024ff137230 */ /* 0x000fc40000004100 */
        /* <DEDUP_REMOVED lines=20> */
.L_x_980:
[----:B------:R-:W-:Y:S01]  /*1e60*/  FMUL.FTZ R26, R22, R61 ;  /* 0x0000003d161a7220 */ /* 0x000fe20000410000 */
[----:B------:R-:W-:Y:S01]  /*1e70*/  FADD.FTZ R29, R27, R24 ;  /* 0x000000181b1d7221 */ /* 0x000fe20000010000 */
[C---:B------:R-:W-:Y:S01]  /*1e80*/  FFMA.FTZ R28, R18.reuse, R27, R25 ;  /* 0x0000001b121c7223 */ /* 0x040fe20000010019 */
[----:B------:R-:W-:Y:S01]  /*1e90*/  FFMA.FTZ R25, R18, R17, R16 ;  /* 0x0000001112197223 */ /* 0x000fe20000010010 */
[----:B------:R-:W-:Y:S01]  /*1ea0*/  FADD.FTZ R24, R14, R17 ;  /* 0x000000110e187221 */ /* 0x000fe20000010000 */
[----:B------:R-:W-:Y:S01]  /*1eb0*/  FADD.FTZ R17, R29, R26 ;  /* 0x0000001a1d117221 */ /* 0x000fe20000010000 */
[--C-:B------:R-:W-:Y:S02]  /*1ec0*/  HADD2.F32 R29, -RZ, R38.reuse.H0_H0 ;  /* 0x20000026ff1d7230 */ /* 0x100fe40000004100 */
[----:B------:R-:W-:Y:S01]  /*1ed0*/  FFMA.FTZ R27, R23, R26, R28 ;  /* 0x0000001a171b7223 */ /* 0x000fe2000001001c */
[----:B------:R-:W-:Y:S02]  /*1ee0*/  HADD2.F32 R31, -RZ, R38.H1_H1 ;  /* 0x30000026ff1f7230 */ /* 0x000fe40000004100 */
[----:B------:R-:W-:Y:S01]  /*1ef0*/  FMUL.FTZ R26, R19, R60 ;  /* 0x0000003c131a7220 */ /* 0x000fe20000410000 */
[----:B------:R-:W-:Y:S01]  /*1f00*/  FFMA.FTZ R21, R23, R22, R21 ;  /* 0x0000001617157223 */ /* 0x000fe20000010015 */
[----:B------:R-:W-:Y:S01]  /*1f10*/  FADD.FTZ R18, -R12, R29 ;  /* 0x0000001d0c127221 */ /* 0x000fe20000010100 */
[----:B------:R-:W-:-:S02]  /*1f20*/  HADD2.F32 R14, -RZ, R35.H0_H0 ;  /* 0x20000023ff0e7230 */ /* 0x000fc40000004100 */
[----:B------:R-:W-:Y:S01]  /*1f30*/  FADD.FTZ R16, -R12, R31 ;  /* 0x0000001f0c107221 */ /* 0x000fe20000010100 */
[----:B------:R-:W-:Y:S01]  /*1f40*/  FFMA.FTZ R27, R20, R26, R27 ;  /* 0x0000001a141b7223 */ /* 0x000fe2000001001b */
[----:B------:R-:W-:Y:S01]  /*1f50*/  FADD.FTZ R26, R26, R17 ;  /* 0x000000111a1a7221 */ /* 0x000fe20000010000 */
[----:B------:R-:W-:Y:S02]  /*1f60*/  HADD2.F32 R17, -RZ, R35.H1_H1 ;  /* 0x30000023ff117230 */ /* 0x000fe40000004100 */
        /* <DEDUP_REMOVED lines=21> */
.L_x_981:
[----:B------:R-:W-:Y:S01]  /*20c0*/  FMUL.FTZ R29, R14, R61 ;  /* 0x0000003d0e1d7220 */ /* 0x000fe20000410000 */
[----:B------:R-:W-:Y:S01]  /*20d0*/  FADD.FTZ R15, R15, R22 ;  /* 0x000000160f0f7221 */ /* 0x000fe20000010000 */
[----:B------:R-:W-:Y:S01]  /*20e0*/  FFMA.FTZ R23, R20, R19, R25 ;  /* 0x0000001314177223 */ /* 0x000fe20000010019 */
[----:B------:R-:W-:Y:S01]  /*20f0*/  FMUL.FTZ R22, R17, R60 ;  /* 0x0000003c11167220 */ /* 0x000fe20000410000 */
[----:B------:R-:W-:Y:S01]  /*2100*/  FFMA.FTZ R27, R18, R29, R27 ;  /* 0x0000001d121b7223 */ /* 0x000fe2000001001b */
[----:B------:R-:W-:Y:S01]  /*2110*/  FADD.FTZ R29, R26, R29 ;  /* 0x0000001d1a1d7221 */ /* 0x000fe20000010000 */
[--C-:B------:R-:W-:Y:S02]  /*2120*/  HADD2.F32 R25, -RZ, R33.reuse.H0_H0 ;  /* 0x20000021ff197230 */ /* 0x100fe40000004100 */
[----:B------:R-:W-:Y:S01]  /*2130*/  FADD.FTZ R20, R24, R19 ;  /* 0x0000001318147221 */ /* 0x000fe20000010000 */
[----:B------:R-:W-:Y:S02]  /*2140*/  HADD2.F32 R31, -RZ, R33.H1_H1 ;  /* 0x30000021ff1f7230 */ /* 0x000fe40000004100 */
[----:B------:R-:W-:Y:S01]  /*2150*/  FFMA.FTZ R26, R16, R22, R27 ;  /* 0x00000016101a7223 */ /* 0x000fe2000001001b */
[----:B------:R-:W-:Y:S01]  /*2160*/  FADD.FTZ R27, R22, R29 ;  /* 0x0000001d161b7221 */ /* 0x000fe20000010000 */
[----:B------:R-:W-:Y:S01]  /*2170*/  FADD.FTZ R22, -R12, R25 ;  /* 0x000000190c167221 */ /* 0x000fe20000010100 */
[----:B------:R-:W-:-:S02]  /*2180*/  HADD2.F32 R24, -RZ, R32.H0_H0 ;  /* 0x20000020ff187230 */ /* 0x000fc40000004100 */
[----:B------:R-:W-:Y:S01]  /*2190*/  FADD.FTZ R28, -R12, R31 ;  /* 0x0000001f0c1c7221 */ /* 0x000fe20000010100 */
        /* <DEDUP_REMOVED lines=22> */
.L_x_982:
[----:B------:R-:W-:Y:S01]  /*2300*/  FMUL.FTZ R28, R24, R61 ;  /* 0x0000003d181c7220 */ /* 0x000fe20000410000 */
[----:B------:R-:W-:-:S03]  /*2310*/  FFMA.FTZ R30, R18, R14, R21 ;  /* 0x0000000e121e7223 */ /* 0x000fc60000010015 */
[----:B------:R-:W-:Y:S01]  /*2320*/  FFMA.FTZ R29, R25, R28, R26 ;  /* 0x0000001c191d7223 */ /* 0x000fe2000001001a */
[----:B------:R-:W-:Y:S01]  /*2330*/  FADD.FTZ R27, R27, R28 ;  /* 0x0000001c1b1b7221 */ /* 0x000fe20000010000 */
[----:B------:R-:W-:-:S04]  /*2340*/  FMUL.FTZ R26, R19, R60 ;  /* 0x0000003c131a7220 */ /* 0x000fc80000410000 */
[----:B------:R-:W-:Y:S01]  /*2350*/  FADD.FTZ R21, R26, R27 ;  /* 0x0000001b1a157221 */ /* 0x000fe20000010000 */
[----:B------:R-:W-:Y:S01]  /*2360*/  FFMA.FTZ R18, R22, R26, R29 ;  /* 0x0000001a16127223 */ /* 0x000fe2000001001d */
[--C-:B------:R-:W-:Y:S02]  /*2370*/  HADD2.F32 R27, -RZ, R34.reuse.H0_H0 ;  /* 0x20000022ff1b7230 */ /* 0x100fe40000004100 */
[----:B------:R-:W-:-:S03]  /*2380*/  HADD2.F32 R29, -RZ, R34.H1_H1 ;  /* 0x30000022ff1d7230 */ /* 0x000fc60000004100 */
[C---:B------:R-:W-:Y:S01]  /*2390*/  FADD.FTZ R26, -R12.reuse, R27 ;  /* 0x0000001b0c1a7221 */ /* 0x040fe20000010100 */
[--C-:B------:R-:W-:Y:S02]  /*23a0*/  HADD2.F32 R27, -RZ, R11.reuse.H1_H1 ;  /* 0x3000000bff1b7230 */ /* 0x100fe40000004100 */
[----:B------:R-:W-:Y:S01]  /*23b0*/  FADD.FTZ R28, -R12, R29 ;  /* 0x0000001d0c1c7221 */ /* 0x000fe20000010100 */
[-C--:B------:R-:W-:Y:S01]  /*23c0*/  FMUL.FTZ R29, R26, R59.reuse ;  /* 0x0000003b1a1d7220 */ /* 0x080fe20000410000 */
[----:B------:R-:W-:Y:S02]  /*23d0*/  HADD2.F32 R26, -RZ, R11.H0_H0 ;  /* 0x2000000bff1a7230 */ /* 0x000fe40000004100 */
[----:B------:R-:W-:Y:S01]  /*23e0*/  FMUL.FTZ R28, R28, R59 ;  /* 0x0000003b1c1c7220 */ /* 0x000fe20000410000 */
        /* <DEDUP_REMOVED lines=19> */
.L_x_983:
[----:B------:R-:W-:Y:S01]  /*2520*/  FMUL.FTZ R68, R26, R61 ;  /* 0x0000003d1a447220 */ /* 0x000fe20000410000 */
[----:B------:R-:W-:Y:S01]  /*2530*/  ISETP.GT.AND P0, PT, R0, 0x1e, PT ;  /* 0x0000001e0000780c */ /* 0x000fe20003f04270 */
[----:B------:R-:W0:Y:S01]  /*2540*/  S2UR UR11, SR_CgaCtaId ;  /* 0x00000000000b79c3 */ /* 0x000e220000008800 */
[----:B------:R-:W-:Y:S01]  /*2550*/  UMOV UR6, 0x400 ;  /* 0x0000040000067882 */ /* 0x000fe20000000000 */
[----:B------:R-:W-:Y:S01]  /*2560*/  FFMA.FTZ R31, R29, R68, R18 ;  /* 0x000000441d1f7223 */ /* 0x000fe20000010012 */
[----:B------:R-:W-:Y:S01]  /*2570*/  FMUL.FTZ R18, R27, R60 ;  /* 0x0000003c1b127220 */ /* 0x000fe20000410000 */
[----:B------:R-:W-:Y:S01]  /*2580*/  FADD.FTZ R63, R21, R68 ;  /* 0x00000044153f7221 */ /* 0x000fe20000010000 */
[----:B------:R-:W-:Y:S01]  /*2590*/  UIADD3 UR5, UR6, 0x90, URZ ;  /* 0x0000009006057890 */ /* 0x000fe2000fffe03f */
[----:B------:R-:W-:Y:S01]  /*25a0*/  FFMA.FTZ R23, R16, R17, R23 ;  /* 0x0000001110177223 */ /* 0x000fe20000010017 */
[----:B------:R-:W-:Y:S01]  /*25b0*/  FFMA.FTZ R21, R28, R18, R31 ;  /* 0x000000121c157223 */ /* 0x000fe2000001001f */
[----:B------:R-:W-:Y:S01]  /*25c0*/  FADD.FTZ R18, R18, R63 ;  /* 0x0000003f12127221 */ /* 0x000fe20000010000 */
[----:B------:R-:W-:Y:S01]  /*25d0*/  FADD.FTZ R15, R15, R14 ;  /* 0x0000000e0f0f7221 */ /* 0x000fe20000010000 */
[----:B------:R-:W-:Y:S01]  /*25e0*/  FADD.FTZ R20, R20, R17 ;  /* 0x0000001114147221 */ /* 0x000fe20000010000 */
[----:B------:R-:W-:Y:S01]  /*25f0*/  FFMA.FTZ R30, R25, R24, R30 ;  /* 0x00000018191e7223 */ /* 0x000fe2000001001e */
[----:B------:R-:W1:Y:S01]  /*2600*/  SHFL.DOWN PT, R68, R21, 0x1, 0x1f ;  /* 0x08201f0015447f89 */ /* 0x000e6200000e0000 */
[----:B------:R-:W-:Y:S01]  /*2610*/  FFMA.FTZ R23, R22, R19, R23 ;  /* 0x0000001316177223 */ /* 0x000fe20000010017 */
[----:B------:R-:W-:Y:S01]  /*2620*/  FADD.FTZ R15, R15, R24 ;  /* 0x000000180f0f7221 */ /* 0x000fe20000010000 */
[----:B------:R-:W-:Y:S01]  /*2630*/  FADD.FTZ R20, R20, R19 ;  /* 0x0000001314147221 */ /* 0x000fe20000010000 */
[----:B------:R-:W2:Y:S01]  /*2640*/  SHFL.DOWN PT, R31, R18, 0x1, 0x1f ;  /* 0x08201f00121f7f89 */ /* 0x000ea200000e0000 */
[----:B------:R-:W-:Y:S01]  /*2650*/  FFMA.FTZ R24, R29, R26, R30 ;  /* 0x0000001a1d187223 */ /* 0x000fe2000001001e */
[----:B------:R-:W-:Y:S01]  /*2660*/  FFMA.FTZ R25, R28, R27, R23 ;  /* 0x0000001b1c197223 */ /* 0x000fe20000010017 */
[----:B------:R-:W-:Y:S01]  /*2670*/  FADD.FTZ R26, R15, R26 ;  /* 0x0000001a0f1a7221 */ /* 0x000fe20000010000 */
[----:B------:R-:W-:Y:S01]  /*2680*/  FADD.FTZ R27, R20, R27 ;  /* 0x0000001b141b7221 */ /* 0x000fe20000010000 */
[----:B------:R-:W-:Y:S01]  /*2690*/  BSSY B0, `(.L_x_984) ;  /* 0x0000043000007945 */ /* 0x000fe20003800000 */
[----:B0-----:R-:W-:-:S06]  /*26a0*/  ULEA UR5, UR11, UR5, 0x18 ;  /* 0x000000050b057291 */ /* 0x001fcc000f8ec03f */
[----:B------:R-:W-:-:S05]  /*26b0*/  LEA R63, R55, UR5, 0x4 ;  /* 0x00000005373f7c11 */ /* 0x000fca000f8e20ff */
[----:B------:R-:W-:Y:S01]  /*26c0*/  STS.128 [R63], R24 ;  /* 0x000000183f007388 */ /* 0x000fe20000000c00 */
        /* <DEDUP_REMOVED lines=63> */
.L_x_985:
[----:B------:R-:W-:Y:S05]  /*2ac0*/  BSYNC B0 ;  /* 0x0000000000007941 */ /* 0x000fea0003800000 */
.L_x_984:
        /* <DEDUP_REMOVED lines=22> */
[----:B------:R-:W-:Y:S04]  /*2c30*/  LDS.128 R20, [R63+0x540] ;  /* 0x000540003f147984 */ /* 0x000fe80000000c00 */
[----:B------:R-:W1:Y:S01]  /*2c40*/  LDS.128 R16, [R63+0x460] ;  /* 0x000460003f107984 */ /* 0x000e620000000c00 */
        /* <DEDUP_REMOVED lines=9> */
[----:B------:R-:W-:Y:S01]  /*2ce0*/  FADD.FTZ R29, R29, R20 ;  /* 0x000000141d1d7221 */ /* 0x000fe20000010000 */
[----:B------:R-:W1:Y:S01]  /*2cf0*/  LDS.128 R16, [R63+0x700] ;  /* 0x000700003f107984 */ /* 0x000e620000000c00 */
[----:B------:R-:W-:Y:S01]  /*2d00*/  FADD.FTZ R28, R28, R21 ;  /* 0x000000151c1c7221 */ /* 0x000fe20000010000 */
[----:B------:R-:W-:Y:S01]  /*2d10*/  FADD.FTZ R31, R31, R22 ;  /* 0x000000161f1f7221 */ /* 0x000fe20000010000 */
[----:B------:R-:W-:Y:S02]  /*2d20*/  FADD.FTZ R30, R30, R23 ;  /* 0x000000171e1e7221 */ /* 0x000fe40000010000 */
[----:B------:R-:W2:Y:S01]  /*2d30*/  LDS.128 R20, [R63+0x7e0] ;  /* 0x0007e0003f147984 */ /* 0x000ea20000000c00 */
        /* <DEDUP_REMOVED lines=108> */
[----:B------:R-:W-:Y:S01]  /*3400*/  FADD.FTZ R68, R68, R27 ;  /* 0x0000001b44447221 */ /* 0x000fe20000010000 */
[----:B------:R-:W0:Y:S01]  /*3410*/  LDS.128 R28, [R63+0x1b20] ;  /* 0x001b20003f1c7984 */ /* 0x000e220000000c00 */
        /* <DEDUP_REMOVED lines=8> */
[----:B0-----:R-:W-:Y:S01]  /*34a0*/  FADD.FTZ R24, R69, R28 ;  /* 0x0000001c45187221 */ /* 0x001fe20000010000 */
[----:B------:R-:W-:Y:S01]  /*34b0*/  FADD.FTZ R25, R16, R29 ;  /* 0x0000001d10197221 */ /* 0x000fe20000010000 */
[----:B------:R-:W-:Y:S01]  /*34c0*/  FADD.FTZ R26, R17, R30 ;  /* 0x0000001e111a7221 */ /* 0x000fe20000010000 */
[----:B------:R-:W-:-:S07]  /*34d0*/  FADD.FTZ R27, R68, R31 ;  /* 0x0000001f441b7221 */ /* 0x000fce0000010000 */
.L_x_987:
[----:B------:R-:W-:Y:S05]  /*34e0*/  BSYNC B0 ;  /* 0x0000000000007941 */ /* 0x000fea0003800000 */
.L_x_986:
        /* <DEDUP_REMOVED lines=17> */
.L_x_989:
[----:B------:R-:W-:Y:S05]  /*3600*/  BSYNC B0 ;  /* 0x0000000000007941 */ /* 0x000fea0003800000 */
.L_x_988:
[----:B-1----:R-:W-:-:S13]  /*3610*/  ISETP.GE.U32.AND P6, PT, R18, 0x2, PT ;  /* 0x000000021200780c */ /* 0x002fda0003fc6070 */
[----:B------:R-:W-:Y:S05]  /*3620*/  @!P6 BRA `(.L_x_990) ;  /* 0x0000001000b4e947 */ /* 0x000fea0003800000 */
[----:B--2---:R-:W0:Y:S01]  /*3630*/  LDC R20, c[0x0][0x10] ;  /* 0x00000400ff147b82 */ /* 0x004e220000000800 */
[----:B------:R-:W1:Y:S01]  /*3640*/  S2R R19, SR_CTAID.Y ;  /* 0x0000000000137919 */ /* 0x000e620000002600 */
        /* <DEDUP_REMOVED lines=31> */
.L_x_992:
[----:B------:R-:W2:Y:S04]  /*3840*/  LDG.E.STRONG.GPU R21, desc[UR8][R16.64] ;  /* 0x0000000810157981 */ /* 0x000ea8000c1ef900 */
[----:B--2---:R-:W-:Y:S01]  /*3850*/  CCTL.IVALL ;  /* 0x00000000ff00798f */ /* 0x004fe20002000000 */
[----:B------:R-:W-:Y:S05]  /*3860*/  YIELD ;  /* 0x0000000000007946 */ /* 0x000fea0003800000 */
[----:B------:R-:W-:-:S13]  /*3870*/  ISETP.NE.AND P6, PT, R21, R26, PT ;  /* 0x0000001a1500720c */ /* 0x000fda0003fc5270 */
[----:B------:R-:W-:Y:S05]  /*3880*/  @P6 BRA `(.L_x_992) ;  /* 0xfffffffc00ec6947 */ /* 0x000fea000383ffff */
.L_x_991:
        /* <DEDUP_REMOVED lines=23> */
.L_x_996:
        /* <DEDUP_REMOVED lines=115> */
.L_x_995:
        /* <DEDUP_REMOVED lines=63> */
.L_x_997:
[----:B------:R-:W-:-:S04]  /*4520*/  LOP3.LUT P6, RZ, R57, 0x1, RZ, 0xc0, !PT ;  /* 0x0000000139ff7812 */ /* 0x000fc800078cc0ff */
[----:B------:R-:W-:-:S13]  /*4530*/  ISETP.NE.OR P6, PT, R21, RZ, P6 ;  /* 0x000000ff1500720c */ /* 0x000fda00037c5670 */
[----:B------:R-:W-:Y:S05]  /*4540*/  @!P6 BRA `(.L_x_993) ;  /* 0x00000000007ce947 */ /* 0x000fea0003800000 */
.L_x_994:
        /* <DEDUP_REMOVED lines=31> */
.L_x_993:
        /* <DEDUP_REMOVED lines=10> */
.L_x_999:
[----:B------:R-:W-:Y:S05]  /*47e0*/  BSYNC B0 ;  /* 0x0000000000007941 */ /* 0x000fea0003800000 */
.L_x_998:
        /* <DEDUP_REMOVED lines=17> */
.L_x_990:
[----:B------:R-:W0:Y:S01]  /*4900*/  S2UR UR6, SR_CgaCtaId ;  /* 0x00000000000679c3 */ /* 0x000e220000008800 */
[----:B------:R-:W-:Y:S01]  /*4910*/  UMOV UR5, 0x400 ;  /* 0x0000040000057882 */ /* 0x000fe20000000000 */
[----:B------:R-:W-:Y:S01]  /*4920*/  ISETP.NE.AND P6, PT, RZ, UR10, PT ;  /* 0x0000000aff007c0c */ /* 0x000fe2000bfc5270 */
[--C-:B--2---:R-:W-:Y:S01]  /*4930*/  HADD2.F32 R23, -RZ, R45.reuse.H0_H0 ;  /* 0x2000002dff177230 */ /* 0x104fe20000004100 */
[----:B------:R-:W-:Y:S01]  /*4940*/  SHF.R.U32.HI R18, RZ, 0x1, R55 ;  /* 0x00000001ff127819 */ /* 0x000fe20000011637 */
[----:B------:R-:W-:Y:S02]  /*4950*/  HADD2.F32 R45, -RZ, R45.H1_H1 ;  /* 0x3000002dff2d7230 */ /* 0x000fe40000004100 */
[----:B------:R-:W-:Y:S01]  /*4960*/  HADD2.F32 R22, -RZ, R44.H0_H0 ;  /* 0x2000002cff167230 */ /* 0x000fe20000004100 */
[----:B------:R-:W1:Y:S01]  /*4970*/  LDC R20, c[0x0][0x2ac] ;  /* 0x0000ab00ff147b82 */ /* 0x000e620000000800 */
[----:B------:R-:W-:-:S04]  /*4980*/  IMAD.WIDE.U32 R18, R18, -0x6db6db6d, RZ ;  /* 0x9249249312127825 */ /* 0x000fc800078e00ff */
[----:B------:R-:W-:Y:S01]  /*4990*/  FADD.FTZ R24, -R12, R45 ;  /* 0x0000002d0c187221 */ /* 0x000fe20000010100 */
[----:B------:R-:W-:Y:S01]  /*49a0*/  HADD2.F32 R27, -RZ, R44.H1_H1 ;  /* 0x3000002cff1b7230 */ /* 0x000fe20000004100 */
[----:B------:R-:W-:Y:S01]  /*49b0*/  SHF.R.U32.HI R19, RZ, 0x2, R19 ;  /* 0x00000002ff137819 */ /* 0x000fe20000011613 */
[----:B------:R-:W-:Y:S02]  /*49c0*/  HADD2.F32 R25, -RZ, R46.H1_H1 ;  /* 0x3000002eff197230 */ /* 0x000fe40000004100 */
[----:B------:R-:W-:Y:S01]  /*49d0*/  FMUL.FTZ R24, R24, R59 ;  /* 0x0000003b18187220 */ /* 0x000fe20000410000 */
[----:B0-----:R-:W-:-:S09]  /*49e0*/  ULEA UR5, UR6, UR5, 0x18 ;  /* 0x0000000506057291 */ /* 0x001fd2000f8ec03f */
[----:B------:R0:W-:Y:S01]  /*49f0*/  @!P0 STS.64 [UR5+0x88], R14 ;  /* 0x0000880eff008988 */ /* 0x0001e20008000a05 */
[----:B------:R-:W-:Y:S01]  /*4a00*/  BAR.SYNC.DEFER_BLOCKING 0x0 ;  /* 0x0000000000007b1d */ /* 0x000fe20000010000 */
[----:B0-----:R-:W-:Y:S01]  /*4a10*/  FADD.FTZ R14, -R12, R23 ;  /* 0x000000170c0e7221 */ /* 0x001fe20000010100 */
[----:B------:R-:W-:-:S03]  /*4a20*/  HADD2.F32 R23, -RZ, R46.H0_H0 ;  /* 0x2000002eff177230 */ /* 0x000fc60000004100 */
        /* <DEDUP_REMOVED lines=24> */
.L_x_1000:
[----:B------:R-:W-:Y:S01]  /*4bb0*/  LOP3.LUT P0, RZ, R57, 0x2, RZ, 0xc0, !PT ;  /* 0x0000000239ff7812 */ /* 0x000fe2000780c0ff */
[----:B------:R-:W-:-:S12]  /*4bc0*/  BSSY B0, `(.L_x_1001) ;  /* 0x0000015000007945 */ /* 0x000fd80003800000 */
[----:B------:R-:W-:Y:S05]  /*4bd0*/  @!P0 BRA `(.L_x_1002) ;  /* 0x00000000004c8947 */ /* 0x000fea0003800000 */
[----:B------:R-:W-:Y:S01]  /*4be0*/  SHF.R.S32.HI R16, RZ, 0x1f, R53 ;  /* 0x0000001fff107819 */ /* 0x000fe20000011435 */
[----:B------:R-:W-:Y:S01]  /*4bf0*/  ULDC.64 UR12, c[0x0][0x288] ;  /* 0x0000a200000c7ab9 */ /* 0x000fe20000000a00 */
[----:B------:R-:W-:Y:S01]  /*4c00*/  MOV R14, R64 ;  /* 0x00000040000e7202 */ /* 0x000fe20000000f00 */
[--C-:B------:R-:W-:Y:S01]  /*4c10*/  FFMA.FTZ R29, R18, R29, R21.reuse ;  /* 0x0000001d121d7223 */ /* 0x100fe20000010015 */
[----:B------:R-:W-:Y:S01]  /*4c20*/  MOV R15, R67 ;  /* 0x00000043000f7202 */ /* 0x000fe20000000f00 */
[----:B------:R-:W-:Y:S02]  /*4c30*/  IMAD R16, R16, UR12, RZ ;  /* 0x0000000c10107c24 */ /* 0x000fe4000f8e02ff */
[----:B------:R-:W-:Y:S01]  /*4c40*/  FFMA.FTZ R24, R18, R24, R21 ;  /* 0x0000001812187223 */ /* 0x000fe20000010015 */
[----:B------:R-:W-:Y:S01]  /*4c50*/  FFMA.FTZ R22, R22, R61, -R29 ;  /* 0x0000003d16167223 */ /* 0x000fe2000001081d */
[----:B------:R-:W-:-:S04]  /*4c60*/  IMAD.WIDE.U32 R14, R53, UR12, R14 ;  /* 0x0000000c350e7c25 */ /* 0x000fc8000f8e000e */
[----:B------:R-:W-:Y:S01]  /*4c70*/  IMAD R17, R53, UR13, R16 ;  /* 0x0000000d35117c24 */ /* 0x000fe2000f8e0210 */
[----:B------:R-:W-:Y:S02]  /*4c80*/  ULDC.64 UR12, c[0x0][0x210] ;  /* 0x00008400000c7ab9 */ /* 0x000fe40000000a00 */
[----:B------:R-:W-:Y:S02]  /*4c90*/  LEA R16, P0, R14, UR12, 0x1 ;  /* 0x0000000c0e107c11 */ /* 0x000fe4000f8008ff */
[----:B------:R-:W-:Y:S01]  /*4ca0*/  IADD3 R17, R15, R17, RZ ;  /* 0x000000110f117210 */ /* 0x000fe20007ffe0ff */
[----:B------:R-:W-:-:S03]  /*4cb0*/  FMUL.FTZ R15, R22, R59 ;  /* 0x0000003b160f7220 */ /* 0x000fc60000410000 */
[----:B------:R-:W-:Y:S01]  /*4cc0*/  LEA.HI.X R17, R14, UR13, R17, 0x1, P0 ;  /* 0x0000000d0e117c11 */ /* 0x000fe200080f0c11 */
[----:B------:R-:W-:-:S04]  /*4cd0*/  FFMA.FTZ R14, R27, R60, -R24 ;  /* 0x0000003c1b0e7223 */ /* 0x000fc80000010818 */
[----:B------:R-:W-:-:S05]  /*4ce0*/  FMUL.FTZ R14, R14, R59 ;  /* 0x0000003b0e0e7220 */ /* 0x000fca0000410000 */
[----:B------:R-:W-:-:S05]  /*4cf0*/  F2FP.F16.F32.PACK_AB R15, R14, R15 ;  /* 0x0000000f0e0f723e */ /* 0x000fca00000000ff */
[----:B------:R0:W-:Y:S02]  /*4d00*/  STG.E desc[UR8][R16.64], R15 ;  /* 0x0000000f10007986 */ /* 0x0001e4000c101908 */
.L_x_1002:
[----:B------:R-:W-:Y:S05]  /*4d10*/  BSYNC B0 ;  /* 0x0000000000007941 */ /* 0x000fea0003800000 */
.L_x_1001:
[----:B------:R-:W-:Y:S01]  /*4d20*/  ISETP.NE.AND P6, PT, RZ, UR10, PT ;  /* 0x0000000aff007c0c */ /* 0x000fe2000bfc5270 */
[C---:B------:R-:W-:Y:S01]  /*4d30*/  FADD.FTZ R14, -R12.reuse, R23 ;  /* 0x000000170c0e7221 */ /* 0x040fe20000010100 */
[----:B------:R-:W-:Y:S01]  /*4d40*/  FADD.FTZ R24, -R12, R25 ;  /* 0x000000190c187221 */ /* 0x000fe20000010100 */
[----:B------:R-:W-:Y:S02]  /*4d50*/  HADD2.F32 R22, -RZ, R43.H0_H0 ;  /* 0x2000002bff167230 */ /* 0x000fe40000004100 */
[----:B------:R-:W-:Y:S02]  /*4d60*/  HADD2.F32 R23, -RZ, R41.H0_H0 ;  /* 0x20000029ff177230 */ /* 0x000fe40000004100 */
[-C--:B------:R-:W-:Y:S01]  /*4d70*/  FMUL.FTZ R25, R14, R59.reuse ;  /* 0x0000003b0e197220 */ /* 0x080fe20000410000 */
[----:B------:R-:W-:Y:S02]  /*4d80*/  HADD2.F32 R43, -RZ, R43.H1_H1 ;  /* 0x3000002bff2b7230 */ /* 0x000fe40000004100 */
        /* <DEDUP_REMOVED lines=21> */
.L_x_1003:
[----:B------:R-:W-:Y:S04]  /*4ee0*/  BSSY B0, `(.L_x_1004) ;  /* 0x0000016000007945 */ /* 0x000fe80003800000 */
[----:B------:R-:W-:Y:S05]  /*4ef0*/  @!P5 BRA `(.L_x_1005) ;  /* 0x000000000050d947 */ /* 0x000fea0003800000 */
[----:B0-----:R-:W-:Y:S01]  /*4f00*/  IADD3 R17, R53, 0x20, RZ ;  /* 0x0000002035117810 */ /* 0x001fe20007ffe0ff */
[----:B------:R-:W-:Y:S01]  /*4f10*/  ULDC.64 UR12, c[0x0][0x288] ;  /* 0x0000a200000c7ab9 */ /* 0x000fe20000000a00 */
[----:B------:R-:W-:Y:S01]  /*4f20*/  MOV R14, R64 ;  /* 0x00000040000e7202 */ /* 0x000fe20000000f00 */
[C---:B------:R-:W-:Y:S01]  /*4f30*/  FFMA.FTZ R25, R18.reuse, R25, R21 ;  /* 0x0000001912197223 */ /* 0x040fe20000010015 */
[----:B------:R-:W-:Y:S01]  /*4f40*/  SHF.R.S32.HI R16, RZ, 0x1f, R17 ;  /* 0x0000001fff107819 */ /* 0x000fe20000011411 */
[----:B------:R-:W-:Y:S01]  /*4f50*/  FFMA.FTZ R24, R18, R24, R21 ;  /* 0x0000001812187223 */ /* 0x000fe20000010015 */
[----:B------:R-:W-:Y:S01]  /*4f60*/  MOV R15, R67 ;  /* 0x00000043000f7202 */ /* 0x000fe20000000f00 */
[----:B------:R-:W-:Y:S02]  /*4f70*/  FFMA.FTZ R22, R22, R61, -R25 ;  /* 0x0000003d16167223 */ /* 0x000fe40000010819 */
[----:B------:R-:W-:Y:S02]  /*4f80*/  IMAD R16, R16, UR12, RZ ;  /* 0x0000000c10107c24 */ /* 0x000fe4000f8e02ff */
        /* <DEDUP_REMOVED lines=11> */
.L_x_1005:
[----:B------:R-:W-:Y:S05]  /*5040*/  BSYNC B0 ;  /* 0x0000000000007941 */ /* 0x000fea0003800000 */
.L_x_1004:
        /* <DEDUP_REMOVED lines=27> */
.L_x_1006:
[----:B------:R-:W-:Y:S04]  /*5200*/  BSSY B0, `(.L_x_1007) ;  /* 0x0000016000007945 */ /* 0x000fe80003800000 */
[----:B------:R-:W-:Y:S05]  /*5210*/  @!P4 BRA `(.L_x_1008) ;  /* 0x000000000050c947 */ /* 0x000fea0003800000 */
[----:B01----:R-:W-:Y:S01]  /*5220*/  IADD3 R17, R53, 0x40, RZ ;  /* 0x0000004035117810 */ /* 0x003fe20007ffe0ff */
        /* <DEDUP_REMOVED lines=19> */
.L_x_1008:
[----:B------:R-:W-:Y:S05]  /*5360*/  BSYNC B0 ;  /* 0x0000000000007941 */ /* 0x000fea0003800000 */
.L_x_1007:
[C---:B------:R-:W-:Y:S01]  /*5370*/  FADD.FTZ R14, -R12.reuse, R23 ;  /* 0x000000170c0e7221 */ /* 0x040fe20000010100 */
[----:B------:R-:W-:Y:S01]  /*5380*/  FADD.FTZ R24, -R12, R27 ;  /* 0x0000001b0c187221 */ /* 0x000fe20000010100 */
[----:B------:R-:W-:Y:S02]  /*5390*/  HADD2.F32 R22, -RZ, R39.H0_H0 ;  /* 0x20000027ff167230 */ /* 0x000fe40000004100 */
[----:B------:R-:W-:Y:S02]  /*53a0*/  HADD2.F32 R23, -RZ, R37.H0_H0 ;  /* 0x20000025ff177230 */ /* 0x000fe40000004100 */
[-C--:B------:R-:W-:Y:S01]  /*53b0*/  FMUL.FTZ R25, R14, R59.reuse ;  /* 0x0000003b0e197220 */ /* 0x080fe20000410000 */
[----:B------:R-:W-:Y:S02]  /*53c0*/  HADD2.F32 R39, -RZ, R39.H1_H1 ;  /* 0x30000027ff277230 */ /* 0x000fe40000004100 */
[----:B------:R-:W-:Y:S01]  /*53d0*/  FMUL.FTZ R24, R24, R59 ;  /* 0x0000003b18187220 */ /* 0x000fe20000410000 */
[----:B------:R-:W-:Y:S01]  /*53e0*/  HADD2.F32 R37, -RZ, R37.H1_H1 ;  /* 0x30000025ff257230 */ /* 0x000fe20000004100 */
        /* <DEDUP_REMOVED lines=19> */
.L_x_1009:
[----:B------:R-:W-:Y:S04]  /*5520*/  BSSY B0, `(.L_x_1010) ;  /* 0x0000014000007945 */ /* 0x000fe80003800000 */
[----:B------:R-:W-:Y:S05]  /*5530*/  @!P3 BRA `(.L_x_1011) ;  /* 0x000000000048b947 */ /* 0x000fea0003800000 */
[----:B------:R-:W-:Y:S01]  /*5540*/  ULDC.64 UR12, c[0x0][0x288] ;  /* 0x0000a200000c7ab9 */ /* 0x000fe20000000a00 */
[----:B------:R-:W-:Y:S01]  /*5550*/  MOV R14, R64 ;  /* 0x00000040000e7202 */ /* 0x000fe20000000f00 */
[----:B012---:R-:W-:Y:S01]  /*5560*/  IMAD R17, R3, UR12, RZ ;  /* 0x0000000c03117c24 */ /* 0x007fe2000f8e02ff */
        /* <DEDUP_REMOVED lines=13> */
[----:B------:R-:W-:-:S05]  /*5640*/  F2FP.F16.F32.PACK_AB R15, R14, R15 ;  /* 0x0000000f0e0f723e */ /* 0x000fca00000000ff */
[----:B------:R3:W-:Y:S02]  /*5650*/  STG.E desc[UR8][R16.64], R15 ;  /* 0x0000000f10007986 */ /* 0x0007e4000c101908 */
.L_x_1011:
[----:B------:R-:W-:Y:S05]  /*5660*/  BSYNC B0 ;  /* 0x0000000000007941 */ /* 0x000fea0003800000 */
.L_x_1010:
        /* <DEDUP_REMOVED lines=27> */
.L_x_1012:
[----:B------:R-:W-:Y:S04]  /*5820*/  BSSY B0, `(.L_x_1013) ;  /* 0x0000014000007945 */ /* 0x000fe80003800000 */
[----:B------:R-:W-:Y:S05]  /*5830*/  @!P2 BRA `(.L_x_1014) ;  /* 0x000000000048a947 */ /* 0x000fea0003800000 */
[----:B------:R-:W-:Y:S01]  /*5840*/  ULDC.64 UR12, c[0x0][0x288] ;  /* 0x0000a200000c7ab9 */ /* 0x000fe20000000a00 */
[----:B------:R-:W-:Y:S01]  /*5850*/  MOV R14, R64 ;  /* 0x00000040000e7202 */ /* 0x000fe20000000f00 */
[----:B0123--:R-:W-:Y:S01]  /*5860*/  IMAD R16, R5, UR12, RZ ;  /* 0x0000000c05107c24 */ /* 0x00ffe2000f8e02ff */
        /* <DEDUP_REMOVED lines=15> */
.L_x_1014:
[----:B------:R-:W-:Y:S05]  /*5960*/  BSYNC B0 ;  /* 0x0000000000007941 */ /* 0x000fea0003800000 */
.L_x_1013:
[C---:B------:R-:W-:Y:S01]  /*5970*/  FADD.FTZ R14, -R12.reuse, R23 ;  /* 0x000000170c0e7221 */ /* 0x040fe20000010100 */
[----:B01234-:R-:W-:Y:S01]  /*5980*/  FADD.FTZ R16, -R12, R25 ;  /* 0x000000190c107221 */ /* 0x01ffe20000010100 */
        /* <DEDUP_REMOVED lines=25> */
.L_x_1015:
        /* <DEDUP_REMOVED lines=20> */
.L_x_1017:
[----:B------:R-:W-:Y:S05]  /*5c60*/  BSYNC B0 ;  /* 0x0000000000007941 */ /* 0x000fea0003800000 */
.L_x_1016:
[----:B------:R-:W-:Y:S02]  /*5c70*/  HADD2.F32 R33, -RZ, R33.H1_H1 ;  /* 0x30000021ff217230 */ /* 0x000fe40000004100 */
[C---:B------:R-:W-:Y:S01]  /*5c80*/  FADD.FTZ R14, -R12.reuse, R23 ;  /* 0x000000170c0e7221 */ /* 0x040fe20000010100 */
[----:B------:R-:W-:Y:S01]  /*5c90*/  IADD3 R28, R19, 0xc0, RZ ;  /* 0x000000c0131c7810 */ /* 0x000fe20007ffe0ff */
[----:B------:R-:W-:Y:S01]  /*5ca0*/  ULDC.64 UR12, c[0x0][0x290] ;  /* 0x0000a400000c7ab9 */ /* 0x000fe20000000a00 */
[--C-:B------:R-:W-:Y:S02]  /*5cb0*/  HADD2.F32 R20, -RZ, R32.reuse.H0_H0 ;  /* 0x20000020ff147230 */ /* 0x100fe40000004100 */
[----:B0-----:R-:W-:Y:S01]  /*5cc0*/  FADD.FTZ R16, -R12, R33 ;  /* 0x000000210c107221 */ /* 0x001fe20000010100 */
        /* <DEDUP_REMOVED lines=23> */
.L_x_1018:
        /* <DEDUP_REMOVED lines=24> */
.L_x_1020:
[----:B------:R-:W-:Y:S05]  /*5fc0*/  BSYNC B0 ;  /* 0x0000000000007941 */ /* 0x000fea0003800000 */
.L_x_1019:
[--C-:B0-----:R-:W-:Y:S01]  /*5fd0*/  HADD2.F32 R15, -RZ, R34.reuse.H0_H0 ;  /* 0x20000022ff0f7230 */ /* 0x101fe20000004100 */
[----:B------:R-:W-:Y:S01]  /*5fe0*/  ISETP.GE.U32.AND P0, PT, R48, UR12, PT ;  /* 0x0000000c30007c0c */ /* 0x000fe2000bf06070 */
[----:B------:R-:W-:-:S03]  /*5ff0*/  HADD2.F32 R17, -RZ, R34.H1_H1 ;  /* 0x30000022ff117230 */ /* 0x000fc60000004100 */
        /* <DEDUP_REMOVED lines=27> */
.L_x_1021:
        /* <DEDUP_REMOVED lines=19> */
.L_x_1023:
[----:B------:R-:W-:Y:S05]  /*62e0*/  BSYNC B0 ;  /* 0x0000000000007941 */ /* 0x000fea0003800000 */
.L_x_1022:
[----:B0-----:R-:W0:Y:S01]  /*62f0*/  LDC R11, c[0x0][0x10] ;  /* 0x00000400ff0b7b82 */ /* 0x001e220000000800 */
[----:B------:R-:W-:Y:S02]  /*6300*/  IADD3 R47, R47, 0x1, RZ ;  /* 0x000000012f2f7810 */ /* 0x000fe40007ffe0ff */
[----:B0-----:R-:W-:-:S04]  /*6310*/  IADD3 R54, R11, R54, RZ ;  /* 0x000000360b367210 */ /* 0x001fc80007ffe0ff */
[----:B------:R-:W-:-:S13]  /*6320*/  ISETP.GE.AND P0, PT, R54, UR4, PT ;  /* 0x0000000436007c0c */ /* 0x000fda000bf06270 */
[----:B------:R-:W-:Y:S05]  /*6330*/  @!P0 BRA `(.L_x_1024) ;  /* 0xffffffa0004c8947 */ /* 0x000fea000383ffff */
.L_x_973:
        /* <DEDUP_REMOVED lines=19> */
.L_x_1026:
[----:B------:R-:W-:Y:S05]  /*6470*/  BSYNC B0 ;  /* 0x0000000000007941 */ /* 0x000fea0003800000 */
.L_x_1025:
        /* <DEDUP_REMOVED lines=11> */
.L_x_1028:
[----:B------:R-:W2:Y:S04]  /*6530*/  LDG.E.STRONG.GPU R5, desc[UR8][R2.64] ;  /* 0x0000000802057981 */ /* 0x000ea8000c1ef900 */
[----:B--2---:R-:W-:Y:S01]  /*6540*/  CCTL.IVALL ;  /* 0x00000000ff00798f */ /* 0x004fe20002000000 */
[----:B------:R-:W-:Y:S05]  /*6550*/  YIELD ;  /* 0x0000000000007946 */ /* 0x000fea0003800000 */
[----:B------:R-:W-:-:S13]  /*6560*/  ISETP.NE.AND P0, PT, R5, R0, PT ;  /* 0x000000000500720c */ /* 0x000fda0003f05270 */
[----:B------:R-:W-:Y:S05]  /*6570*/  @P0 BRA `(.L_x_1028) ;  /* 0xfffffffc00ec0947 */ /* 0x000fea000383ffff */
.L_x_1027:
[----:B------:R-:W-:Y:S05]  /*6580*/  WARPSYNC.ALL ;  /* 0x0000000000007948 */ /* 0x000fea0003800000 */
[----:B------:R-:W0:Y:S08]  /*6590*/  LDC.64 R22, c[0x0][0x288] ;  /* 0x0000a200ff167b82 */ /* 0x000e300000000a00 */
[----:B------:R-:W-:Y:S01]  /*65a0*/  BAR.SYNC.DEFER_BLOCKING 0x0 ;  /* 0x0000000000007b1d */ /* 0x000fe20000010000 */
[----:B0-----:R-:W-:-:S04]  /*65b0*/  LEA.HI R0, P0, R23, R22, RZ, 0x1 ;  /* 0x0000001617007211 */ /* 0x001fc800078108ff */
[----:B------:R-:W-:-:S04]  /*65c0*/  IADD3.X R3, RZ, R23, RZ, P0, !PT ;  /* 0x00000017ff037210 */ /* 0x000fc800007fe4ff */
        /* <DEDUP_REMOVED lines=19> */
.L_x_1029:
        /* <DEDUP_REMOVED lines=25> */
.L_x_1030:
        /* <DEDUP_REMOVED lines=15> */
.L_x_3269:


//--------------------- .text._Z35group_norm_nhwc_bwd_one_pass_kernelI11Fp16IOBf16WLi512ELi28ELi448EEv26Group_norm_nhwc_bwd_params --------------------------
	.section	.text._Z35group_norm_nhwc_bwd_one_pass_kernelI11Fp16IOBf16WLi512ELi28ELi448EEv26Group_norm_nhwc_bwd_params,"ax",@progbits
	.align	128
        .global         _Z35group_norm_nhwc_bwd_one_pass_kernelI11Fp16IOBf16WLi512ELi28ELi448EEv26Group_norm_nhwc_bwd_params
        .type           _Z35group_norm_nhwc_bwd_one_pass_kernelI11Fp16IOBf16WLi512ELi28ELi448EEv26Group_norm_nhwc_bwd_params,@function
        .size           _Z35group_norm_nhwc_bwd_one_pass_kernelI11Fp16IOBf16WLi512ELi28ELi448EEv26Group_norm_nhwc_bwd_params,(.L_x_3270 - _Z35group_norm_nhwc_bwd_one_pass_kernelI11Fp16IOBf16WLi512ELi28ELi448EEv26Group_norm_nhwc_bwd_params)
        .other          _Z35group_norm_nhwc_bwd_one_pass_kernelI11Fp16IOBf16WLi512ELi28ELi448EEv26Group_norm_nhwc_bwd_params,@"STO_CUDA_ENTRY STV_DEFAULT"
_Z35group_norm_nhwc_bwd_one_pass_kernelI11Fp16IOBf16WLi512ELi28ELi448EEv26Group_norm_nhwc_bwd_params:
.text._Z35group_norm_nhwc_bwd_one_pass_kernelI11Fp16IOBf16WLi512ELi28ELi448EEv26Group_norm_nhwc_bwd_params:
        /* <DEDUP_REMOVED lines=117> */
.L_x_1114:
        /* <DEDUP_REMOVED lines=10> */
[----:B------:R-:W-:-:S03]  /*07f0*/  MOV R86, RZ ;  /* 0x000000ff00567202 */ /* 0x000fc60000000f00 */
        /* <DEDUP_REMOVED lines=12> */
[----:B---3--:R-:W-:-:S07]  /*08c0*/  MOV R8, RZ ;  /* 0x000000ff00087202 */ /* 0x008fce0000000f00 */
[----:B------:R-:W3:Y:S01]  /*08d0*/  LDC R65, c[0x0][0x2ac] ;  /* 0x0000ab00ff417b82 */ /* 0x000ee20000000800 */
        /* <DEDUP_REMOVED lines=35> */
[-C--:B------:R-:W-:Y:S02]  /*0b10*/  @P2 MOV R22, R20.reuse ;  /* 0x0000001400162202 */ /* 0x080fe40000000f00 */
[-C--:B------:R-:W-:Y:S02]  /*0b20*/  @P4 MOV R14, R20.reuse ;  /* 0x00000014000e4202 */ /* 0x080fe40000000f00 */
[----:B------:R-:W-:Y:S02]  /*0b30*/  @P3 MOV R16, R20 ;  /* 0x0000001400103202 */ /* 0x000fe40000000f00 */
        /* <DEDUP_REMOVED lines=15> */
[----:B------:R-:W4:Y:S08]  /*0c30*/  @P2 LDC.64 R56, c[0x0][0x230] ;  /* 0x00008c00ff382b82 */ /* 0x000f300000000a00 */
[----:B------:R-:W1:Y:S01]  /*0c40*/  @P2 LDC.64 R54, c[0x0][0x228] ;  /* 0x00008a00ff362b82 */ /* 0x000e620000000a00 */
        /* <DEDUP_REMOVED lines=27> */
[----:B-1----:R-:W-:Y:S02]  /*0e00*/  @P2 IADD3 R54, P0, R9, R54, RZ ;  /* 0x0000003609362210 */ /* 0x002fe40007f1e0ff */
[----:B------:R-:W-:Y:S02]  /*0e10*/  @P4 MOV R15, R23 ;  /* 0x00000017000f4202 */ /* 0x000fe40000000f00 */
[----:B------:R-:W-:Y:S02]  /*0e20*/  @P2 IADD3.X R55, R8, R55, RZ, P0, !PT ;  /* 0x0000003708372210 */ /* 0x000fe400007fe4ff */
[----:B------:R-:W1:Y:S01]  /*0e30*/  @P1 LDC.64 R8, c[0x0][0x288] ;  /* 0x0000a200ff081b82 */ /* 0x000e620000000a00 */
[----:B------:R-:W-:-:S13]  /*0e40*/  LOP3.LUT P2, RZ, R7, 0x8, RZ, 0xc0, !PT ;  /* 0x0000000807ff7812 */ /* 0x000fda000784c0ff */
[----:B------:R-:W4:Y:S08]  /*0e50*/  @P2 LDC.64 R48, c[0x0][0x230] ;  /* 0x00008c00ff302b82 */ /* 0x000f300000000a00 */
[----:B------:R-:W3:Y:S01]  /*0e60*/  @P2 LDC.64 R46, c[0x0][0x228] ;  /* 0x00008a00ff2e2b82 */ /* 0x000ee20000000a00 */
[----:B-1----:R-:W-:-:S04]  /*0e70*/  @P1 IMAD R10, R119, R8, RZ ;  /* 0x00000008770a1224 */ /* 0x002fc800078e02ff */
        /* <DEDUP_REMOVED lines=9> */
[----:B------:R-:W-:Y:S02]  /*0f10*/  @P1 IADD3 R50, P0, R9, R50, RZ ;  /* 0x0000003209321210 */ /* 0x000fe40007f1e0ff */
[----:B------:R-:W1:Y:S02]  /*0f20*/  @P2 LDC.64 R8, c[0x0][0x288] ;  /* 0x0000a200ff082b82 */ /* 0x000e640000000a00 */
[----:B------:R-:W-:Y:S02]  /*0f30*/  @P1 IADD3.X R51, R10, R51, RZ, P0, !PT ;  /* 0x000000330a331210 */ /* 0x000fe400007fe4ff */
[----:B------:R-:W-:-:S13]  /*0f40*/  LOP3.LUT P1, RZ, R7, 0x4, RZ, 0xc0, !PT ;  /* 0x0000000407ff7812 */ /* 0x000fda000782c0ff */
[----:B------:R-:W2:Y:S01]  /*0f50*/  @P1 LDC.64 R44, c[0x0][0x230] ;  /* 0x00008c00ff2c1b82 */ /* 0x000ea20000000a00 */
        /* <DEDUP_REMOVED lines=11> */
[----:B---3--:R-:W-:Y:S02]  /*1010*/  @P2 IADD3 R46, P0, R9, R46, RZ ;  /* 0x0000002e092e2210 */ /* 0x008fe40007f1e0ff */
[----:B------:R-:W3:Y:S02]  /*1020*/  @P1 LDC.64 R8, c[0x0][0x288] ;  /* 0x0000a200ff081b82 */ /* 0x000ee40000000a00 */
[----:B------:R-:W-:Y:S02]  /*1030*/  @P2 IADD3.X R47, R10, R47, RZ, P0, !PT ;  /* 0x0000002f0a2f2210 */ /* 0x000fe400007fe4ff */
[----:B------:R-:W-:Y:S02]  /*1040*/  ISETP.NE.AND P2, PT, R13, RZ, PT ;  /* 0x000000ff0d00720c */ /* 0x000fe40003f45270 */
[----:B------:R-:W-:-:S11]  /*1050*/  @P5 MOV R13, R23 ;  /* 0x00000017000d5202 */ /* 0x000fd60000000f00 */
[----:B------:R-:W4:Y:S01]  /*1060*/  @P2 LDC.64 R28, c[0x0][0x230] ;  /* 0x00008c00ff1c2b82 */ /* 0x000f220000000a00 */
[----:B---3--:R-:W-:-:S04]  /*1070*/  @P1 IMAD R10, R117, R8, RZ ;  /* 0x00000008750a1224 */ /* 0x008fc800078e02ff */
        /* <DEDUP_REMOVED lines=9> */
[----:B-1----:R-:W-:Y:S02]  /*1110*/  @P1 IADD3 R42, P0, R9, R42, RZ ;  /* 0x0000002a092a1210 */ /* 0x002fe40007f1e0ff */
[----:B------:R-:W1:Y:S02]  /*1120*/  @P6 LDC.64 R8, c[0x0][0x288] ;  /* 0x0000a200ff086b82 */ /* 0x000e640000000a00 */
[----:B------:R-:W-:Y:S02]  /*1130*/  @P1 IADD3.X R43, R10, R43, RZ, P0, !PT ;  /* 0x0000002b0a2b1210 */ /* 0x000fe400007fe4ff */
[----:B------:R-:W-:-:S13]  /*1140*/  ISETP.NE.AND P1, PT, R12, RZ, PT ;  /* 0x000000ff0c00720c */ /* 0x000fda0003f25270 */
[----:B------:R-:W2:Y:S01]  /*1150*/  @P1 LDC.64 R24, c[0x0][0x288] ;  /* 0x0000a200ff181b82 */ /* 0x000ea20000000a00 */
[----:B------:R-:W-:Y:S02]  /*1160*/  @P1 MOV R26, R20 ;  /* 0x00000014001a1202 */ /* 0x000fe40000000f00 */
[----:B------:R-:W-:Y:S01]  /*1170*/  @P1 MOV R27, R23 ;  /* 0x00000017001b1202 */ /* 0x000fe20000000f00 */
[----:B-1----:R-:W-:-:S04]  /*1180*/  @P6 IMAD R10, R116, R8, RZ ;  /* 0x00000008740a6224 */ /* 0x002fc800078e02ff */
[----:B------:R-:W-:Y:S01]  /*1190*/  @P6 IMAD R9, R103, R9, R10 ;  /* 0x0000000967096224 */ /* 0x000fe200078e020a */
[----:B------:R-:W-:-:S05]  /*11a0*/  @P6 MOV R10, R20 ;  /* 0x00000014000a6202 */ /* 0x000fca0000000f00 */
[----:B------:R-:W-:-:S05]  /*11b0*/  @P6 IMAD.WIDE.U32 R10, R103, R8, R10 ;  /* 0x00000008670a6225 */ /* 0x000fca00078e000a */
[----:B------:R-:W-:Y:S02]  /*11c0*/  @P6 IADD3 R11, R11, R9, RZ ;  /* 0x000000090b0b6210 */ /* 0x000fe40007ffe0ff */
[----:B------:R-:W-:Y:S01]  /*11d0*/  @P6 SHF.L.U32 R9, R10, 0x1, RZ ;  /* 0x000000010a096819 */ /* 0x000fe200000006ff */
[----:B--2---:R-:W-:Y:S01]  /*11e0*/  @P1 IMAD.WIDE.U32 R26, R98, R24, R26 ;  /* 0x00000018621a1225 */ /* 0x004fe200078e001a */
[----:B------:R-:W-:Y:S02]  /*11f0*/  @P6 SHF.L.U64.HI R10, R10, 0x1, R11 ;  /* 0x000000010a0a6819 */ /* 0x000fe4000001020b */
[----:B------:R-:W-:-:S04]  /*1200*/  @P6 IADD3 R18, P0, R9, R18, RZ ;  /* 0x0000001209126210 */ /* 0x000fc80007f1e0ff */
[C---:B------:R-:W-:Y:S02]  /*1210*/  @P6 IADD3.X R19, R10.reuse, R19, RZ, P0, !PT ;  /* 0x000000130a136210 */ /* 0x040fe400007fe4ff */
[----:B0-----:R-:W-:Y:S02]  /*1220*/  @P6 IADD3 R40, P0, R9, R40, RZ ;  /* 0x0000002809286210 */ /* 0x001fe40007f1e0ff */
[----:B------:R-:W0:Y:S02]  /*1230*/  @P5 LDC.64 R8, c[0x0][0x288] ;  /* 0x0000a200ff085b82 */ /* 0x000e240000000a00 */
[----:B------:R-:W-:-:S06]  /*1240*/  @P6 IADD3.X R41, R10, R41, RZ, P0, !PT ;  /* 0x000000290a296210 */ /* 0x000fcc00007fe4ff */
        /* <DEDUP_REMOVED lines=8> */
[----:B-1----:R-:W-:-:S04]  /*12d0*/  @P5 IADD3 R10, P0, R9, R10, RZ ;  /* 0x0000000a090a5210 */ /* 0x002fc80007f1e0ff */
[C---:B------:R-:W-:Y:S02]  /*12e0*/  @P5 IADD3.X R11, R12.reuse, R11, RZ, P0, !PT ;  /* 0x0000000b0c0b5210 */ /* 0x040fe400007fe4ff */
[----:B------:R-:W-:Y:S02]  /*12f0*/  @P5 IADD3 R38, P0, R9, R38, RZ ;  /* 0x0000002609265210 */ /* 0x000fe40007f1e0ff */
[----:B------:R-:W-:Y:S02]  /*1300*/  CS2R R84, SRZ ;  /* 0x0000000000547805 */ /* 0x000fe4000001ff00 */
[----:B------:R-:W-:Y:S02]  /*1310*/  MOV R70, RZ ;  /* 0x000000ff00467202 */ /* 0x000fe40000000f00 */
[----:B------:R-:W-:Y:S02]  /*1320*/  @P5 IADD3.X R39, R12, R39, RZ, P0, !PT ;  /* 0x000000270c275210 */ /* 0x000fe400007fe4ff */
[----:B------:R-:W0:Y:S01]  /*1330*/  @P4 LDC.64 R12, c[0x0][0x288] ;  /* 0x0000a200ff0c4b82 */ /* 0x000e220000000a00 */
[----:B------:R-:W-:-:S02]  /*1340*/  P2R R9, PR, RZ, 0x20 ;  /* 0x00000020ff097803 */ /* 0x000fc40000000000 */
[----:B------:R-:W-:-:S04]  /*1350*/  LOP3.LUT P5, RZ, R7, 0x8, RZ, 0xc0, !PT ;  /* 0x0000000807ff7812 */ /* 0x000fc800078ac0ff */
[----:B------:R-:W-:Y:S02]  /*1360*/  P2R R71, PR, RZ, 0x20 ;  /* 0x00000020ff477803 */ /* 0x000fe40000000000 */
[----:B------:R-:W-:-:S04]  /*1370*/  LOP3.LUT P5, RZ, R7, 0x10, RZ, 0xc0, !PT ;  /* 0x0000001007ff7812 */ /* 0x000fc800078ac0ff */
[----:B------:R-:W-:Y:S02]  /*1380*/  P2R R76, PR, RZ, 0x20 ;  /* 0x00000020ff4c7803 */ /* 0x000fe40000000000 */
[----:B------:R-:W-:-:S04]  /*1390*/  LOP3.LUT P5, RZ, R7, 0x20, RZ, 0xc0, !PT ;  /* 0x0000002007ff7812 */ /* 0x000fc800078ac0ff */
[----:B------:R-:W-:Y:S02]  /*13a0*/  P2R R77, PR, RZ, 0x20 ;  /* 0x00000020ff4d7803 */ /* 0x000fe40000000000 */
[----:B------:R-:W-:Y:S01]  /*13b0*/  LOP3.LUT P5, RZ, R7, 0x40, RZ, 0xc0, !PT ;  /* 0x0000004007ff7812 */ /* 0x000fe200078ac0ff */
[----:B0-----:R-:W-:-:S03]  /*13c0*/  @P4 IMAD R8, R114, R12, RZ ;  /* 0x0000000c72084224 */ /* 0x001fc600078e02ff */
[----:B------:R-:W-:Y:S01]  /*13d0*/  P2R R78, PR, RZ, 0x20 ;  /* 0x00000020ff4e7803 */ /* 0x000fe20000000000 */
[----:B------:R-:W-:Y:S01]  /*13e0*/  @P4 IMAD.WIDE.U32 R14, R101, R12, R14 ;  /* 0x0000000c650e4225 */ /* 0x000fe200078e000e */
[----:B------:R-:W-:-:S03]  /*13f0*/  LOP3.LUT P5, RZ, R7, 0x80, RZ, 0xc0, !PT ;  /* 0x0000008007ff7812 */ /* 0x000fc600078ac0ff */
[----:B------:R-:W-:-:S05]  /*1400*/  @P4 IMAD R13, R101, R13, R8 ;  /* 0x0000000d650d4224 */ /* 0x000fca00078e0208 */
[----:B------:R-:W-:Y:S02]  /*1410*/  @P4 IADD3 R15, R15, R13, RZ ;  /* 0x0000000d0f0f4210 */ /* 0x000fe40007ffe0ff */
[C---:B------:R-:W-:Y:S02]  /*1420*/  @P4 SHF.L.U32 R13, R14.reuse, 0x1, RZ ;  /* 0x000000010e0d4819 */ /* 0x040fe400000006ff */
[----:B------:R-:W-:Y:S02]  /*1430*/  @P4 SHF.L.U64.HI R14, R14, 0x1, R15 ;  /* 0x000000010e0e4819 */ /* 0x000fe4000001020f */
[----:B------:R-:W-:-:S04]  /*1440*/  @P4 IADD3 R36, P0, R13, R36, RZ ;  /* 0x000000240d244210 */ /* 0x000fc80007f1e0ff */
[C---:B------:R-:W-:Y:S02]  /*1450*/  @P4 IADD3.X R37, R14.reuse, R37, RZ, P0, !PT ;  /* 0x000000250e254210 */ /* 0x040fe400007fe4ff */
[----:B------:R-:W-:Y:S02]  /*1460*/  @P4 IADD3 R34, P0, R13, R34, RZ ;  /* 0x000000220d224210 */ /* 0x000fe40007f1e0ff */
[----:B------:R-:W0:Y:S02]  /*1470*/  @P3 LDC.64 R12, c[0x0][0x230] ;  /* 0x00008c00ff0c3b82 */ /* 0x000e240000000a00 */
[----:B------:R-:W-:-:S06]  /*1480*/  @P4 IADD3.X R35, R14, R35, RZ, P0, !PT ;  /* 0x000000230e234210 */ /* 0x000fcc00007fe4ff */
[----:B------:R-:W1:Y:S02]  /*1490*/  @P3 LDC.64 R14, c[0x0][0x288] ;  /* 0x0000a200ff0e3b82 */ /* 0x000e640000000a00 */
[-C--:B-1----:R-:W-:Y:S02]  /*14a0*/  @P3 IMAD R8, R113, R14.reuse, RZ ;  /* 0x0000000e71083224 */ /* 0x082fe400078e02ff */
[----:B------:R-:W-:-:S04]  /*14b0*/  @P3 IMAD.WIDE.U32 R16, R100, R14, R16 ;  /* 0x0000000e64103225 */ /* 0x000fc800078e0010 */
[----:B------:R-:W-:-:S05]  /*14c0*/  @P3 IMAD R15, R100, R15, R8 ;  /* 0x0000000f640f3224 */ /* 0x000fca00078e0208 */
[----:B------:R-:W-:Y:S02]  /*14d0*/  @P3 IADD3 R17, R17, R15, RZ ;  /* 0x0000000f11113210 */ /* 0x000fe40007ffe0ff */
[C---:B------:R-:W-:Y:S02]  /*14e0*/  @P3 SHF.L.U32 R15, R16.reuse, 0x1, RZ ;  /* 0x00000001100f3819 */ /* 0x040fe400000006ff */
[----:B------:R-:W-:Y:S02]  /*14f0*/  @P3 SHF.L.U64.HI R16, R16, 0x1, R17 ;  /* 0x0000000110103819 */ /* 0x000fe40000010211 */
[----:B0-----:R-:W-:Y:S02]  /*1500*/  @P3 IADD3 R12, P0, R15, R12, RZ ;  /* 0x0000000c0f0c3210 */ /* 0x001fe40007f1e0ff */
[----:B------:R-:W-:Y:S02]  /*1510*/  @P2 MOV R17, R23 ;  /* 0x0000001700112202 */ /* 0x000fe40000000f00 */
[----:B------:R-:W-:-:S02]  /*1520*/  @P3 IADD3.X R13, R16, R13, RZ, P0, !PT ;  /* 0x0000000d100d3210 */ /* 0x000fc400007fe4ff */
[----:B------:R-:W-:Y:S02]  /*1530*/  @P3 IADD3 R30, P0, R15, R30, RZ ;  /* 0x0000001e0f1e3210 */ /* 0x000fe40007f1e0ff */
[----:B------:R-:W0:Y:S02]  /*1540*/  @P2 LDC.64 R14, c[0x0][0x288] ;  /* 0x0000a200ff0e2b82 */ /* 0x000e240000000a00 */
[----:B------:R-:W-:Y:S02]  /*1550*/  @P3 IADD3.X R31, R16, R31, RZ, P0, !PT ;  /* 0x0000001f101f3210 */ /* 0x000fe400007fe4ff */
[----:B------:R-:W-:Y:S01]  /*1560*/  @P2 MOV R16, R20 ;  /* 0x0000001400102202 */ /* 0x000fe20000000f00 */
[----:B0-----:R-:W-:-:S04]  /*1570*/  @P2 IMAD R8, R112, R14, RZ ;  /* 0x0000000e70082224 */ /* 0x001fc800078e02ff */
[----:B------:R-:W-:-:S04]  /*1580*/  @P2 IMAD.WIDE.U32 R16, R99, R14, R16 ;  /* 0x0000000e63102225 */ /* 0x000fc800078e0010 */
[----:B------:R-:W-:Y:S02]  /*1590*/  @P2 IMAD R15, R99, R15, R8 ;  /* 0x0000000f630f2224 */ /* 0x000fe400078e0208 */
[----:B------:R-:W-:Y:S01]  /*15a0*/  @P1 IMAD R8, R111, R24, RZ ;  /* 0x000000186f081224 */ /* 0x000fe200078e02ff */
[----:B------:R-:W-:Y:S02]  /*15b0*/  SHF.R.U32.HI R24, RZ, 0x1, R2 ;  /* 0x00000001ff187819 */ /* 0x000fe40000011602 */
[----:B------:R-:W-:Y:S01]  /*15c0*/  @P2 IADD3 R15, R17, R15, RZ ;  /* 0x0000000f110f2210 */ /* 0x000fe20007ffe0ff */
[----:B------:R-:W-:Y:S01]  /*15d0*/  @P1 IMAD R25, R98, R25, R8 ;  /* 0x0000001962191224 */ /* 0x000fe200078e0208 */
[C---:B------:R-:W-:Y:S02]  /*15e0*/  @P2 SHF.L.U32 R17, R16.reuse, 0x1, RZ ;  /* 0x0000000110112819 */ /* 0x040fe400000006ff */
[----:B------:R-:W-:Y:S02]  /*15f0*/  @P2 SHF.L.U64.HI R16, R16, 0x1, R15 ;  /* 0x0000000110102819 */ /* 0x000fe4000001020f */
[----:B------:R-:W0:Y:S01]  /*1600*/  @P2 LDC.64 R14, c[0x0][0x228] ;  /* 0x00008a00ff0e2b82 */ /* 0x000e220000000a00 */
[----:B----4-:R-:W-:-:S02]  /*1610*/  @P2 IADD3 R28, P0, R17, R28, RZ ;  /* 0x0000001c111c2210 */ /* 0x010fc40007f1e0ff */
[----:B------:R-:W-:Y:S02]  /*1620*/  @P1 IADD3 R27, R27, R25, RZ ;  /* 0x000000191b1b1210 */ /* 0x000fe40007ffe0ff */
[----:B------:R-:W-:Y:S02]  /*1630*/  @P2 IADD3.X R29, R16, R29, RZ, P0, !PT ;  /* 0x0000001d101d2210 */ /* 0x000fe400007fe4ff */
[C---:B------:R-:W-:Y:S02]  /*1640*/  @P1 SHF.L.U32 R25, R26.reuse, 0x1, RZ ;  /* 0x000000011a191819 */ /* 0x040fe400000006ff */
[----:B------:R-:W-:Y:S02]  /*1650*/  @P1 SHF.L.U64.HI R8, R26, 0x1, R27 ;  /* 0x000000011a081819 */ /* 0x000fe4000001021b */
[----:B------:R-:W1:Y:S01]  /*1660*/  @P1 LDC.64 R26, c[0x0][0x228] ;  /* 0x00008a00ff1a1b82 */ /* 0x000e620000000a00 */
[----:B0-----:R-:W-:-:S04]  /*1670*/  @P2 IADD3 R14, P0, R17, R14, RZ ;  /* 0x0000000e110e2210 */ /* 0x001fc80007f1e0ff */
[----:B------:R-:W-:-:S03]  /*1680*/  @P2 IADD3.X R15, R16, R15, RZ, P0, !PT ;  /* 0x0000000f100f2210 */ /* 0x000fc600007fe4ff */
[----:B------:R-:W0:Y:S02]  /*1690*/  @P1 LDC.64 R16, c[0x0][0x230] ;  /* 0x00008c00ff101b82 */ /* 0x000e240000000a00 */
[----:B0-----:R-:W-:-:S04]  /*16a0*/  @P1 IADD3 R16, P0, R25, R16, RZ ;  /* 0x0000001019101210 */ /* 0x001fc80007f1e0ff */
[----:B------:R-:W-:Y:S02]  /*16b0*/  @P1 IADD3.X R17, R8, R17, RZ, P0, !PT ;  /* 0x0000001108111210 */ /* 0x000fe400007fe4ff */
[----:B-1----:R-:W-:Y:S01]  /*16c0*/  @P1 IADD3 R26, P0, R25, R26, RZ ;  /* 0x0000001a191a1210 */ /* 0x002fe20007f1e0ff */
[----:B------:R-:W-:-:S03]  /*16d0*/  IMAD.WIDE.U32 R24, R24, -0x6db6db6d, RZ ;  /* 0x9249249318187825 */ /* 0x000fc600078e00ff */
[----:B------:R-:W-:Y:S02]  /*16e0*/  @P1 IADD3.X R27, R8, R27, RZ, P0, !PT ;  /* 0x0000001b081b1210 */ /* 0x000fe400007fe4ff */
[----:B------:R-:W-:-:S05]  /*16f0*/  SHF.R.U32.HI R8, RZ, 0x2, R25 ;  /* 0x00000002ff087819 */ /* 0x000fca0000011619 */
[----:B------:R-:W-:-:S05]  /*1700*/  IMAD R8, R65, UR7, R8 ;  /* 0x0000000741087c24 */ /* 0x000fca000f8e0208 */
        /* <DEDUP_REMOVED lines=62> */
[----:B------:R-:W-:Y:S02]  /*1af0*/  IADD3 R8, R8, 0x1e0, RZ ;  /* 0x000001e008087810 */ /* 0x000fe40007ffe0ff */
[----:B0-----:R-:W-:Y:S02]  /*1b00*/  @P0 IADD3 R64, P6, R67, R64, RZ ;  /* 0x0000004043400210 */ /* 0x001fe40007fde0ff */
[----:B------:R-:W-:Y:S02]  /*1b10*/  MOV R67, RZ ;  /* 0x000000ff00437202 */ /* 0x000fe40000000f00 */
[----:B------:R-:W-:Y:S02]  /*1b20*/  @P0 IADD3.X R65, R66, R65, RZ, P6, !PT ;  /* 0x0000004142410210 */ /* 0x000fe400037fe4ff */
[----:B------:R-:W-:-:S02]  /*1b30*/  SHF.R.S32.HI R66, RZ, 0x1f, R8 ;  /* 0x0000001fff427819 */ /* 0x000fc40000011408 */
[----:B------:R-:W5:Y:S04]  /*1b40*/  @P0 LDG.E R67, desc[UR8][R24.64] ;  /* 0x0000000818430981 */ /* 0x000f68000c1e1900 */
[----:B------:R0:W5:Y:S01]  /*1b50*/  @P0 LDG.E R84, desc[UR8][R64.64] ;  /* 0x0000000840540981 */ /* 0x000162000c1e1900 */
[----:B------:R-:W-:-:S04]  /*1b60*/  ISETP.GE.U32.AND P0, PT, R8, UR12, PT ;  /* 0x0000000c08007c0c */ /* 0x000fc8000bf06070 */
[----:B------:R-:W-:-:S04]  /*1b70*/  ISETP.GE.AND.EX P0, PT, R66, UR13, PT, P0 ;  /* 0x0000000d42007c0c */ /* 0x000fc8000bf06300 */
[----:B------:R-:W-:-:S13]  /*1b80*/  ISETP.LT.U32.AND P0, PT, R2, 0x1c0, !P0 ;  /* 0x000001c00200780c */ /* 0x000fda0004701070 */
[----:B0-----:R-:W0:Y:S08]  /*1b90*/  @P0 LDC.64 R64, c[0x0][0x288] ;  /* 0x0000a200ff400b82 */ /* 0x001e300000000a00 */
[----:B------:R-:W1:Y:S01]  /*1ba0*/  @P0 LDC.64 R24, c[0x0][0x230] ;  /* 0x00008c00ff180b82 */ /* 0x000e620000000a00 */
[----:B------:R-:W-:Y:S02]  /*1bb0*/  @P0 MOV R74, R20 ;  /* 0x00000014004a0202 */ /* 0x000fe40000000f00 */
[----:B------:R-:W-:Y:S01]  /*1bc0*/  @P0 MOV R75, R23 ;  /* 0x00000017004b0202 */ /* 0x000fe20000000f00 */
[----:B0-----:R-:W-:-:S02]  /*1bd0*/  @P0 IMAD R8, R123, R64, RZ ;  /* 0x000000407b080224 */ /* 0x001fc400078e02ff */
[----:B------:R-:W-:-:S04]  /*1be0*/  @P0 IMAD.WIDE.U32 R74, R94, R64, R74 ;  /* 0x000000405e4a0225 */ /* 0x000fc800078e004a */
[----:B------:R-:W-:-:S05]  /*1bf0*/  @P0 IMAD R79, R94, R65, R8 ;  /* 0x000000415e4f0224 */ /* 0x000fca00078e0208 */
[----:B------:R-:W-:Y:S02]  /*1c00*/  @P0 IADD3 R65, R75, R79, RZ ;  /* 0x0000004f4b410210 */ /* 0x000fe40007ffe0ff */
[C---:B------:R-:W-:Y:S02]  /*1c10*/  @P0 SHF.L.U32 R75, R74.reuse, 0x1, RZ ;  /* 0x000000014a4b0819 */ /* 0x040fe400000006ff */
[----:B------:R-:W-:Y:S02]  /*1c20*/  @P0 SHF.L.U64.HI R74, R74, 0x1, R65 ;  /* 0x000000014a4a0819 */ /* 0x000fe40000010241 */
[----:B-1----:R-:W-:Y:S01]  /*1c30*/  @P0 IADD3 R24, P6, R75, R24, RZ ;  /* 0x000000184b180210 */ /* 0x002fe20007fde0ff */
[----:B------:R-:W0:Y:S03]  /*1c40*/  @P0 LDC.64 R64, c[0x0][0x228] ;  /* 0x00008a00ff400b82 */ /* 0x000e260000000a00 */
[----:B------:R-:W-:-:S05]  /*1c50*/  @P0 IADD3.X R25, R74, R25, RZ, P6, !PT ;  /* 0x000000194a190210 */ /* 0x000fca00037fe4ff */
[----:B------:R1:W5:Y:S02]  /*1c60*/  @P0 LDG.E R68, desc[UR8][R24.64] ;  /* 0x0000000818440981 */ /* 0x000364000c1e1900 */
[----:B-1----:R-:W1:Y:S02]  /*1c70*/  LDC.64 R24, c[0x0][0x248] ;  /* 0x00009200ff187b82 */ /* 0x002e640000000a00 */
[----:B-1----:R-:W-:-:S06]  /*1c80*/  IMAD.WIDE R24, R6, 0x8, R24 ;  /* 0x0000000806187825 */ /* 0x002fcc00078e0218 */
[----:B------:R-:W2:Y:S01]  /*1c90*/  LDG.E.64 R24, desc[UR8][R24.64] ;  /* 0x0000000818187981 */ /* 0x000ea2000c1e1b00 */
[----:B0-----:R-:W-:Y:S02]  /*1ca0*/  @P0 IADD3 R64, P6, R75, R64, RZ ;  /* 0x000000404b400210 */ /* 0x001fe40007fde0ff */
[----:B------:R-:W-:Y:S02]  /*1cb0*/  CS2R R82, SRZ ;  /* 0x0000000000527805 */ /* 0x000fe4000001ff00 */
[----:B------:R-:W-:-:S04]  /*1cc0*/  @P0 IADD3.X R65, R74, R65, RZ, P6, !PT ;  /* 0x000000414a410210 */ /* 0x000fc800037fe4ff */
[----:B------:R-:W5:Y:S04]  /*1cd0*/  @P5 LDG.E R82, desc[UR8][R62.64] ;  /* 0x000000083e525981 */ /* 0x000f68000c1e1900 */
[----:B------:R0:W5:Y:S02]  /*1ce0*/  @P0 LDG.E R83, desc[UR8][R64.64] ;  /* 0x0000000840530981 */ /* 0x000164000c1e1900 */
[----:B0-----:R-:W-:-:S06]  /*1cf0*/  CS2R R64, SRZ ;  /* 0x0000000000407805 */ /* 0x001fcc000001ff00 */
[----:B------:R0:W5:Y:S01]  /*1d00*/  @P5 LDG.E R65, desc[UR8][R72.64] ;  /* 0x0000000848415981 */ /* 0x000162000c1e1900 */
[----:B------:R-:W-:Y:S02]  /*1d10*/  ISETP.NE.AND P5, PT, R78, RZ, PT ;  /* 0x000000ff4e00720c */ /* 0x000fe40003fa5270 */
[----:B------:R-:W-:Y:S02]  /*1d20*/  CS2R R80, SRZ ;  /* 0x0000000000507805 */ /* 0x000fe4000001ff00 */
[----:B------:R-:W-:Y:S02]  /*1d30*/  MOV R66, RZ ;  /* 0x000000ff00427202 */ /* 0x000fe40000000f00 */
[----:B------:R-:W-:-:S07]  /*1d40*/  CS2R R62, SRZ ;  /* 0x00000000003e7805 */ /* 0x000fce000001ff00 */
[----:B------:R-:W5:Y:S04]  /*1d50*/  @P5 LDG.E R66, desc[UR8][R60.64] ;  /* 0x000000083c425981 */ /* 0x000f68000c1e1900 */
[----:B------:R-:W5:Y:S01]  /*1d60*/  @P5 LDG.E R81, desc[UR8][R58.64] ;  /* 0x000000083a515981 */ /* 0x000f62000c1e1900 */
[----:B------:R-:W-:Y:S02]  /*1d70*/  ISETP.NE.AND P5, PT, R77, RZ, PT ;  /* 0x000000ff4d00720c */ /* 0x000fe40003fa5270 */
[----:B------:R-:W-:-:S11]  /*1d80*/  CS2R R78, SRZ ;  /* 0x00000000004e7805 */ /* 0x000fd6000001ff00 */
[----:B------:R-:W5:Y:S04]  /*1d90*/  @P5 LDG.E R63, desc[UR8][R56.64] ;  /* 0x00000008383f5981 */ /* 0x000f68000c1e1900 */
[----:B------:R-:W5:Y:S01]  /*1da0*/  @P5 LDG.E R80, desc[UR8][R54.64] ;  /* 0x0000000836505981 */ /* 0x000f62000c1e1900 */
[----:B------:R-:W-:Y:S02]  /*1db0*/  ISETP.NE.AND P5, PT, R76, RZ, PT ;  /* 0x000000ff4c00720c */ /* 0x000fe40003fa5270 */
[----:B------:R-:W-:-:S11]  /*1dc0*/  LOP3.LUT P6, RZ, R7, 0x2, RZ, 0xc0, !PT ;  /* 0x0000000207ff7812 */ /* 0x000fd600078cc0ff */
[----:B------:R-:W5:Y:S04]  /*1dd0*/  @P5 LDG.E R64, desc[UR8][R52.64] ;  /* 0x0000000834405981 */ /* 0x000f68000c1e1900 */
[----:B------:R-:W5:Y:S01]  /*1de0*/  @P5 LDG.E R79, desc[UR8][R50.64] ;  /* 0x00000008324f5981 */ /* 0x000f62000c1e1900 */
[----:B------:R-:W-:-:S13]  /*1df0*/  ISETP.NE.AND P5, PT, R71, RZ, PT ;  /* 0x000000ff4700720c */ /* 0x000fda0003fa5270 */
[----:B------:R-:W5:Y:S01]  /*1e00*/  @P5 LDG.E R78, desc[UR8][R46.64] ;  /* 0x000000082e4e5981 */ /* 0x000f62000c1e1900 */
[----:B------:R-:W-:Y:S02]  /*1e10*/  MOV R8, 0x3f800000 ;  /* 0x3f80000000087802 */ /* 0x000fe40000000f00 */
[----:B------:R-:W-:Y:S02]  /*1e20*/  CS2R R76, SRZ ;  /* 0x00000000004c7805 */ /* 0x000fe4000001ff00 */
[----:B0-----:R-:W-:Y:S02]  /*1e30*/  CS2R R72, SRZ ;  /* 0x0000000000487805 */ /* 0x001fe4000001ff00 */
[----:B------:R-:W-:Y:S02]  /*1e40*/  MOV R71, RZ ;  /* 0x000000ff00477202 */ /* 0x000fe40000000f00 */
[----:B------:R-:W5:Y:S04]  /*1e50*/  @P6 LDG.E R76, desc[UR8][R40.64] ;  /* 0x00000008284c6981 */ /* 0x000f68000c1e1900 */
[----:B------:R-:W5:Y:S04]  /*1e60*/  @P3 LDG.E R73, desc[UR8][R30.64] ;  /* 0x000000081e493981 */ /* 0x000f68000c1e1900 */
[----:B------:R-:W5:Y:S01]  /*1e70*/  @P1 LDG.E R71, desc[UR8][R26.64] ;  /* 0x000000081a471981 */ /* 0x000f62000c1e1900 */
[----:B------:R-:W-:Y:S03]  /*1e80*/  BSSY B0, `(.L_x_1032) ;  /* 0x000002e000007945 */ /* 0x000fe60003800000 */
[----:B------:R-:W5:Y:S01]  /*1e90*/  @P2 LDG.E R72, desc[UR8][R14.64] ;  /* 0x000000080e482981 */ /* 0x000f62000c1e1900 */
[----:B--2---:R-:W-:-:S05]  /*1ea0*/  FFMA.FTZ R75, -R24, R24, R25 ;  /* 0x00000018184b7223 */ /* 0x004fca0000010119 */
[----:B------:R-:W-:Y:S02]  /*1eb0*/  FSETP.GTU.FTZ.AND P0, PT, R75, RZ, PT ;  /* 0x000000ff4b00720b */ /* 0x000fe40003f1c000 */
[----:B------:R-:W-:-:S06]  /*1ec0*/  MOV R25, RZ ;  /* 0x000000ff00197202 */ /* 0x000fcc0000000f00 */
[----:B------:R-:W5:Y:S05]  /*1ed0*/  @P5 LDG.E R25, desc[UR8][R48.64] ;  /* 0x0000000830195981 */ /* 0x000f6a000c1e1900 */
[----:B------:R-:W0:Y:S01]  /*1ee0*/  @P0 LDC R74, c[0x0][0x250] ;  /* 0x00009400ff4a0b82 */ /* 0x000e220000000800 */
[----:B------:R-:W-:Y:S02]  /*1ef0*/  ISETP.NE.AND P5, PT, R9, RZ, PT ;  /* 0x000000ff0900720c */ /* 0x000fe40003fa5270 */
[----:B------:R-:W-:-:S06]  /*1f00*/  MOV R9, RZ ;  /* 0x000000ff00097202 */ /* 0x000fcc0000000f00 */
[----:B------:R1:W5:Y:S02]  /*1f10*/  @P6 LDG.E R9, desc[UR8][R18.64] ;  /* 0x0000000812096981 */ /* 0x000364000c1e1900 */
[----:B-1----:R-:W-:-:S06]  /*1f20*/  MOV R19, RZ ;  /* 0x000000ff00137202 */ /* 0x002fcc0000000f00 */
[----:B------:R1:W5:Y:S01]  /*1f30*/  @P5 LDG.E R19, desc[UR8][R10.64] ;  /* 0x000000080a135981 */ /* 0x000362000c1e1900 */
[----:B0-----:R-:W-:Y:S01]  /*1f40*/  @P0 FADD.FTZ R74, R75, R74 ;  /* 0x0000004a4b4a0221 */ /* 0x001fe20000010000 */
[----:B-1----:R-:W-:-:S03]  /*1f50*/  CS2R R10, SRZ ;  /* 0x00000000000a7805 */ /* 0x002fc6000001ff00 */
[----:B------:R0:W1:Y:S03]  /*1f60*/  @P0 MUFU.RSQ R8, R74 ;  /* 0x0000004a00080308 */ /* 0x0000660000001400 */
[----:B------:R2:W5:Y:S01]  /*1f70*/  @P3 LDG.E R11, desc[UR8][R12.64] ;  /* 0x000000080c0b3981 */ /* 0x000562000c1e1900 */
[----:B0-----:R-:W-:-:S03]  /*1f80*/  CS2R R74, SRZ ;  /* 0x00000000004a7805 */ /* 0x001fc6000001ff00 */
[----:B------:R-:W5:Y:S01]  /*1f90*/  @P4 LDG.E R10, desc[UR8][R36.64] ;  /* 0x00000008240a4981 */ /* 0x000f62000c1e1900 */
[----:B--2---:R-:W-:-:S03]  /*1fa0*/  CS2R R12, SRZ ;  /* 0x00000000000c7805 */ /* 0x004fc6000001ff00 */
[----:B------:R-:W5:Y:S04]  /*1fb0*/  @P5 LDG.E R75, desc[UR8][R38.64] ;  /* 0x00000008264b5981 */ /* 0x000f68000c1e1900 */
[----:B------:R-:W5:Y:S04]  /*1fc0*/  @P4 LDG.E R74, desc[UR8][R34.64] ;  /* 0x00000008224a4981 */ /* 0x000f68000c1e1900 */
[----:B------:R-:W5:Y:S01]  /*1fd0*/  @P2 LDG.E R12, desc[UR8][R28.64] ;  /* 0x000000081c0c2981 */ /* 0x000f62000c1e1900 */
[----:B------:R-:W-:Y:S02]  /*1fe0*/  LOP3.LUT P0, RZ, R7, 0x4, RZ, 0xc0, !PT ;  /* 0x0000000407ff7812 */ /* 0x000fe4000780c0ff */
[----:B------:R-:W-:Y:S01]  /*1ff0*/  CS2R R14, SRZ ;  /* 0x00000000000e7805 */ /* 0x000fe2000001ff00 */
        /* <DEDUP_REMOVED lines=11> */
[----:B------:R-:W-:-:S05]  /*20b0*/  @P0 LEA.HI.X R27, R33, R27, R14, 0x1, P6 ;  /* 0x0000001b211b0211 */ /* 0x000fca00030f0c0e */
[----:B------:R-:W2:Y:S04]  /*20c0*/  @P0 LDG.E.U16 R17, desc[UR8][R26.64] ;  /* 0x000000081a110981 */ /* 0x000ea8000c1e1500 */
[----:B------:R0:W3:Y:S02]  /*20d0*/  @P0 LDG.E.U16 R14, desc[UR8][R26.64+0x2] ;  /* 0x000002081a0e0981 */ /* 0x0000e4000c1e1500 */
[----:B0-----:R-:W0:Y:S02]  /*20e0*/  LDC.64 R26, c[0x0][0x238] ;  /* 0x00008e00ff1a7b82 */ /* 0x001e240000000a00 */
[----:B0-----:R-:W-:Y:S01]  /*20f0*/  IMAD.WIDE R26, R33, 0x2, R26 ;  /* 0x00000002211a7825 */ /* 0x001fe200078e021a */
[----:B--2---:R-:W-:-:S04]  /*2100*/  @P0 SHF.L.U32 R15, R17, 0x10, RZ ;  /* 0x00000010110f0819 */ /* 0x004fc800000006ff */
[----:B------:R-:W2:Y:S01]  /*2110*/  LDG.E.U16 R17, desc[UR8][R26.64+0x2] ;  /* 0x000002081a117981 */ /* 0x000ea2000c1e1500 */
[----:B---3--:R-:W-:-:S03]  /*2120*/  @P0 SHF.L.U32 R16, R14, 0x10, RZ ;  /* 0x000000100e100819 */ /* 0x008fc600000006ff */
[----:B------:R-:W3:Y:S01]  /*2130*/  LDG.E.U16 R14, desc[UR8][R26.64] ;  /* 0x000000081a0e7981 */ /* 0x000ee2000c1e1500 */
[----:B--2---:R-:W-:Y:S02]  /*2140*/  SHF.L.U32 R17, R17, 0x10, RZ ;  /* 0x0000001011117819 */ /* 0x004fe400000006ff */
[----:B---3--:R-:W-:-:S07]  /*2150*/  SHF.L.U32 R14, R14, 0x10, RZ ;  /* 0x000000100e0e7819 */ /* 0x008fce00000006ff */
.L_x_1033:
[----:B------:R-:W-:Y:S05]  /*2160*/  BSYNC B0 ;  /* 0x0000000000007941 */ /* 0x000fea0003800000 */
.L_x_1032:
        /* <DEDUP_REMOVED lines=9> */
[-C--:B------:R-:W-:Y:S01]  /*2200*/  FMUL.FTZ R26, R27, R8.reuse ;  /* 0x000000081b1a7220 */ /* 0x080fe20000410000 */
[----:B------:R-:W-:Y:S02]  /*2210*/  HADD2.F32 R30, -RZ, R82.H1_H1 ;  /* 0x30000052ff1e7230 */ /* 0x000fe40000004100 */
[C---:B------:R-:W-:Y:S01]  /*2220*/  FADD.FTZ R43, -R24.reuse, R35 ;  /* 0x00000023182b7221 */ /* 0x040fe20000010100 */
[--C-:B------:R-:W-:Y:S02]  /*2230*/  HADD2.F32 R29, -RZ, R81.reuse.H0_H0 ;  /* 0x20000051ff1d7230 */ /* 0x100fe40000004100 */
[----:B------:R-:W-:Y:S01]  /*2240*/  FADD.FTZ R45, -R24, R37 ;  /* 0x00000025182d7221 */ /* 0x000fe20000010100 */
        /* <DEDUP_REMOVED lines=22> */
.L_x_1034:
        /* <DEDUP_REMOVED lines=26> */
.L_x_1035:
[----:B------:R-:W-:Y:S01]  /*2550*/  FFMA.FTZ R36, R27, R35, R26 ;  /* 0x000000231b247223 */ /* 0x000fe2000001001a */
[----:B------:R-:W-:Y:S01]  /*2560*/  FADD.FTZ R26, RZ, R31 ;  /* 0x0000001fff1a7221 */ /* 0x000fe20000010000 */
[----:B------:R-:W-:Y:S01]  /*2570*/  FADD.FTZ R38, R35, R18 ;  /* 0x0000001223267221 */ /* 0x000fe20000010000 */
[----:B------:R-:W-:Y:S01]  /*2580*/  FMUL.FTZ R31, R29, R14 ;  /* 0x0000000e1d1f7220 */ /* 0x000fe20000410000 */
[----:B------:R-:W-:Y:S01]  /*2590*/  FFMA.FTZ R18, R34, R29, R47 ;  /* 0x0000001d22127223 */ /* 0x000fe2000001002f */
[----:B------:R-:W-:Y:S01]  /*25a0*/  FADD.FTZ R29, R26, R29 ;  /* 0x0000001d1a1d7221 */ /* 0x000fe20000010000 */
[----:B------:R-:W-:Y:S01]  /*25b0*/  FFMA.FTZ R26, R27, R30, RZ ;  /* 0x0000001e1b1a7223 */ /* 0x000fe200000100ff */
[--C-:B------:R-:W-:Y:S02]  /*25c0*/  HADD2.F32 R39, -RZ, R63.reuse.H0_H0 ;  /* 0x2000003fff277230 */ /* 0x100fe40000004100 */
[----:B------:R-:W-:Y:S01]  /*25d0*/  FADD.FTZ R27, RZ, R30 ;  /* 0x0000001eff1b7221 */ /* 0x000fe20000010000 */
[----:B------:R-:W-:-:S02]  /*25e0*/  HADD2.F32 R41, -RZ, R63.H1_H1 ;  /* 0x3000003fff297230 */ /* 0x000fc40000004100 */
[----:B------:R-:W-:Y:S01]  /*25f0*/  FMUL.FTZ R30, R28, R17 ;  /* 0x000000111c1e7220 */ /* 0x000fe20000410000 */
[----:B------:R-:W-:Y:S01]  /*2600*/  FFMA.FTZ R26, R33, R28, R26 ;  /* 0x0000001c211a7223 */ /* 0x000fe2000001001a */
[----:B------:R-:W-:Y:S01]  /*2610*/  FFMA.FTZ R35, R34, R31, R36 ;  /* 0x0000001f22237223 */ /* 0x000fe20000010024 */
[----:B------:R-:W-:Y:S01]  /*2620*/  FADD.FTZ R28, R27, R28 ;  /* 0x0000001c1b1c7221 */ /* 0x000fe20000010000 */
[C---:B------:R-:W-:Y:S01]  /*2630*/  FADD.FTZ R39, -R24.reuse, R39 ;  /* 0x0000002718277221 */ /* 0x040fe20000010100 */
[----:B------:R-:W-:Y:S01]  /*2640*/  FADD.FTZ R27, -R24, R41 ;  /* 0x00000029181b7221 */ /* 0x000fe20000010100 */
[----:B------:R-:W-:Y:S01]  /*2650*/  FADD.FTZ R37, R38, R31 ;  /* 0x0000001f26257221 */ /* 0x000fe20000010000 */
[----:B------:R-:W-:Y:S01]  /*2660*/  FFMA.FTZ R33, R33, R30, R35 ;  /* 0x0000001e21217223 */ /* 0x000fe20000010023 */
[--C-:B------:R-:W-:Y:S02]  /*2670*/  HADD2.F32 R35, -RZ, R80.reuse.H0_H0 ;  /* 0x20000050ff237230 */ /* 0x100fe40000004100 */
        /* <DEDUP_REMOVED lines=22> */
.L_x_1036:
[----:B------:R-:W-:Y:S01]  /*27e0*/  FMUL.FTZ R34, R35, R14 ;  /* 0x0000000e23227220 */ /* 0x000fe20000410000 */
[----:B------:R-:W-:Y:S01]  /*27f0*/  FADD.FTZ R41, R30, R37 ;  /* 0x000000251e297221 */ /* 0x000fe20000010000 */
[--C-:B------:R-:W-:Y:S02]  /*2800*/  HADD2.F32 R37, -RZ, R64.reuse.H0_H0 ;  /* 0x20000040ff257230 */ /* 0x100fe40000004100 */
[----:B------:R-:W-:Y:S01]  /*2810*/  FMUL.FTZ R30, R31, R17 ;  /* 0x000000111f1e7220 */ /* 0x000fe20000410000 */
[----:B------:R-:W-:Y:S01]  /*2820*/  FFMA.FTZ R33, R44, R34, R33 ;  /* 0x000000222c217223 */ /* 0x000fe20000010021 */
[----:B------:R-:W-:Y:S02]  /*2830*/  HADD2.F32 R39, -RZ, R64.H1_H1 ;  /* 0x30000040ff277230 */ /* 0x000fe40000004100 */
[C---:B------:R-:W-:Y:S01]  /*2840*/  FFMA.FTZ R26, R27.reuse, R31, R26 ;  /* 0x0000001f1b1a7223 */ /* 0x040fe2000001001a */
[C---:B------:R-:W-:Y:S01]  /*2850*/  FADD.FTZ R37, -R24.reuse, R37 ;  /* 0x0000002518257221 */ /* 0x040fe20000010100 */
[----:B------:R-:W-:Y:S01]  /*2860*/  FFMA.FTZ R33, R27, R30, R33 ;  /* 0x0000001e1b217223 */ /* 0x000fe20000010021 */
[----:B------:R-:W-:Y:S01]  /*2870*/  FADD.FTZ R29, R29, R35 ;  /* 0x000000231d1d7221 */ /* 0x000fe20000010000 */
[----:B------:R-:W-:Y:S01]  /*2880*/  FADD.FTZ R27, -R24, R39 ;  /* 0x00000027181b7221 */ /* 0x000fe20000010100 */
        /* <DEDUP_REMOVED lines=26> */
.L_x_1037:
[----:B------:R-:W-:Y:S01]  /*2a30*/  FMUL.FTZ R34, R39, R14 ;  /* 0x0000000e27227220 */ /* 0x000fe20000410000 */
        /* <DEDUP_REMOVED lines=8> */
[----:B------:R-:W-:Y:S01]  /*2ac0*/  FFMA.FTZ R26, R27, R31, R26 ;  /* 0x0000001f1b1a7223 */ /* 0x000fe2000001001a */
[C---:B------:R-:W-:Y:S01]  /*2ad0*/  FADD.FTZ R37, -R24.reuse, R37 ;  /* 0x0000002518257221 */ /* 0x040fe20000010100 */
[----:B------:R-:W-:Y:S01]  /*2ae0*/  FADD.FTZ R31, -R24, R39 ;  /* 0x00000027181f7221 */ /* 0x000fe20000010100 */
        /* <DEDUP_REMOVED lines=25> */
.L_x_1038:
[----:B------:R-:W-:Y:S01]  /*2c80*/  FMUL.FTZ R37, R33, R14 ;  /* 0x0000000e21257220 */ /* 0x000fe20000410000 */
[--C-:B------:R-:W-:Y:S02]  /*2c90*/  HADD2.F32 R41, -RZ, R62.reuse.H0_H0 ;  /* 0x2000003eff297230 */ /* 0x100fe40000004100 */
[----:B------:R-:W-:Y:S01]  /*2ca0*/  FADD.FTZ R36, R30, R35 ;  /* 0x000000231e247221 */ /* 0x000fe20000010000 */
[----:B------:R-:W-:Y:S02]  /*2cb0*/  HADD2.F32 R43, -RZ, R62.H1_H1 ;  /* 0x3000003eff2b7230 */ /* 0x000fe40000004100 */
[----:B------:R-:W-:Y:S01]  /*2cc0*/  FFMA.FTZ R39, R45, R37, R34 ;  /* 0x000000252d277223 */ /* 0x000fe20000010022 */
[----:B------:R-:W-:Y:S01]  /*2cd0*/  FMUL.FTZ R34, R27, R17 ;  /* 0x000000111b227220 */ /* 0x000fe20000410000 */
[----:B------:R-:W-:Y:S01]  /*2ce0*/  FADD.FTZ R30, R29, R33 ;  /* 0x000000211d1e7221 */ /* 0x000fe20000010000 */
[C---:B------:R-:W-:Y:S01]  /*2cf0*/  FFMA.FTZ R29, R31.reuse, R27, R26 ;  /* 0x0000001b1f1d7223 */ /* 0x040fe2000001001a */
[C---:B------:R-:W-:Y:S01]  /*2d00*/  FADD.FTZ R41, -R24.reuse, R41 ;  /* 0x0000002918297221 */ /* 0x040fe20000010100 */
[----:B------:R-:W-:Y:S01]  /*2d10*/  FFMA.FTZ R26, R31, R34, R39 ;  /* 0x000000221f1a7223 */ /* 0x000fe20000010027 */
        /* <DEDUP_REMOVED lines=26> */
.L_x_1039:
[----:B------:R-:W-:Y:S01]  /*2ec0*/  FMUL.FTZ R39, R37, R14 ;  /* 0x0000000e25277220 */ /* 0x000fe20000410000 */
[----:B------:R-:W-:Y:S01]  /*2ed0*/  FADD.FTZ R34, R34, R35 ;  /* 0x0000002322227221 */ /* 0x000fe20000010000 */
[--C-:B------:R-:W-:Y:S02]  /*2ee0*/  HADD2.F32 R41, -RZ, R9.reuse.H0_H0 ;  /* 0x20000009ff297230 */ /* 0x100fe40000004100 */
[----:B------:R-:W-:Y:S01]  /*2ef0*/  FADD.FTZ R35, R28, R27 ;  /* 0x0000001b1c237221 */ /* 0x000fe20000010000 */
[----:B------:R-:W-:Y:S02]  /*2f00*/  HADD2.F32 R43, -RZ, R9.H1_H1 ;  /* 0x30000009ff2b7230 */ /* 0x000fe40000004100 */
[----:B------:R-:W-:Y:S01]  /*2f10*/  FFMA.FTZ R26, R44, R39, R26 ;  /* 0x000000272c1a7223 */ /* 0x000fe2000001001a */
[----:B------:R-:W-:Y:S01]  /*2f20*/  FMUL.FTZ R28, R18, R17 ;  /* 0x00000011121c7220 */ /* 0x000fe20000410000 */
[----:B------:R-:W-:Y:S01]  /*2f30*/  FFMA.FTZ R33, R44, R37, R33 ;  /* 0x000000252c217223 */ /* 0x000fe20000010021 */
[----:B------:R-:W-:Y:S01]  /*2f40*/  FADD.FTZ R39, R34, R39 ;  /* 0x0000002722277221 */ /* 0x000fe20000010000 */
        /* <DEDUP_REMOVED lines=28> */
.L_x_1040:
[----:B------:R-:W-:Y:S01]  /*3110*/  FFMA.FTZ R42, R31, R18, R29 ;  /* 0x000000121f2a7223 */ /* 0x000fe2000001001d */
[--C-:B------:R-:W-:Y:S02]  /*3120*/  HADD2.F32 R43, -RZ, R19.reuse.H0_H0 ;  /* 0x20000013ff2b7230 */ /* 0x100fe40000004100 */
[----:B------:R-:W-:Y:S01]  /*3130*/  FMUL.FTZ R41, R39, R14 ;  /* 0x0000000e27297220 */ /* 0x000fe20000410000 */
[----:B------:R-:W-:Y:S02]  /*3140*/  HADD2.F32 R31, -RZ, R19.H1_H1 ;  /* 0x30000013ff1f7230 */ /* 0x000fe40000004100 */
[----:B------:R-:W-:Y:S01]  /*3150*/  FMUL.FTZ R40, R26, R17 ;  /* 0x000000111a287220 */ /* 0x000fe20000410000 */
[--C-:B------:R-:W-:Y:S02]  /*3160*/  HADD2.F32 R36, -RZ, R75.reuse.H1_H1 ;  /* 0x3000004bff247230 */ /* 0x100fe40000004100 */
[----:B------:R-:W-:Y:S01]  /*3170*/  FADD.FTZ R43, -R24, R43 ;  /* 0x0000002b182b7221 */ /* 0x000fe20000010100 */
[----:B------:R-:W-:Y:S01]  /*3180*/  FFMA.FTZ R38, R34, R41, R27 ;  /* 0x0000002922267223 */ /* 0x000fe2000001001b */
[----:B------:R-:W-:Y:S01]  /*3190*/  FADD.FTZ R31, -R24, R31 ;  /* 0x0000001f181f7221 */ /* 0x000fe20000010100 */
[----:B------:R-:W-:Y:S01]  /*31a0*/  FADD.FTZ R29, R28, R41 ;  /* 0x000000291c1d7221 */ /* 0x000fe20000010000 */
[----:B------:R-:W-:-:S02]  /*31b0*/  HADD2.F32 R27, -RZ, R75.H0_H0 ;  /* 0x2000004bff1b7230 */ /* 0x000fc40000004100 */
        /* <DEDUP_REMOVED lines=21> */
.L_x_1041:
[----:B------:R-:W-:Y:S01]  /*3310*/  FFMA.FTZ R43, R37, R40, R38 ;  /* 0x00000028252b7223 */ /* 0x000fe20000010026 */
[----:B------:R-:W-:Y:S01]  /*3320*/  FMUL.FTZ R41, R27, R14 ;  /* 0x0000000e1b297220 */ /* 0x000fe20000410000 */
[----:B------:R-:W-:Y:S01]  /*3330*/  FADD.FTZ R40, R40, R29 ;  /* 0x0000001d28287221 */ /* 0x000fe20000010000 */
[----:B------:R-:W-:Y:S01]  /*3340*/  FADD.FTZ R29, R35, R18 ;  /* 0x00000012231d7221 */ /* 0x000fe20000010000 */
[--C-:B------:R-:W-:Y:S02]  /*3350*/  HADD2.F32 R45, -RZ, R10.reuse.H1_H1 ;  /* 0x3000000aff2d7230 */ /* 0x100fe40000004100 */
[----:B------:R-:W-:Y:S01]  /*3360*/  FFMA.FTZ R18, R28, R41, R43 ;  /* 0x000000291c127223 */ /* 0x000fe2000001002b */
[----:B------:R-:W-:Y:S02]  /*3370*/  HADD2.F32 R43, -RZ, R10.H0_H0 ;  /* 0x2000000aff2b7230 */ /* 0x000fe40000004100 */
[----:B------:R-:W-:Y:S01]  /*3380*/  FFMA.FTZ R33, R34, R39, R33 ;  /* 0x0000002722217223 */ /* 0x000fe20000010021 */
[----:B------:R-:W-:Y:S01]  /*3390*/  FMUL.FTZ R34, R36, R17 ;  /* 0x0000001124227220 */ /* 0x000fe20000410000 */
        /* <DEDUP_REMOVED lines=29> */
.L_x_1042:
[--C-:B------:R-:W-:Y:S02]  /*3570*/  HADD2.F32 R45, -RZ, R11.reuse.H0_H0 ;  /* 0x2000000bff2d7230 */ /* 0x100fe40000004100 */
[----:B------:R-:W-:Y:S01]  /*3580*/  FMUL.FTZ R43, R35, R14 ;  /* 0x0000000e232b7220 */ /* 0x000fe20000410000 */
[----:B------:R-:W-:Y:S02]  /*3590*/  HADD2.F32 R47, -RZ, R11.H1_H1 ;  /* 0x3000000bff2f7230 */ /* 0x000fe40000004100 */
[----:B------:R-:W-:Y:S01]  /*35a0*/  FFMA.FTZ R44, R37, R26, R42 ;  /* 0x0000001a252c7223 */ /* 0x000fe2000001002a */
[--C-:B------:R-:W-:Y:S02]  /*35b0*/  HADD2.F32 R49, -RZ, R73.reuse.H0_H0 ;  /* 0x20000049ff317230 */ /* 0x100fe40000004100 */
[----:B------:R-:W-:Y:S01]  /*35c0*/  FADD.FTZ R45, -R24, R45 ;  /* 0x0000002d182d7221 */ /* 0x000fe20000010100 */
[----:B------:R-:W-:Y:S01]  /*35d0*/  FADD.FTZ R37, R18, R43 ;  /* 0x0000002b12257221 */ /* 0x000fe20000010000 */
[----:B------:R-:W-:Y:S01]  /*35e0*/  FADD.FTZ R47, -R24, R47 ;  /* 0x0000002f182f7221 */ /* 0x000fe20000010100 */
[----:B------:R-:W-:Y:S01]  /*35f0*/  FFMA.FTZ R34, R38, R43, R41 ;  /* 0x0000002b26227223 */ /* 0x000fe20000010029 */
        /* <DEDUP_REMOVED lines=23> */
.L_x_1043:
        /* <DEDUP_REMOVED lines=38> */
.L_x_1044:
        /* <DEDUP_REMOVED lines=32> */
.L_x_1045:
[----:B------:R-:W-:Y:S01]  /*3bd0*/  FFMA.FTZ R51, R27, R50, R48 ;  /* 0x000000321b337223 */ /* 0x000fe20000010030 */
[----:B------:R-:W-:Y:S01]  /*3be0*/  FMUL.FTZ R45, R33, R14 ;  /* 0x0000000e212d7220 */ /* 0x000fe20000410000 */
[----:B------:R-:W-:Y:S01]  /*3bf0*/  FADD.FTZ R50, R50, R43 ;  /* 0x0000002b32327221 */ /* 0x000fe20000010000 */
[----:B------:R-:W-:Y:S01]  /*3c00*/  FADD.FTZ R43, R37, R36 ;  /* 0x00000024252b7221 */ /* 0x000fe20000010000 */
[--C-:B------:R-:W-:Y:S02]  /*3c10*/  HADD2.F32 R53, -RZ, R69.reuse.H1_H1 ;  /* 0x30000045ff357230 */ /* 0x100fe40000004100 */
[----:B------:R-:W-:Y:S01]  /*3c20*/  FFMA.FTZ R36, R30, R45, R51 ;  /* 0x0000002d1e247223 */ /* 0x000fe20000010033 */
[----:B------:R-:W-:Y:S02]  /*3c30*/  HADD2.F32 R51, -RZ, R69.H0_H0 ;  /* 0x20000045ff337230 */ /* 0x000fe40000004100 */
        /* <DEDUP_REMOVED lines=31> */
.L_x_1046:
[----:B------:R-:W-:Y:S01]  /*3e30*/  FMUL.FTZ R51, R37, R14 ;  /* 0x0000000e25337220 */ /* 0x000fe20000410000 */
[--C-:B------:R-:W-:Y:S02]  /*3e40*/  HADD2.F32 R53, -RZ, R70.reuse.H0_H0 ;  /* 0x20000046ff357230 */ /* 0x100fe40000004100 */
[----:B------:R-:W-:Y:S01]  /*3e50*/  FFMA.FTZ R44, R39, R40, R44 ;  /* 0x00000028272c7223 */ /* 0x000fe2000001002c */
[----:B------:R-:W-:Y:S02]  /*3e60*/  HADD2.F32 R55, -RZ, R70.H1_H1 ;  /* 0x30000046ff377230 */ /* 0x000fe40000004100 */
[----:B------:R-:W-:Y:S01]  /*3e70*/  FADD.FTZ R39, R43, R40 ;  /* 0x000000282b277221 */ /* 0x000fe20000010000 */
[----:B------:R-:W-:Y:S01]  /*3e80*/  FFMA.FTZ R40, R36, R51, R45 ;  /* 0x0000003324287223 */ /* 0x000fe2000001002d */
[----:B------:R-:W-:Y:S01]  /*3e90*/  FMUL.FTZ R50, R38, R17 ;  /* 0x0000001126327220 */ /* 0x000fe20000410000 */
[----:B------:R-:W-:Y:S01]  /*3ea0*/  FADD.FTZ R43, R48, R51 ;  /* 0x00000033302b7221 */ /* 0x000fe20000010000 */
[----:B------:R-:W-:Y:S01]  /*3eb0*/  FFMA.FTZ R45, R42, R49, R41 ;  /* 0x000000312a2d7223 */ /* 0x000fe20000010029 */
        /* <DEDUP_REMOVED lines=27> */
.L_x_1047:
[----:B------:R-:W-:Y:S01]  /*4070*/  FMUL.FTZ R53, R43, R14 ;  /* 0x0000000e2b357220 */ /* 0x000fe20000410000 */
[----:B------:R-:W-:Y:S01]  /*4080*/  FFMA.FTZ R48, R47, R18, R44 ;  /* 0x000000122f307223 */ /* 0x000fe2000001002c */
[--C-:B------:R-:W-:Y:S02]  /*4090*/  HADD2.F32 R47, -RZ, R67.reuse.H0_H0 ;  /* 0x20000043ff2f7230 */ /* 0x100fe40000004100 */
[----:B------:R-:W-:Y:S01]  /*40a0*/  FADD.FTZ R46, R46, R49 ;  /* 0x000000312e2e7221 */ /* 0x000fe20000010000 */
[----:B------:R-:W-:Y:S01]  /*40b0*/  FFMA.FTZ R44, R40, R53, R51 ;  /* 0x00000035282c7223 */ /* 0x000fe20000010033 */
[----:B------:R-:W-:Y:S02]  /*40c0*/  HADD2.F32 R51, -RZ, R67.H1_H1 ;  /* 0x30000043ff337230 */ /* 0x000fe40000004100 */
[----:B------:R-:W-:Y:S01]  /*40d0*/  FMUL.FTZ R49, R42, R17 ;  /* 0x000000112a317220 */ /* 0x000fe20000410000 */
[----:B------:R-:W-:Y:S01]  /*40e0*/  FADD.FTZ R50, R50, R53 ;  /* 0x0000003532327221 */ /* 0x000fe20000010000 */
        /* <DEDUP_REMOVED lines=27> */
.L_x_1048:
[----:B------:R-:W-:Y:S01]  /*42a0*/  FMUL.FTZ R53, R51, R14 ;  /* 0x0000000e33357220 */ /* 0x000fe20000410000 */
[----:B------:R-:W-:-:S03]  /*42b0*/  FMUL.FTZ R56, R52, R17 ;  /* 0x0000001134387220 */ /* 0x000fc60000410000 */
[----:B------:R-:W-:Y:S01]  /*42c0*/  FFMA.FTZ R54, R50, R53, R47 ;  /* 0x0000003532367223 */ /* 0x000fe2000001002f */
[----:B------:R-:W-:Y:S01]  /*42d0*/  FADD.FTZ R53, R44, R53 ;  /* 0x000000352c357221 */ /* 0x000fe20000010000 */
[--C-:B------:R-:W-:Y:S02]  /*42e0*/  HADD2.F32 R47, -RZ, R68.reuse.H0_H0 ;  /* 0x20000044ff2f7230 */ /* 0x100fe40000004100 */
[----:B------:R-:W-:Y:S01]  /*42f0*/  FFMA.FTZ R55, R49, R56, R54 ;  /* 0x0000003831377223 */ /* 0x000fe20000010036 */
[----:B------:R-:W-:Y:S01]  /*4300*/  FADD.FTZ R56, R56, R53 ;  /* 0x0000003538387221 */ /* 0x000fe20000010000 */
[----:B------:R-:W-:Y:S02]  /*4310*/  HADD2.F32 R53, -RZ, R68.H1_H1 ;  /* 0x30000044ff357230 */ /* 0x000fe40000004100 */
[C---:B------:R-:W-:Y:S01]  /*4320*/  FADD.FTZ R47, -R24.reuse, R47 ;  /* 0x0000002f182f7221 */ /* 0x040fe20000010100 */
[--C-:B------:R-:W-:Y:S02]  /*4330*/  HADD2.F32 R44, -RZ, R83.reuse.H1_H1 ;  /* 0x30000053ff2c7230 */ /* 0x100fe40000004100 */
[----:B------:R-:W-:Y:S01]  /*4340*/  FADD.FTZ R53, -R24, R53 ;  /* 0x0000003518357221 */ /* 0x000fe20000010100 */
[----:B------:R-:W-:Y:S01]  /*4350*/  FMUL.FTZ R54, R47, R8 ;  /* 0x000000082f367220 */ /* 0x000fe20000410000 */
[----:B------:R-:W-:-:S02]  /*4360*/  HADD2.F32 R47, -RZ, R83.H0_H0 ;  /* 0x20000053ff2f7230 */ /* 0x000fc40000004100 */
        /* <DEDUP_REMOVED lines=20> */
.L_x_1049:
[----:B------:R-:W-:Y:S01]  /*44b0*/  FMUL.FTZ R57, R47, R14 ;  /* 0x0000000e2f397220 */ /* 0x000fe20000410000 */
[----:B------:R-:W-:Y:S01]  /*44c0*/  FMUL.FTZ R61, R44, R17 ;  /* 0x000000112c3d7220 */ /* 0x000fe20000410000 */
[----:B------:R-:W-:Y:S01]  /*44d0*/  ISETP.GT.AND P0, PT, R110, 0x1e, PT ;  /* 0x0000001e6e00780c */ /* 0x000fe20003f04270 */
[----:B------:R-:W0:Y:S01]  /*44e0*/  S2UR UR11, SR_CgaCtaId ;  /* 0x00000000000b79c3 */ /* 0x000e220000008800 */
        /* <DEDUP_REMOVED lines=33> */
[----:B-1----:R-:W-:Y:S01]  /*4700*/  @!P0 FADD.FTZ R60, R60, R55 ;  /* 0x000000373c3c8221 */ /* 0x002fe20000010000 */
[----:B------:R-:W-:Y:S01]  /*4710*/  FADD.FTZ R30, R46, R47 ;  /* 0x0000002f2e1e7221 */ /* 0x000fe20000010000 */
[----:B------:R-:W-:Y:S01]  /*4720*/  FADD.FTZ R31, R39, R44 ;  /* 0x0000002c271f7221 */ /* 0x000fe20000010000 */
[----:B------:R-:W-:Y:S01]  /*4730*/  LEA R18, R2, UR5, 0x4 ;  /* 0x0000000502127c11 */ /* 0x000fe2000f8e20ff */
[----:B--2---:R-:W-:Y:S01]  /*4740*/  @!P0 FADD.FTZ R61, R61, R56 ;  /* 0x000000383d3d8221 */ /* 0x004fe20000010000 */
[----:B------:R-:W1:Y:S01]  /*4750*/  SHFL.DOWN PT, R55, R60, 0x2, 0x1f ;  /* 0x08401f003c377f89 */ /* 0x000e6200000e0000 */
[----:B------:R-:W-:Y:S01]  /*4760*/  ISETP.GT.AND P0, PT, R110, 0x1d, PT ;  /* 0x0000001d6e00780c */ /* 0x000fe20003f04270 */
[----:B------:R-:W-:Y:S01]  /*4770*/  IMAD R33, R32, 0xe, R2 ;  /* 0x0000000e20217824 */ /* 0x000fe200078e0202 */
[----:B------:R-:W-:Y:S01]  /*4780*/  BSSY B0, `(.L_x_1050) ;  /* 0x000003c000007945 */ /* 0x000fe20003800000 */
        /* <DEDUP_REMOVED lines=34> */
[----:B------:R-:W-:Y:S02]  /*49b0*/  FADD.FTZ R32, R48, R33 ;  /* 0x0000002130207221 */ /* 0x000fe40000010000 */
[----:B------:R-:W0:Y:S01]  /*49c0*/  LDS.128 R48, [UR5+0x60] ;  /* 0x00006005ff307984 */ /* 0x000e220008000c00 */
        /* <DEDUP_REMOVED lines=23> */
.L_x_1051:
[----:B------:R-:W-:Y:S05]  /*4b40*/  BSYNC B0 ;  /* 0x0000000000007941 */ /* 0x000fea0003800000 */
.L_x_1050:
        /* <DEDUP_REMOVED lines=161> */
.L_x_1053:
[----:B------:R-:W-:Y:S05]  /*5560*/  BSYNC B0 ;  /* 0x0000000000007941 */ /* 0x000fea0003800000 */
.L_x_1052:
        /* <DEDUP_REMOVED lines=13> */
.L_x_1055:
[----:B------:R-:W-:Y:S05]  /*5640*/  BSYNC B0 ;  /* 0x0000000000007941 */ /* 0x000fea0003800000 */
.L_x_1054:
        /* <DEDUP_REMOVED lines=34> */
.L_x_1058:
[----:B------:R-:W2:Y:S04]  /*5870*/  LDG.E.STRONG.GPU R18, desc[UR8][R26.64] ;  /* 0x000000081a127981 */ /* 0x000ea8000c1ef900 */
[----:B--2---:R-:W-:Y:S01]  /*5880*/  CCTL.IVALL ;  /* 0x00000000ff00798f */ /* 0x004fe20002000000 */
[----:B------:R-:W-:Y:S05]  /*5890*/  YIELD ;  /* 0x0000000000007946 */ /* 0x000fea0003800000 */
[----:B------:R-:W-:-:S13]  /*58a0*/  ISETP.NE.AND P6, PT, R18, R35, PT ;  /* 0x000000231200720c */ /* 0x000fda0003fc5270 */
[----:B------:R-:W-:Y:S05]  /*58b0*/  @P6 BRA `(.L_x_1058) ;  /* 0xfffffffc00ec6947 */ /* 0x000fea000383ffff */
.L_x_1057:
        /* <DEDUP_REMOVED lines=22> */
.L_x_1062:
        /* <DEDUP_REMOVED lines=115> */
.L_x_1061:
        /* <DEDUP_REMOVED lines=63> */
.L_x_1063:
[----:B------:R-:W-:-:S04]  /*6540*/  LOP3.LUT P6, RZ, R7, 0x1, RZ, 0xc0, !PT ;  /* 0x0000000107ff7812 */ /* 0x000fc800078cc0ff */
[----:B------:R-:W-:-:S13]  /*6550*/  ISETP.NE.OR P6, PT, R26, RZ, P6 ;  /* 0x000000ff1a00720c */ /* 0x000fda00037c5670 */
[----:B------:R-:W-:Y:S05]  /*6560*/  @!P6 BRA `(.L_x_1059) ;  /* 0x00000000007ce947 */ /* 0x000fea0003800000 */
.L_x_1060:
        /* <DEDUP_REMOVED lines=31> */
.L_x_1059:
        /* <DEDUP_REMOVED lines=10> */
.L_x_1065:
[----:B------:R-:W-:Y:S05]  /*6800*/  BSYNC B0 ;  /* 0x0000000000007941 */ /* 0x000fea0003800000 */
.L_x_1064:
        /* <DEDUP_REMOVED lines=17> */
.L_x_1056:
[----:B------:R-:W0:Y:S01]  /*6920*/  S2UR UR6, SR_CgaCtaId ;  /* 0x00000000000679c3 */ /* 0x000e220000008800 */
[----:B------:R-:W-:Y:S01]  /*6930*/  UMOV UR5, 0x400 ;  /* 0x0000040000057882 */ /* 0x000fe20000000000 */
[----:B-1----:R-:W-:Y:S01]  /*6940*/  SHF.R.U32.HI R28, RZ, 0x1, R2 ;  /* 0x00000001ff1c7819 */ /* 0x002fe20000011602 */
[--C-:B------:R-:W-:Y:S01]  /*6950*/  HADD2.F32 R39, -RZ, R82.reuse.H0_H0 ;  /* 0x20000052ff277230 */ /* 0x100fe20000004100 */
[----:B------:R-:W-:Y:S01]  /*6960*/  ISETP.NE.AND P6, PT, RZ, UR10, PT ;  /* 0x0000000aff007c0c */ /* 0x000fe2000bfc5270 */
[----:B------:R-:W-:Y:S02]  /*6970*/  HADD2.F32 R82, -RZ, R82.H1_H1 ;  /* 0x30000052ff527230 */ /* 0x000fe40000004100 */
[----:B------:R-:W-:Y:S01]  /*6980*/  IMAD.WIDE.U32 R28, R28, -0x6db6db6d, RZ ;  /* 0x924924931c1c7825 */ /* 0x000fe200078e00ff */
[----:B------:R-:W1:Y:S03]  /*6990*/  LDC R33, c[0x0][0x2ac] ;  /* 0x0000ab00ff217b82 */ /* 0x000e660000000800 */
[----:B------:R-:W-:Y:S01]  /*69a0*/  HADD2.F32 R35, -RZ, R66.H0_H0 ;  /* 0x20000042ff237230 */ /* 0x000fe20000004100 */
[----:B------:R-:W-:Y:S01]  /*69b0*/  SHF.R.U32.HI R30, RZ, 0x2, R29 ;  /* 0x00000002ff1e7819 */ /* 0x000fe2000001161d */
[----:B------:R-:W-:-:S02]  /*69c0*/  HADD2.F32 R29, -RZ, R65.H0_H0 ;  /* 0x20000041ff1d7230 */ /* 0x000fc40000004100 */
[----:B------:R-:W-:Y:S02]  /*69d0*/  HADD2.F32 R65, -RZ, R65.H1_H1 ;  /* 0x30000041ff417230 */ /* 0x000fe40000004100 */
[----:B------:R-:W-:Y:S02]  /*69e0*/  HADD2.F32 R37, -RZ, R66.H1_H1 ;  /* 0x30000042ff257230 */ /* 0x000fe40000004100 */
[C---:B------:R-:W-:Y:S01]  /*69f0*/  FADD.FTZ R29, -R24.reuse, R29 ;  /* 0x0000001d181d7221 */ /* 0x040fe20000010100 */
[----:B------:R-:W-:-:S03]  /*6a00*/  FADD.FTZ R65, -R24, R65 ;  /* 0x0000004118417221 */ /* 0x000fc60000010100 */
[-C--:B------:R-:W-:Y:S01]  /*6a10*/  FMUL.FTZ R36, R29, R8.reuse ;  /* 0x000000081d247220 */ /* 0x080fe20000410000 */
[----:B0-----:R-:W-:Y:S01]  /*6a20*/  ULEA UR5, UR6, UR5, 0x18 ;  /* 0x0000000506057291 */ /* 0x001fe2000f8ec03f */
[----:B------:R-:W-:-:S08]  /*6a30*/  FMUL.FTZ R65, R65, R8 ;  /* 0x0000000841417220 */ /* 0x000fd00000410000 */
        /* <DEDUP_REMOVED lines=25> */
.L_x_1066:
        /* <DEDUP_REMOVED lines=21> */
.L_x_1068:
[----:B------:R-:W-:Y:S05]  /*6d20*/  BSYNC B0 ;  /* 0x0000000000007941 */ /* 0x000fea0003800000 */
.L_x_1067:
        /* <DEDUP_REMOVED lines=28> */
.L_x_1069:
        /* <DEDUP_REMOVED lines=21> */
.L_x_1071:
[----:B------:R-:W-:Y:S05]  /*7040*/  BSYNC B0 ;  /* 0x0000000000007941 */ /* 0x000fea0003800000 */
.L_x_1070:
        /* <DEDUP_REMOVED lines=28> */
.L_x_1072:
        /* <DEDUP_REMOVED lines=21> */
.L_x_1074:
[----:B------:R-:W-:Y:S05]  /*7360*/  BSYNC B0 ;  /* 0x0000000000007941 */ /* 0x000fea0003800000 */
.L_x_1073:
        /* <DEDUP_REMOVED lines=28> */
.L_x_1075:
        /* <DEDUP_REMOVED lines=21> */
.L_x_1077:
[----:B------:R-:W-:Y:S05]  /*7680*/  BSYNC B0 ;  /* 0x0000000000007941 */ /* 0x000fea0003800000 */
.L_x_1076:
        /* <DEDUP_REMOVED lines=28> */
.L_x_1078:
        /* <DEDUP_REMOVED lines=21> */
.L_x_1080:
[----:B------:R-:W-:Y:S05]  /*79a0*/  BSYNC B0 ;  /* 0x0000000000007941 */ /* 0x000fea0003800000 */
.L_x_1079:
        /* <DEDUP_REMOVED lines=13> */
[----:B0-----:R-:W-:-:S05]  /*7a80*/  FMUL.FTZ R29, R25, -1.4426950216293334961 ;  /* 0xbfb8aa3b191d7820 */ /* 0x001fca0000410000 */
        /* <DEDUP_REMOVED lines=14> */
.L_x_1081:
[----:B------:R-:W-:Y:S01]  /*7b70*/  LOP3.LUT P0, RZ, R7, 0x4, RZ, 0xc0, !PT ;  /* 0x0000000407ff7812 */ /* 0x000fe2000780c0ff */
[----:B------:R-:W-:-:S12]  /*7b80*/  BSSY B0, `(.L_x_1082) ;  /* 0x0000014000007945 */ /* 0x000fd80003800000 */
[----:B------:R-:W-:Y:S05]  /*7b90*/  @!P0 BRA `(.L_x_1083) ;  /* 0x0000000000488947 */ /* 0x000fea0003800000 */
[----:B------:R-:W-:Y:S01]  /*7ba0*/  ULDC.64 UR12, c[0x0][0x288] ;  /* 0x0000a200000c7ab9 */ /* 0x000fe20000000a00 */
[----:B------:R-:W-:Y:S01]  /*7bb0*/  MOV R26, R20 ;  /* 0x00000014001a7202 */ /* 0x000fe20000000f00 */
[----:B------:R-:W-:Y:S01]  /*7bc0*/  IMAD R9, R117, UR12, RZ ;  /* 0x0000000c75097c24 */ /* 0x000fe2000f8e02ff */
[----:B0-----:R-:W-:-:S03]  /*7bd0*/  MOV R27, R23 ;  /* 0x00000017001b7202 */ /* 0x001fc60000000f00 */
        /* <DEDUP_REMOVED lines=14> */
.L_x_1083:
[----:B------:R-:W-:Y:S05]  /*7cc0*/  BSYNC B0 ;  /* 0x0000000000007941 */ /* 0x000fea0003800000 */
.L_x_1082:
        /* <DEDUP_REMOVED lines=28> */
.L_x_1084:
        /* <DEDUP_REMOVED lines=14> */
[----:B0-----:R-:W-:Y:S01]  /*7f70*/  LEA.HI.X R27, R18, UR13, R25, 0x1, P0 ;  /* 0x0000000d121b7c11 */ /* 0x001fe200080f0c19 */
[----:B------:R-:W-:-:S04]  /*7f80*/  FFMA.FTZ R18, R31, R36, R32 ;  /* 0x000000241f127223 */ /* 0x000fc80000010020 */
[----:B------:R-:W-:-:S04]  /*7f90*/  FFMA.FTZ R9, R9, R14, -R18 ;  /* 0x0000000e09097223 */ /* 0x000fc80000010812 */
[-C--:B------:R-:W-:Y:S01]  /*7fa0*/  FMUL.FTZ R18, R9, R8.reuse ;  /* 0x0000000809127220 */ /* 0x080fe20000410000 */
[----:B------:R-:W-:-:S05]  /*7fb0*/  FMUL.FTZ R9, R19, R8 ;  /* 0x0000000813097220 */ /* 0x000fca0000410000 */
[----:B------:R-:W-:-:S05]  /*7fc0*/  F2FP.F16.F32.PACK_AB R9, R9, R18 ;  /* 0x000000120909723e */ /* 0x000fca00000000ff */
[----:B------:R1:W-:Y:S02]  /*7fd0*/  STG.E desc[UR8][R26.64], R9 ;  /* 0x000000091a007986 */ /* 0x0003e4000c101908 */
.L_x_1086:
[----:B------:R-:W-:Y:S05]  /*7fe0*/  BSYNC B0 ;  /* 0x0000000000007941 */ /* 0x000fea0003800000 */
.L_x_1085:
        /* <DEDUP_REMOVED lines=28> */
.L_x_1087:
[----:B------:R-:W-:Y:S04]  /*81b0*/  BSSY B0, `(.L_x_1088) ;  /* 0x0000014000007945 */ /* 0x000fe80003800000 */
[----:B------:R-:W-:Y:S05]  /*81c0*/  @!P5 BRA `(.L_x_1089) ;  /* 0x000000000048d947 */ /* 0x000fea0003800000 */
[----:B------:R-:W-:Y:S01]  /*81d0*/  ULDC.64 UR12, c[0x0][0x288] ;  /* 0x0000a200000c7ab9 */ /* 0x000fe20000000a00 */
[----:B------:R-:W-:Y:S01]  /*81e0*/  MOV R18, R20 ;  /* 0x0000001400127202 */ /* 0x000fe20000000f00 */
[----:B------:R-:W-:Y:S01]  /*81f0*/  IMAD R25, R115, UR12, RZ ;  /* 0x0000000c73197c24 */ /* 0x000fe2000f8e02ff */
[----:B------:R-:W-:Y:S01]  /*8200*/  MOV R19, R23 ;  /* 0x0000001700137202 */ /* 0x000fe20000000f00 */
[----:B------:R-:W-:Y:S02]  /*8210*/  FFMA.FTZ R10, R31, R34, R32 ;  /* 0x000000221f0a7223 */ /* 0x000fe40000010020 */
[C---:B------:R-:W-:Y:S02]  /*8220*/  IMAD R25, R102.reuse, UR13, R25 ;  /* 0x0000000d66197c24 */ /* 0x040fe4000f8e0219 */
[----:B------:R-:W-:-:S04]  /*8230*/  IMAD.WIDE.U32 R18, R102, UR12, R18 ;  /* 0x0000000c66127c25 */ /* 0x000fc8000f8e0012 */
[----:B------:R-:W-:Y:S01]  /*8240*/  FFMA.FTZ R9, R9, R14, -R10 ;  /* 0x0000000e09097223 */ /* 0x000fe2000001080a */
[----:B------:R-:W-:Y:S01]  /*8250*/  ULDC.64 UR12, c[0x0][0x210] ;  /* 0x00008400000c7ab9 */ /* 0x000fe20000000a00 */
[----:B------:R-:W-:Y:S01]  /*8260*/  IADD3 R25, R19, R25, RZ ;  /* 0x0000001913197210 */ /* 0x000fe20007ffe0ff */
[----:B------:R-:W-:Y:S01]  /*8270*/  FFMA.FTZ R19, R31, R39, R32 ;  /* 0x000000271f137223 */ /* 0x000fe20000010020 */
[-C--:B------:R-:W-:Y:S01]  /*8280*/  FMUL.FTZ R10, R9, R8.reuse ;  /* 0x00000008090a7220 */ /* 0x080fe20000410000 */
[----:B------:R-:W-:Y:S02]  /*8290*/  LEA R26, P0, R18, UR12, 0x1 ;  /* 0x0000000c121a7c11 */ /* 0x000fe4000f8008ff */
[----:B------:R-:W-:Y:S02]  /*82a0*/  FFMA.FTZ R19, R28, R17, -R19 ;  /* 0x000000111c137223 */ /* 0x000fe40000010813 */
[----:B------:R-:W-:Y:S02]  /*82b0*/  LEA.HI.X R27, R18, UR13, R25, 0x1, P0 ;  /* 0x0000000d121b7c11 */ /* 0x000fe400080f0c19 */
[----:B------:R-:W-:-:S05]  /*82c0*/  FMUL.FTZ R9, R19, R8 ;  /* 0x0000000813097220 */ /* 0x000fca0000410000 */
[----:B------:R-:W-:-:S05]  /*82d0*/  F2FP.F16.F32.PACK_AB R9, R9, R10 ;  /* 0x0000000a0909723e */ /* 0x000fca00000000ff */
[----:B------:R0:W-:Y:S02]  /*82e0*/  STG.E desc[UR8][R26.64], R9 ;  /* 0x000000091a007986 */ /* 0x0001e4000c101908 */
.L_x_1089:
[----:B------:R-:W-:Y:S05]  /*82f0*/  BSYNC B0 ;  /* 0x0000000000007941 */ /* 0x000fea0003800000 */
.L_x_1088:
        /* <DEDUP_REMOVED lines=27> */
.L_x_1090:
        /* <DEDUP_REMOVED lines=20> */
.L_x_1092:
[----:B------:R-:W-:Y:S05]  /*85f0*/  BSYNC B0 ;  /* 0x0000000000007941 */ /* 0x000fea0003800000 */
.L_x_1091:
        /* <DEDUP_REMOVED lines=27> */
.L_x_1093:
        /* <DEDUP_REMOVED lines=20> */
.L_x_1095:
[----:B------:R-:W-:Y:S05]  /*88f0*/  BSYNC B0 ;  /* 0x0000000000007941 */ /* 0x000fea0003800000 */
.L_x_1094:
        /* <DEDUP_REMOVED lines=27> */
.L_x_1096:
        /* <DEDUP_REMOVED lines=20> */
.L_x_1098:
[----:B------:R-:W-:Y:S05]  /*8bf0*/  BSYNC B0 ;  /* 0x0000000000007941 */ /* 0x000fea0003800000 */
.L_x_1097:
        /* <DEDUP_REMOVED lines=27> */
.L_x_1099:
        /* <DEDUP_REMOVED lines=20> */
.L_x_1101:
[----:B------:R-:W-:Y:S05]  /*8ef0*/  BSYNC B0 ;  /* 0x0000000000007941 */ /* 0x000fea0003800000 */
.L_x_1100:
[----:B------:R-:W-:Y:S02]  /*8f00*/  HADD2.F32 R69, -RZ, R69.H1_H1 ;  /* 0x30000045ff457230 */ /* 0x000fe40000004100 */
[----:B------:R-:W-:Y:S01]  /*8f10*/  FADD.FTZ R29, -R24, R29 ;  /* 0x0000001d181d7221 */ /* 0x000fe20000010100 */
[----:B------:R-:W-:Y:S01]  /*8f20*/  IADD3 R33, R30, 0x180, RZ ;  /* 0x000001801e217810 */ /* 0x000fe20007ffe0ff */
[----:B------:R-:W-:Y:S01]  /*8f30*/  ULDC.64 UR12, c[0x0][0x290] ;  /* 0x0000a400000c7ab9 */ /* 0x000fe20000000a00 */
[--C-:B0-----:R-:W-:Y:S02]  /*8f40*/  HADD2.F32 R9, -RZ, R86.reuse.H0_H0 ;  /* 0x20000056ff097230 */ /* 0x101fe40000004100 */
[----:B------:R-:W-:Y:S01]  /*8f50*/  FADD.FTZ R69, -R24, R69 ;  /* 0x0000004518457221 */ /* 0x000fe20000010100 */
        /* <DEDUP_REMOVED lines=23> */
.L_x_1102:
        /* <DEDUP_REMOVED lines=26> */
.L_x_1104:
[----:B------:R-:W-:Y:S05]  /*9270*/  BSYNC B0 ;  /* 0x0000000000007941 */ /* 0x000fea0003800000 */
.L_x_1103:
        /* <DEDUP_REMOVED lines=27> */
.L_x_1105:
        /* <DEDUP_REMOVED lines=25> */
.L_x_1107:
[----:B------:R-:W-:Y:S05]  /*95c0*/  BSYNC B0 ;  /* 0x0000000000007941 */ /* 0x000fea0003800000 */
.L_x_1106:
        /* <DEDUP_REMOVED lines=27> */
.L_x_1108:
        /* <DEDUP_REMOVED lines=27> */
.L_x_1110:
[----:B------:R-:W-:Y:S05]  /*9930*/  BSYNC B0 ;  /* 0x0000000000007941 */ /* 0x000fea0003800000 */
.L_x_1109:
        /* <DEDUP_REMOVED lines=25> */
.L_x_1111:
        /* <DEDUP_REMOVED lines=22> */
.L_x_1113:
[----:B------:R-:W-:Y:S05]  /*9c30*/  BSYNC B0 ;  /* 0x0000000000007941 */ /* 0x000fea0003800000 */
.L_x_1112:
[----:B------:R-:W-:Y:S02]  /*9c40*/  IADD3 R6, R4, R6, RZ ;  /* 0x0000000604067210 */ /* 0x000fe40007ffe0ff */
[----:B------:R-:W-:Y:S02]  /*9c50*/  IADD3 R87, R87, 0x1, RZ ;  /* 0x0000000157577810 */ /* 0x000fe40007ffe0ff */
[----:B------:R-:W-:-:S13]  /*9c60*/  ISETP.GE.AND P0, PT, R6, UR4, PT ;  /* 0x0000000406007c0c */ /* 0x000fda000bf06270 */
[----:B------:R-:W-:Y:S05]  /*9c70*/  @!P0 BRA `(.L_x_1114) ;  /* 0xffffff6800b48947 */ /* 0x000fea000383ffff */
.L_x_1031:
        /* <DEDUP_REMOVED lines=23> */
.L_x_1116:
[----:B------:R-:W-:Y:S05]  /*9df0*/  BSYNC B0 ;  /* 0x0000000000007941 */ /* 0x000fea0003800000 */
.L_x_1115:
[----:B------:R-:W-:Y:S05]  /*9e00*/  @P0 EXIT ;  /* 0x000000000000094d */ /* 0x000fea0003800000 */
[----:B------:R-:W-:Y:S05]  /*9e10*/  @P2 BRA `(.L_x_1117) ;  /* 0x0000000000202947 */ /* 0x000fea0003800000 */
[----:B------:R-:W-:-:S05]  /*9e20*/  IMAD R0, R6, R9, RZ ;  /* 0x0000000906007224 */ /* 0x000fca00078e02ff */
[----:B------:R-:W-:-:S13]  /*9e30*/  ISETP.NE.AND P0, PT, R0, -0x1, PT ;  /* 0xffffffff0000780c */ /* 0x000fda0003f05270 */
[----:B------:R-:W-:Y:S05]  /*9e40*/  @!P0 BRA `(.L_x_1117) ;  /* 0x0000000000148947 */ /* 0x000fea0003800000 */
.L_x_1118:
[----:B0-----:R-:W2:Y:S04]  /*9e50*/  LDG.E.STRONG.GPU R3, desc[UR8][R4.64] ;  /* 0x0000000804037981 */ /* 0x001ea8000c1ef900 */
[----:B--2---:R-:W-:Y:S01]  /*9e60*/  CCTL.IVALL ;  /* 0x00000000ff00798f */ /* 0x004fe20002000000 */
[----:B------:R-:W-:Y:S05]  /*9e70*/  YIELD ;  /* 0x0000000000007946 */ /* 0x000fea0003800000 */
[----:B------:R-:W-:-:S13]  /*9e80*/  ISETP.NE.AND P0, PT, R3, R0, PT ;  /* 0x000000000300720c */ /* 0x000fda0003f05270 */
[----:B------:R-:W-:Y:S05]  /*9e90*/  @P0 BRA `(.L_x_1118) ;  /* 0xfffffffc00ec0947 */ /* 0x000fea000383ffff */
.L_x_1117:
        /* <DEDUP_REMOVED lines=24> */
.L_x_1119:
        /* <DEDUP_REMOVED lines=25> */
.L_x_1120:
        /* <DEDUP_REMOVED lines=13> */
.L_x_3270:


//--------------------- .text._Z35group_norm_nhwc_bwd_one_pass_kernelI11Fp16IOFp16WLi64ELi28ELi448EEv26Group_norm_nhwc_bwd_params --------------------------
	.section	.text._Z35group_norm_nhwc_bwd_one_pass_kernelI11Fp16IOFp16WLi64ELi28ELi448EEv26Group_norm_nhwc_bwd_params,"ax",@progbits
	.align	128
        .global         _Z35group_norm_nhwc_bwd_one_pass_kernelI11Fp16IOFp16WLi64ELi28ELi448EEv26Group_norm_nhwc_bwd_params
        .type           _Z35group_norm_nhwc_bwd_one_pass_kernelI11Fp16IOFp16WLi64ELi28ELi448EEv26Group_norm_nhwc_bwd_params,@function
        .size           _Z35group_norm_nhwc_bwd_one_pass_kernelI11Fp16IOFp16WLi64ELi28ELi448EEv26Group_norm_nhwc_bwd_params,(.L_x_3271 - _Z35group_norm_nhwc_bwd_one_pass_kernelI11Fp16IOFp16WLi64ELi28ELi448EEv26Group_norm_nhwc_bwd_params)
        .other          _Z35group_norm_nhwc_bwd_one_pass_kernelI11Fp16IOFp16WLi64ELi28ELi448EEv26Group_norm_nhwc_bwd_params,@"STO_CUDA_ENTRY STV_DEFAULT"
_Z35group_norm_nhwc_bwd_one_pass_kernelI11Fp16IOFp16WLi64ELi28ELi448EEv26Group_norm_nhwc_bwd_params:
.text._Z35group_norm_nhwc_bwd_one_pass_kernelI11Fp16IOFp16WLi64ELi28ELi448EEv26Group_norm_nhwc_bwd_params:
        /* <DEDUP_REMOVED lines=49> */
.L_x_1148:
        /* <DEDUP_REMOVED lines=120> */
.L_x_1123:
[----:B------:R-:W-:Y:S05]  /*0a90*/  BSYNC B0 ;  /* 0x0000000000007941 */ /* 0x000fea0003800000 */
.L_x_1122:
        /* <DEDUP_REMOVED lines=33> */
.L_x_1124:
        /* <DEDUP_REMOVED lines=26> */
.L_x_1125:
        /* <DEDUP_REMOVED lines=90> */
.L_x_1127:
[----:B------:R-:W-:Y:S05]  /*13f0*/  BSYNC B0 ;  /* 0x0000000000007941 */ /* 0x000fea0003800000 */
.L_x_1126:
        /* <DEDUP_REMOVED lines=158> */
.L_x_1129:
[----:B------:R-:W-:Y:S05]  /*1de0*/  BSYNC B0 ;  /* 0x0000000000007941 */ /* 0x000fea0003800000 */
.L_x_1128:
        /* <DEDUP_REMOVED lines=20> */
.L_x_1131:
[----:B------:R-:W-:Y:S05]  /*1f30*/  BSYNC B0 ;  /* 0x0000000000007941 */ /* 0x000fea0003800000 */
.L_x_1130:
        /* <DEDUP_REMOVED lines=34> */
.L_x_1134:
[----:B------:R-:W2:Y:S04]  /*2160*/  LDG.E.STRONG.GPU R10, desc[UR14][R8.64] ;  /* 0x0000000e080a7981 */ /* 0x000ea8000c1ef900 */
[----:B--2---:R-:W-:Y:S01]  /*2170*/  CCTL.IVALL ;  /* 0x00000000ff00798f */ /* 0x004fe20002000000 */
[----:B------:R-:W-:Y:S05]  /*2180*/  YIELD ;  /* 0x0000000000007946 */ /* 0x000fea0003800000 */
[----:B------:R-:W-:-:S13]  /*2190*/  ISETP.NE.AND P0, PT, R10, R13, PT ;  /* 0x0000000d0a00720c */ /* 0x000fda0003f05270 */
[----:B------:R-:W-:Y:S05]  /*21a0*/  @P0 BRA `(.L_x_1134) ;  /* 0xfffffffc00ec0947 */ /* 0x000fea000383ffff */
.L_x_1133:
        /* <DEDUP_REMOVED lines=17> */
.L_x_1138:
        /* <DEDUP_REMOVED lines=115> */
.L_x_1137:
        /* <DEDUP_REMOVED lines=61> */
.L_x_1139:
[----:B------:R-:W-:-:S13]  /*2dc0*/  ISETP.NE.OR P0, PT, R17, RZ, P0 ;  /* 0x000000ff1100720c */ /* 0x000fda0000705670 */
[----:B------:R-:W-:Y:S05]  /*2dd0*/  @!P0 BRA `(.L_x_1135) ;  /* 0x00000000007c8947 */ /* 0x000fea0003800000 */
.L_x_1136:
        /* <DEDUP_REMOVED lines=31> */
.L_x_1135:
        /* <DEDUP_REMOVED lines=11> */
.L_x_1141:
[----:B------:R-:W-:Y:S05]  /*3080*/  BSYNC B0 ;  /* 0x0000000000007941 */ /* 0x000fea0003800000 */
.L_x_1140:
        /* <DEDUP_REMOVED lines=16> */
.L_x_1132:
        /* <DEDUP_REMOVED lines=40> */
.L_x_1142:
        /* <DEDUP_REMOVED lines=20> */
.L_x_1144:
[----:B------:R-:W-:Y:S05]  /*3550*/  BSYNC B0 ;  /* 0x0000000000007941 */ /* 0x000fea0003800000 */
.L_x_1143:
        /* <DEDUP_REMOVED lines=23> */
.L_x_1145:
        /* <DEDUP_REMOVED lines=23> */
.L_x_1147:
[----:B------:R-:W-:Y:S05]  /*3840*/  BSYNC B0 ;  /* 0x0000000000007941 */ /* 0x000fea0003800000 */
.L_x_1146:
[----:B------:R-:W-:Y:S01]  /*3850*/  ULDC UR8, c[0x0][0x10] ;  /* 0x0000040000087ab9 */ /* 0x000fe20000000800 */
[----:B------:R-:W-:Y:S02]  /*3860*/  UIADD3 UR4, UR4, 0x1, URZ ;  /* 0x0000000104047890 */ /* 0x000fe4000fffe03f */
[----:B------:R-:W-:-:S04]  /*3870*/  UIADD3 UR7, UR8, UR7, URZ ;  /* 0x0000000708077290 */ /* 0x000fc8000fffe03f */
[----:B------:R-:W-:-:S06]  /*3880*/  UISETP.GE.AND UP0, UPT, UR7, UR5, UPT ;  /* 0x000000050700728c */ /* 0x000fcc000bf06270 */
[----:B------:R-:W-:-:S13]  /*3890*/  PLOP3.LUT P0, PT, PT, PT, UP0, 0x80, 0x0 ;  /* 0x000000000000781c */ /* 0x000fda0003f0f008 */
[----:B------:R-:W-:Y:S05]  /*38a0*/  @!P0 BRA `(.L_x_1148) ;  /* 0xffffffc800988947 */ /* 0x000fea000383ffff */
.L_x_1121:
        /* <DEDUP_REMOVED lines=19> */
.L_x_1150:
[----:B------:R-:W-:Y:S05]  /*39e0*/  BSYNC B0 ;  /* 0x0000000000007941 */ /* 0x000fea0003800000 */
.L_x_1149:
        /* <DEDUP_REMOVED lines=11> */
.L_x_1152:
[----:B------:R-:W2:Y:S04]  /*3aa0*/  LDG.E.STRONG.GPU R5, desc[UR14][R2.64] ;  /* 0x0000000e02057981 */ /* 0x000ea8000c1ef900 */
[----:B--2---:R-:W-:Y:S01]  /*3ab0*/  CCTL.IVALL ;  /* 0x00000000ff00798f */ /* 0x004fe20002000000 */
[----:B------:R-:W-:Y:S05]  /*3ac0*/  YIELD ;  /* 0x0000000000007946 */ /* 0x000fea0003800000 */
[----:B------:R-:W-:-:S13]  /*3ad0*/  ISETP.NE.AND P0, PT, R5, R0, PT ;  /* 0x000000000500720c */ /* 0x000fda0003f05270 */
[----:B------:R-:W-:Y:S05]  /*3ae0*/  @P0 BRA `(.L_x_1152) ;  /* 0xfffffffc00ec0947 */ /* 0x000fea000383ffff */
.L_x_1151:
        /* <DEDUP_REMOVED lines=24> */
.L_x_1153:
        /* <DEDUP_REMOVED lines=25> */
.L_x_1154:
        /* <DEDUP_REMOVED lines=16> */
.L_x_3271:


//--------------------- .text._Z35group_norm_nhwc_bwd_one_pass_kernelI11Fp16IOFp16WLi128ELi28ELi448EEv26Group_norm_nhwc_bwd_params --------------------------
	.section	.text._Z35group_norm_nhwc_bwd_one_pass_kernelI11Fp16IOFp16WLi128ELi28ELi448EEv26Group_norm_nhwc_bwd_params,"ax",@progbits
	.align	128
        .global         _Z35group_norm_nhwc_bwd_one_pass_kernelI11Fp16IOFp16WLi128ELi28ELi448EEv26Group_norm_nhwc_bwd_params
        .type           _Z35group_norm_nhwc_bwd_one_pass_kernelI11Fp16IOFp16WLi128ELi28ELi448EEv26Group_norm_nhwc_bwd_params,@function
        .size           _Z35group_norm_nhwc_bwd_one_pass_kernelI11Fp16IOFp16WLi128ELi28ELi448EEv26Group_norm_nhwc_bwd_params,(.L_x_3272 - _Z35group_norm_nhwc_bwd_one_pass_kernelI11Fp16IOFp16WLi128ELi28ELi448EEv26Group_norm_nhwc_bwd_params)
        .other          _Z35group_norm_nhwc_bwd_one_pass_kernelI11Fp16IOFp16WLi128ELi28ELi448EEv26Group_norm_nhwc_bwd_params,@"STO_CUDA_ENTRY STV_DEFAULT"
_Z35group_norm_nhwc_bwd_one_pass_kernelI11Fp16IOFp16WLi128ELi28ELi448EEv26Group_norm_nhwc_bwd_params:
.text._Z35group_norm_nhwc_bwd_one_pass_kernelI11Fp16IOFp16WLi128ELi28ELi448EEv26Group_norm_nhwc_bwd_params:
        /* <DEDUP_REMOVED lines=59> */
.L_x_1190:
        /* <DEDUP_REMOVED lines=156> */
[----:B---3--:R-:W-:Y:S02]  /*0d70*/  HADD2.F32 R61, -RZ, R61.H0_H0 ;  /* 0x2000003dff3d7230 */ /* 0x008fe40000004100 */
[----:B----4-:R-:W-:Y:S02]  /*0d80*/  HADD2.F32 R60, -RZ, R60.H0_H0 ;  /* 0x2000003cff3c7230 */ /* 0x010fe40000004100 */
[----:B--2---:R-:W-:Y:S02]  /*0d90*/  @P0 HADD2.F32 R58, -RZ, R17.H0_H0 ;  /* 0x20000011ff3a0230 */ /* 0x004fe40000004100 */
[----:B------:R-:W-:-:S07]  /*0da0*/  @P0 HADD2.F32 R11, -RZ, R16.H0_H0 ;  /* 0x20000010ff0b0230 */ /* 0x000fce0000004100 */
.L_x_1157:
[----:B------:R-:W-:Y:S05]  /*0db0*/  BSYNC B0 ;  /* 0x0000000000007941 */ /* 0x000fea0003800000 */
.L_x_1156:
        /* <DEDUP_REMOVED lines=33> */
.L_x_1158:
        /* <DEDUP_REMOVED lines=26> */
.L_x_1159:
        /* <DEDUP_REMOVED lines=35> */
.L_x_1160:
        /* <DEDUP_REMOVED lines=31> */
.L_x_1161:
        /* <DEDUP_REMOVED lines=98> */
.L_x_1163:
[----:B------:R-:W-:Y:S05]  /*1bb0*/  BSYNC B0 ;  /* 0x0000000000007941 */ /* 0x000fea0003800000 */
.L_x_1162:
        /* <DEDUP_REMOVED lines=158> */
.L_x_1165:
[----:B------:R-:W-:Y:S05]  /*25a0*/  BSYNC B0 ;  /* 0x0000000000007941 */ /* 0x000fea0003800000 */
.L_x_1164:
        /* <DEDUP_REMOVED lines=17> */
.L_x_1167:
[----:B------:R-:W-:Y:S05]  /*26c0*/  BSYNC B0 ;  /* 0x0000000000007941 */ /* 0x000fea0003800000 */
.L_x_1166:
        /* <DEDUP_REMOVED lines=30> */
.L_x_1170:
[----:B--2---:R-:W2:Y:S04]  /*28b0*/  LDG.E.STRONG.GPU R16, desc[UR8][R14.64] ;  /* 0x000000080e107981 */ /* 0x004ea8000c1ef900 */
[----:B--2---:R-:W-:Y:S01]  /*28c0*/  CCTL.IVALL ;  /* 0x00000000ff00798f */ /* 0x004fe20002000000 */
[----:B------:R-:W-:Y:S05]  /*28d0*/  YIELD ;  /* 0x0000000000007946 */ /* 0x000fea0003800000 */
[----:B------:R-:W-:-:S13]  /*28e0*/  ISETP.NE.AND P0, PT, R16, R21, PT ;  /* 0x000000151000720c */ /* 0x000fda0003f05270 */
[----:B------:R-:W-:Y:S05]  /*28f0*/  @P0 BRA `(.L_x_1170) ;  /* 0xfffffffc00ec0947 */ /* 0x000fea000383ffff */
.L_x_1169:
        /* <DEDUP_REMOVED lines=16> */
.L_x_1174:
        /* <DEDUP_REMOVED lines=115> */
.L_x_1173:
        /* <DEDUP_REMOVED lines=61> */
.L_x_1175:
[----:B------:R-:W-:-:S13]  /*3500*/  ISETP.NE.OR P0, PT, R20, RZ, P0 ;  /* 0x000000ff1400720c */ /* 0x000fda0000705670 */
[----:B------:R-:W-:Y:S05]  /*3510*/  @!P0 BRA `(.L_x_1171) ;  /* 0x00000000007c8947 */ /* 0x000fea0003800000 */
.L_x_1172:
        /* <DEDUP_REMOVED lines=31> */
.L_x_1171:
        /* <DEDUP_REMOVED lines=11> */
.L_x_1177:
[----:B------:R-:W-:Y:S05]  /*37c0*/  BSYNC B0 ;  /* 0x0000000000007941 */ /* 0x000fea0003800000 */
.L_x_1176:
        /* <DEDUP_REMOVED lines=16> */
.L_x_1168:
        /* <DEDUP_REMOVED lines=64> */
.L_x_1178:
        /* <DEDUP_REMOVED lines=20> */
.L_x_1180:
[----:B------:R-:W-:Y:S05]  /*3e10*/  BSYNC B0 ;  /* 0x0000000000007941 */ /* 0x000fea0003800000 */
.L_x_1179:
        /* <DEDUP_REMOVED lines=23> */
.L_x_1181:
        /* <DEDUP_REMOVED lines=20> */
.L_x_1183:
[----:B------:R-:W-:Y:S05]  /*40d0*/  BSYNC B0 ;  /* 0x0000000000007941 */ /* 0x000fea0003800000 */
.L_x_1182:
        /* <DEDUP_REMOVED lines=23> */
.L_x_1184:
        /* <DEDUP_REMOVED lines=20> */
.L_x_1186:
[----:B------:R-:W-:Y:S05]  /*4390*/  BSYNC B0 ;  /* 0x0000000000007941 */ /* 0x000fea0003800000 */
.L_x_1185:
        /* <DEDUP_REMOVED lines=23> */
.L_x_1187:
        /* <DEDUP_REMOVED lines=19> */
.L_x_1189:
[----:B------:R-:W-:Y:S05]  /*4640*/  BSYNC B0 ;  /* 0x0000000000007941 */ /* 0x000fea0003800000 */
.L_x_1188:
[----:B------:R-:W-:Y:S02]  /*4650*/  IADD3 R49, R38, R49, RZ ;  /* 0x0000003126317210 */ /* 0x000fe40007ffe0ff */
[----:B------:R-:W-:Y:S02]  /*4660*/  IADD3 R48, R48, 0x1, RZ ;  /* 0x0000000130307810 */ /* 0x000fe40007ffe0ff */
[----:B------:R-:W-:-:S13]  /*4670*/  ISETP.GE.AND P0, PT, R49, UR4, PT ;  /* 0x0000000431007c0c */ /* 0x000fda000bf06270 */
[----:B------:R-:W-:Y:S05]  /*4680*/  @!P0 BRA `(.L_x_1190) ;  /* 0xffffffbc00488947 */ /* 0x000fea000383ffff */
.L_x_1155:
        /* <DEDUP_REMOVED lines=23> */
.L_x_1192:
[----:B------:R-:W-:Y:S05]  /*4800*/  BSYNC B0 ;  /* 0x0000000000007941 */ /* 0x000fea0003800000 */
.L_x_1191:
[----:B------:R-:W-:Y:S05]  /*4810*/  @P0 EXIT ;  /* 0x000000000000094d */ /* 0x000fea0003800000 */
[----:B------:R-:W-:Y:S05]  /*4820*/  @P2 BRA `(.L_x_1193) ;  /* 0x0000000000202947 */ /* 0x000fea0003800000 */
[----:B------:R-:W-:-:S05]  /*4830*/  IMAD R0, R6, R7, RZ ;  /* 0x0000000706007224 */ /* 0x000fca00078e02ff */
[----:B------:R-:W-:-:S13]  /*4840*/  ISETP.NE.AND P0, PT, R0, -0x1, PT ;  /* 0xffffffff0000780c */ /* 0x000fda0003f05270 */
[----:B------:R-:W-:Y:S05]  /*4850*/  @!P0 BRA `(.L_x_1193) ;  /* 0x0000000000148947 */ /* 0x000fea0003800000 */
.L_x_1194:
[----:B0-----:R-:W4:Y:S04]  /*4860*/  LDG.E.STRONG.GPU R5, desc[UR8][R2.64] ;  /* 0x0000000802057981 */ /* 0x001f28000c1ef900 */
[----:B----4-:R-:W-:Y:S01]  /*4870*/  CCTL.IVALL ;  /* 0x00000000ff00798f */ /* 0x010fe20002000000 */
[----:B------:R-:W-:Y:S05]  /*4880*/  YIELD ;  /* 0x0000000000007946 */ /* 0x000fea0003800000 */
[----:B------:R-:W-:-:S13]  /*4890*/  ISETP.NE.AND P0, PT, R5, R0, PT ;  /* 0x000000000500720c */ /* 0x000fda0003f05270 */
[----:B------:R-:W-:Y:S05]  /*48a0*/  @P0 BRA `(.L_x_1194) ;  /* 0xfffffffc00ec0947 */ /* 0x000fea000383ffff */
.L_x_1193:
        /* <DEDUP_REMOVED lines=24> */
.L_x_1195:
        /* <DEDUP_REMOVED lines=25> */
.L_x_1196:
        /* <DEDUP_REMOVED lines=12> */
.L_x_3272:


//--------------------- .text._Z35group_norm_nhwc_bwd_one_pass_kernelI11Fp16IOFp16WLi256ELi28ELi448EEv26Group_norm_nhwc_bwd_params --------------------------
	.section	.text._Z35group_norm_nhwc_bwd_one_pass_kernelI11Fp16IOFp16WLi256ELi28ELi448EEv26Group_norm_nhwc_bwd_params,"ax",@progbits
	.align	128
        .global         _Z35group_norm_nhwc_bwd_one_pass_kernelI11Fp16IOFp16WLi256ELi28ELi448EEv26Group_norm_nhwc_bwd_params
        .type           _Z35group_norm_nhwc_bwd_one_pass_kernelI11Fp16IOFp16WLi256ELi28ELi448EEv26Group_norm_nhwc_bwd_params,@function
        .size           _Z35group_norm_nhwc_bwd_one_pass_kernelI11Fp16IOFp16WLi256ELi28ELi448EEv26Group_norm_nhwc_bwd_params,(.L_x_3273 - _Z35group_norm_nhwc_bwd_one_pass_kernelI11Fp16IOFp16WLi256ELi28ELi448EEv26Group_norm_nhwc_bwd_params)
        .other          _Z35group_norm_nhwc_bwd_one_pass_kernelI11Fp16IOFp16WLi256ELi28ELi448EEv26Group_norm_nhwc_bwd_params,@"STO_CUDA_ENTRY STV_DEFAULT"
_Z35group_norm_nhwc_bwd_one_pass_kernelI11Fp16IOFp16WLi256ELi28ELi448EEv26Group_norm_nhwc_bwd_params:
.text._Z35group_norm_nhwc_bwd_one_pass_kernelI11Fp16IOFp16WLi256ELi28ELi448EEv26Group_norm_nhwc_bwd_params:
        /* <DEDUP_REMOVED lines=71> */
.L_x_1248:
        /* <DEDUP_REMOVED lines=240> */
.L_x_1199:
[----:B------:R-:W-:Y:S05]  /*1370*/  BSYNC B0 ;  /* 0x0000000000007941 */ /* 0x000fea0003800000 */
.L_x_1198:
        /* <DEDUP_REMOVED lines=36> */
.L_x_1200:
        /* <DEDUP_REMOVED lines=26> */
.L_x_1201:
        /* <DEDUP_REMOVED lines=41> */
.L_x_1202:
        /* <DEDUP_REMOVED lines=39> */
.L_x_1203:
        /* <DEDUP_REMOVED lines=32> */
.L_x_1204:
        /* <DEDUP_REMOVED lines=38> */
.L_x_1205:
        /* <DEDUP_REMOVED lines=36> */
.L_x_1206:
        /* <DEDUP_REMOVED lines=34> */
.L_x_1207:
        /* <DEDUP_REMOVED lines=90> */
.L_x_1209:
[----:B------:R-:W-:Y:S05]  /*2ac0*/  BSYNC B0 ;  /* 0x0000000000007941 */ /* 0x000fea0003800000 */
.L_x_1208:
        /* <DEDUP_REMOVED lines=161> */
.L_x_1211:
[----:B------:R-:W-:Y:S05]  /*34e0*/  BSYNC B0 ;  /* 0x0000000000007941 */ /* 0x000fea0003800000 */
.L_x_1210:
        /* <DEDUP_REMOVED lines=17> */
.L_x_1213:
[----:B------:R-:W-:Y:S05]  /*3600*/  BSYNC B0 ;  /* 0x0000000000007941 */ /* 0x000fea0003800000 */
.L_x_1212:
        /* <DEDUP_REMOVED lines=35> */
.L_x_1216:
[----:B------:R-:W2:Y:S04]  /*3840*/  LDG.E.STRONG.GPU R21, desc[UR8][R16.64] ;  /* 0x0000000810157981 */ /* 0x000ea8000c1ef900 */
[----:B--2---:R-:W-:Y:S01]  /*3850*/  CCTL.IVALL ;  /* 0x00000000ff00798f */ /* 0x004fe20002000000 */
[----:B------:R-:W-:Y:S05]  /*3860*/  YIELD ;  /* 0x0000000000007946 */ /* 0x000fea0003800000 */
[----:B------:R-:W-:-:S13]  /*3870*/  ISETP.NE.AND P6, PT, R21, R26, PT ;  /* 0x0000001a1500720c */ /* 0x000fda0003fc5270 */
[----:B------:R-:W-:Y:S05]  /*3880*/  @P6 BRA `(.L_x_1216) ;  /* 0xfffffffc00ec6947 */ /* 0x000fea000383ffff */
.L_x_1215:
        /* <DEDUP_REMOVED lines=23> */
.L_x_1220:
        /* <DEDUP_REMOVED lines=115> */
.L_x_1219:
        /* <DEDUP_REMOVED lines=63> */
.L_x_1221:
[----:B------:R-:W-:-:S04]  /*4520*/  LOP3.LUT P6, RZ, R57, 0x1, RZ, 0xc0, !PT ;  /* 0x0000000139ff7812 */ /* 0x000fc800078cc0ff */
[----:B------:R-:W-:-:S13]  /*4530*/  ISETP.NE.OR P6, PT, R21, RZ, P6 ;  /* 0x000000ff1500720c */ /* 0x000fda00037c5670 */
[----:B------:R-:W-:Y:S05]  /*4540*/  @!P6 BRA `(.L_x_1217) ;  /* 0x00000000007ce947 */ /* 0x000fea0003800000 */
.L_x_1218:
        /* <DEDUP_REMOVED lines=31> */
.L_x_1217:
        /* <DEDUP_REMOVED lines=10> */
.L_x_1223:
[----:B------:R-:W-:Y:S05]  /*47e0*/  BSYNC B0 ;  /* 0x0000000000007941 */ /* 0x000fea0003800000 */
.L_x_1222:
        /* <DEDUP_REMOVED lines=17> */
.L_x_1214:
        /* <DEDUP_REMOVED lines=43> */
.L_x_1224:
        /* <DEDUP_REMOVED lines=22> */
.L_x_1226:
[----:B------:R-:W-:Y:S05]  /*4d10*/  BSYNC B0 ;  /* 0x0000000000007941 */ /* 0x000fea0003800000 */
.L_x_1225:
        /* <DEDUP_REMOVED lines=28> */
.L_x_1227:
        /* <DEDUP_REMOVED lines=22> */
.L_x_1229:
[----:B------:R-:W-:Y:S05]  /*5040*/  BSYNC B0 ;  /* 0x0000000000007941 */ /* 0x000fea0003800000 */
.L_x_1228:
        /* <DEDUP_REMOVED lines=27> */
.L_x_1230:
        /* <DEDUP_REMOVED lines=22> */
.L_x_1232:
[----:B------:R-:W-:Y:S05]  /*5360*/  BSYNC B0 ;  /* 0x0000000000007941 */ /* 0x000fea0003800000 */
.L_x_1231:
        /* <DEDUP_REMOVED lines=27> */
.L_x_1233:
        /* <DEDUP_REMOVED lines=20> */
.L_x_1235:
[----:B------:R-:W-:Y:S05]  /*5660*/  BSYNC B0 ;  /* 0x0000000000007941 */ /* 0x000fea0003800000 */
.L_x_1234:
        /* <DEDUP_REMOVED lines=27> */
.L_x_1236:
        /* <DEDUP_REMOVED lines=20> */
.L_x_1238:
[----:B------:R-:W-:Y:S05]  /*5960*/  BSYNC B0 ;  /* 0x0000000000007941 */ /* 0x000fea0003800000 */
.L_x_1237:
        /* <DEDUP_REMOVED lines=27> */
.L_x_1239:
        /* <DEDUP_REMOVED lines=20> */
.L_x_1241:
[----:B------:R-:W-:Y:S05]  /*5c60*/  BSYNC B0 ;  /* 0x0000000000007941 */ /* 0x000fea0003800000 */
.L_x_1240:
        /* <DEDUP_REMOVED lines=29> */
.L_x_1242:
        /* <DEDUP_REMOVED lines=24> */
.L_x_1244:
[----:B------:R-:W-:Y:S05]  /*5fc0*/  BSYNC B0 ;  /* 0x0000000000007941 */ /* 0x000fea0003800000 */
.L_x_1243:
        /* <DEDUP_REMOVED lines=30> */
.L_x_1245:
        /* <DEDUP_REMOVED lines=19> */
.L_x_1247:
[----:B------:R-:W-:Y:S05]  /*62e0*/  BSYNC B0 ;  /* 0x0000000000007941 */ /* 0x000fea0003800000 */
.L_x_1246:
[----:B0-----:R-:W0:Y:S01]  /*62f0*/  LDC R11, c[0x0][0x10] ;  /* 0x00000400ff0b7b82 */ /* 0x001e220000000800 */
[----:B------:R-:W-:Y:S02]  /*6300*/  IADD3 R47, R47, 0x1, RZ ;  /* 0x000000012f2f7810 */ /* 0x000fe40007ffe0ff */
[----:B0-----:R-:W-:-:S04]  /*6310*/  IADD3 R54, R11, R54, RZ ;  /* 0x000000360b367210 */ /* 0x001fc80007ffe0ff */
[----:B------:R-:W-:-:S13]  /*6320*/  ISETP.GE.AND P0, PT, R54, UR4, PT ;  /* 0x0000000436007c0c */ /* 0x000fda000bf06270 */
[----:B------:R-:W-:Y:S05]  /*6330*/  @!P0 BRA `(.L_x_1248) ;  /* 0xffffffa0004c8947 */ /* 0x000fea000383ffff */
.L_x_1197:
        /* <DEDUP_REMOVED lines=19> */
.L_x_1250:
[----:B------:R-:W-:Y:S05]  /*6470*/  BSYNC B0 ;  /* 0x0000000000007941 */ /* 0x000fea0003800000 */
.L_x_1249:
        /* <DEDUP_REMOVED lines=11> */
.L_x_1252:
[----:B------:R-:W2:Y:S04]  /*6530*/  LDG.E.STRONG.GPU R5, desc[UR8][R2.64] ;  /* 0x0000000802057981 */ /* 0x000ea8000c1ef900 */
[----:B--2---:R-:W-:Y:S01]  /*6540*/  CCTL.IVALL ;  /* 0x00000000ff00798f */ /* 0x004fe20002000000 */
[----:B------:R-:W-:Y:S05]  /*6550*/  YIELD ;  /* 0x0000000000007946 */ /* 0x000fea0003800000 */
[----:B------:R-:W-:-:S13]  /*6560*/  ISETP.NE.AND P0, PT, R5, R0, PT ;  /* 0x000000000500720c */ /* 0x000fda0003f05270 */
[----:B------:R-:W-:Y:S05]  /*6570*/  @P0 BRA `(.L_x_1252) ;  /* 0xfffffffc00ec0947 */ /* 0x000fea000383ffff */
.L_x_1251:
        /* <DEDUP_REMOVED lines=24> */
.L_x_1253:
        /* <DEDUP_REMOVED lines=25> */
.L_x_1254:
        /* <DEDUP_REMOVED lines=15> */
.L_x_3273:


//--------------------- .text._Z35group_norm_nhwc_bwd_one_pass_kernelI11Fp16IOFp16WLi512ELi28ELi448EEv26Group_norm_nhwc_bwd_params --------------------------
	.section	.text._Z35group_norm_nhwc_bwd_one_pass_kernelI11Fp16IOFp16WLi512ELi28ELi448EEv26Group_norm_nhwc_bwd_params,"ax",@progbits
	.align	128
        .global         _Z35group_norm_nhwc_bwd_one_pass_kernelI11Fp16IOFp16WLi512ELi28ELi448EEv26Group_norm_nhwc_bwd_params
        .type           _Z35group_norm_nhwc_bwd_one_pass_kernelI11Fp16IOFp16WLi512ELi28ELi448EEv26Group_norm_nhwc_bwd_params,@function
        .size           _Z35group_norm_nhwc_bwd_one_pass_kernelI11Fp16IOFp16WLi512ELi28ELi448EEv26Group_norm_nhwc_bwd_params,(.L_x_3274 - _Z35group_norm_nhwc_bwd_one_pass_kernelI11Fp16IOFp16WLi512ELi28ELi448EEv26Group_norm_nhwc_bwd_params)
        .other          _Z35group_norm_nhwc_bwd_one_pass_kernelI11Fp16IOFp16WLi512ELi28ELi448EEv26Group_norm_nhwc_bwd_params,@"STO_CUDA_ENTRY STV_DEFAULT"
_Z35group_norm_nhwc_bwd_one_pass_kernelI11Fp16IOFp16WLi512ELi28ELi448EEv26Group_norm_nhwc_bwd_params:
.text._Z35group_norm_nhwc_bwd_one_pass_kernelI11Fp16IOFp16WLi512ELi28ELi448EEv26Group_norm_nhwc_bwd_params:
        /* <DEDUP_REMOVED lines=117> */
.L_x_1338:
        /* <DEDUP_REMOVED lines=410> */
[----:B0-----:R-:W-:-:S04]  /*20f0*/  IMAD.WIDE R26, R33, 0x2, R26 ;  /* 0x00000002211a7825 */ /* 0x001fc800078e021a */
[----:B--2---:R-:W-:Y:S02]  /*2100*/  @P0 HADD2.F32 R15, -RZ, R17.H0_H0 ;  /* 0x20000011ff0f0230 */ /* 0x004fe40000004100 */
[----:B------:R-:W2:Y:S01]  /*2110*/  LDG.E.U16 R17, desc[UR8][R26.64+0x2] ;  /* 0x000002081a117981 */ /* 0x000ea2000c1e1500 */
[----:B---3--:R-:W-:-:S03]  /*2120*/  @P0 HADD2.F32 R16, -RZ, R14.H0_H0 ;  /* 0x2000000eff100230 */ /* 0x008fc60000004100 */
[----:B------:R-:W3:Y:S01]  /*2130*/  LDG.E.U16 R14, desc[UR8][R26.64] ;  /* 0x000000081a0e7981 */ /* 0x000ee2000c1e1500 */
[----:B--2---:R-:W-:Y:S02]  /*2140*/  HADD2.F32 R17, -RZ, R17.H0_H0 ;  /* 0x20000011ff117230 */ /* 0x004fe40000004100 */
[----:B---3--:R-:W-:-:S07]  /*2150*/  HADD2.F32 R14, -RZ, R14.H0_H0 ;  /* 0x2000000eff0e7230 */ /* 0x008fce0000004100 */
.L_x_1257:
[----:B------:R-:W-:Y:S05]  /*2160*/  BSYNC B0 ;  /* 0x0000000000007941 */ /* 0x000fea0003800000 */
.L_x_1256:
        /* <DEDUP_REMOVED lines=36> */
.L_x_1258:
        /* <DEDUP_REMOVED lines=26> */
.L_x_1259:
        /* <DEDUP_REMOVED lines=41> */
.L_x_1260:
        /* <DEDUP_REMOVED lines=37> */
.L_x_1261:
        /* <DEDUP_REMOVED lines=37> */
.L_x_1262:
        /* <DEDUP_REMOVED lines=36> */
.L_x_1263:
        /* <DEDUP_REMOVED lines=37> */
.L_x_1264:
        /* <DEDUP_REMOVED lines=32> */
.L_x_1265:
        /* <DEDUP_REMOVED lines=38> */
.L_x_1266:
        /* <DEDUP_REMOVED lines=32> */
.L_x_1267:
        /* <DEDUP_REMOVED lines=38> */
.L_x_1268:
        /* <DEDUP_REMOVED lines=32> */
.L_x_1269:
        /* <DEDUP_REMOVED lines=38> */
.L_x_1270:
        /* <DEDUP_REMOVED lines=36> */
.L_x_1271:
        /* <DEDUP_REMOVED lines=35> */
.L_x_1272:
        /* <DEDUP_REMOVED lines=33> */
.L_x_1273:
        /* <DEDUP_REMOVED lines=105> */
.L_x_1275:
[----:B------:R-:W-:Y:S05]  /*4b40*/  BSYNC B0 ;  /* 0x0000000000007941 */ /* 0x000fea0003800000 */
.L_x_1274:
        /* <DEDUP_REMOVED lines=161> */
.L_x_1277:
[----:B------:R-:W-:Y:S05]  /*5560*/  BSYNC B0 ;  /* 0x0000000000007941 */ /* 0x000fea0003800000 */
.L_x_1276:
        /* <DEDUP_REMOVED lines=13> */
.L_x_1279:
[----:B------:R-:W-:Y:S05]  /*5640*/  BSYNC B0 ;  /* 0x0000000000007941 */ /* 0x000fea0003800000 */
.L_x_1278:
        /* <DEDUP_REMOVED lines=34> */
.L_x_1282:
[----:B------:R-:W2:Y:S04]  /*5870*/  LDG.E.STRONG.GPU R18, desc[UR8][R26.64] ;  /* 0x000000081a127981 */ /* 0x000ea8000c1ef900 */
[----:B--2---:R-:W-:Y:S01]  /*5880*/  CCTL.IVALL ;  /* 0x00000000ff00798f */ /* 0x004fe20002000000 */
[----:B------:R-:W-:Y:S05]  /*5890*/  YIELD ;  /* 0x0000000000007946 */ /* 0x000fea0003800000 */
[----:B------:R-:W-:-:S13]  /*58a0*/  ISETP.NE.AND P6, PT, R18, R35, PT ;  /* 0x000000231200720c */ /* 0x000fda0003fc5270 */
[----:B------:R-:W-:Y:S05]  /*58b0*/  @P6 BRA `(.L_x_1282) ;  /* 0xfffffffc00ec6947 */ /* 0x000fea000383ffff */
.L_x_1281:
        /* <DEDUP_REMOVED lines=22> */
.L_x_1286:
        /* <DEDUP_REMOVED lines=115> */
.L_x_1285:
        /* <DEDUP_REMOVED lines=63> */
.L_x_1287:
[----:B------:R-:W-:-:S04]  /*6540*/  LOP3.LUT P6, RZ, R7, 0x1, RZ, 0xc0, !PT ;  /* 0x0000000107ff7812 */ /* 0x000fc800078cc0ff */
[----:B------:R-:W-:-:S13]  /*6550*/  ISETP.NE.OR P6, PT, R26, RZ, P6 ;  /* 0x000000ff1a00720c */ /* 0x000fda00037c5670 */
[----:B------:R-:W-:Y:S05]  /*6560*/  @!P6 BRA `(.L_x_1283) ;  /* 0x00000000007ce947 */ /* 0x000fea0003800000 */
.L_x_1284:
        /* <DEDUP_REMOVED lines=31> */
.L_x_1283:
        /* <DEDUP_REMOVED lines=10> */
.L_x_1289:
[----:B------:R-:W-:Y:S05]  /*6800*/  BSYNC B0 ;  /* 0x0000000000007941 */ /* 0x000fea0003800000 */
.L_x_1288:
        /* <DEDUP_REMOVED lines=17> */
.L_x_1280:
        /* <DEDUP_REMOVED lines=43> */
.L_x_1290:
        /* <DEDUP_REMOVED lines=21> */
.L_x_1292:
[----:B------:R-:W-:Y:S05]  /*6d20*/  BSYNC B0 ;  /* 0x0000000000007941 */ /* 0x000fea0003800000 */
.L_x_1291:
        /* <DEDUP_REMOVED lines=28> */
.L_x_1293:
        /* <DEDUP_REMOVED lines=21> */
.L_x_1295:
[----:B------:R-:W-:Y:S05]  /*7040*/  BSYNC B0 ;  /* 0x0000000000007941 */ /* 0x000fea0003800000 */
.L_x_1294:
        /* <DEDUP_REMOVED lines=28> */
.L_x_1296:
        /* <DEDUP_REMOVED lines=21> */
.L_x_1298:
[----:B------:R-:W-:Y:S05]  /*7360*/  BSYNC B0 ;  /* 0x0000000000007941 */ /* 0x000fea0003800000 */
.L_x_1297:
        /* <DEDUP_REMOVED lines=28> */
.L_x_1299:
        /* <DEDUP_REMOVED lines=21> */
.L_x_1301:
[----:B------:R-:W-:Y:S05]  /*7680*/  BSYNC B0 ;  /* 0x0000000000007941 */ /* 0x000fea0003800000 */
.L_x_1300:
        /* <DEDUP_REMOVED lines=28> */
.L_x_1302:
        /* <DEDUP_REMOVED lines=21> */
.L_x_1304:
[----:B------:R-:W-:Y:S05]  /*79a0*/  BSYNC B0 ;  /* 0x0000000000007941 */ /* 0x000fea0003800000 */
.L_x_1303:
        /* <DEDUP_REMOVED lines=28> */
.L_x_1305:
        /* <DEDUP_REMOVED lines=21> */
.L_x_1307:
[----:B------:R-:W-:Y:S05]  /*7cc0*/  BSYNC B0 ;  /* 0x0000000000007941 */ /* 0x000fea0003800000 */
.L_x_1306:
        /* <DEDUP_REMOVED lines=28> */
.L_x_1308:
        /* <DEDUP_REMOVED lines=21> */
.L_x_1310:
[----:B------:R-:W-:Y:S05]  /*7fe0*/  BSYNC B0 ;  /* 0x0000000000007941 */ /* 0x000fea0003800000 */
.L_x_1309:
        /* <DEDUP_REMOVED lines=28> */
.L_x_1311:
        /* <DEDUP_REMOVED lines=20> */
.L_x_1313:
[----:B------:R-:W-:Y:S05]  /*82f0*/  BSYNC B0 ;  /* 0x0000000000007941 */ /* 0x000fea0003800000 */
.L_x_1312:
        /* <DEDUP_REMOVED lines=27> */
.L_x_1314:
        /* <DEDUP_REMOVED lines=20> */
.L_x_1316:
[----:B------:R-:W-:Y:S05]  /*85f0*/  BSYNC B0 ;  /* 0x0000000000007941 */ /* 0x000fea0003800000 */
.L_x_1315:
        /* <DEDUP_REMOVED lines=27> */
.L_x_1317:
        /* <DEDUP_REMOVED lines=20> */
.L_x_1319:
[----:B------:R-:W-:Y:S05]  /*88f0*/  BSYNC B0 ;  /* 0x0000000000007941 */ /* 0x000fea0003800000 */
.L_x_1318:
        /* <DEDUP_REMOVED lines=27> */
.L_x_1320:
        /* <DEDUP_REMOVED lines=20> */
.L_x_1322:
[----:B------:R-:W-:Y:S05]  /*8bf0*/  BSYNC B0 ;  /* 0x0000000000007941 */ /* 0x000fea0003800000 */
.L_x_1321:
        /* <DEDUP_REMOVED lines=27> */
.L_x_1323:
        /* <DEDUP_REMOVED lines=20> */
.L_x_1325:
[----:B------:R-:W-:Y:S05]  /*8ef0*/  BSYNC B0 ;  /* 0x0000000000007941 */ /* 0x000fea0003800000 */
.L_x_1324:
        /* <DEDUP_REMOVED lines=29> */
.L_x_1326:
        /* <DEDUP_REMOVED lines=26> */
.L_x_1328:
[----:B------:R-:W-:Y:S05]  /*9270*/  BSYNC B0 ;  /* 0x0000000000007941 */ /* 0x000fea0003800000 */
.L_x_1327:
        /* <DEDUP_REMOVED lines=27> */
.L_x_1329:
        /* <DEDUP_REMOVED lines=25> */
.L_x_1331:
[----:B------:R-:W-:Y:S05]  /*95c0*/  BSYNC B0 ;  /* 0x0000000000007941 */ /* 0x000fea0003800000 */
.L_x_1330:
        /* <DEDUP_REMOVED lines=27> */
.L_x_1332:
        /* <DEDUP_REMOVED lines=27> */
.L_x_1334:
[----:B------:R-:W-:Y:S05]  /*9930*/  BSYNC B0 ;  /* 0x0000000000007941 */ /* 0x000fea0003800000 */
.L_x_1333:
        /* <DEDUP_REMOVED lines=25> */
.L_x_1335:
        /* <DEDUP_REMOVED lines=22> */
.L_x_1337:
[----:B------:R-:W-:Y:S05]  /*9c30*/  BSYNC B0 ;  /* 0x0000000000007941 */ /* 0x000fea0003800000 */
.L_x_1336:
[----:B------:R-:W-:Y:S02]  /*9c40*/  IADD3 R6, R4, R6, RZ ;  /* 0x0000000604067210 */ /* 0x000fe40007ffe0ff */
[----:B------:R-:W-:Y:S02]  /*9c50*/  IADD3 R87, R87, 0x1, RZ ;  /* 0x0000000157577810 */ /* 0x000fe40007ffe0ff */
[----:B------:R-:W-:-:S13]  /*9c60*/  ISETP.GE.AND P0, PT, R6, UR4, PT ;  /* 0x0000000406007c0c */ /* 0x000fda000bf06270 */
[----:B------:R-:W-:Y:S05]  /*9c70*/  @!P0 BRA `(.L_x_1338) ;  /* 0xffffff6800b48947 */ /* 0x000fea000383ffff */
.L_x_1255:
        /* <DEDUP_REMOVED lines=23> */
.L_x_1340:
[----:B------:R-:W-:Y:S05]  /*9df0*/  BSYNC B0 ;  /* 0x0000000000007941 */ /* 0x000fea0003800000 */
.L_x_1339:
[----:B------:R-:W-:Y:S05]  /*9e00*/  @P0 EXIT ;  /* 0x000000000000094d */ /* 0x000fea0003800000 */
[----:B------:R-:W-:Y:S05]  /*9e10*/  @P2 BRA `(.L_x_1341) ;  /* 0x0000000000202947 */ /* 0x000fea0003800000 */
[----:B------:R-:W-:-:S05]  /*9e20*/  IMAD R0, R6, R9, RZ ;  /* 0x0000000906007224 */ /* 0x000fca00078e02ff */
[----:B------:R-:W-:-:S13]  /*9e30*/  ISETP.NE.AND P0, PT, R0, -0x1, PT ;  /* 0xffffffff0000780c */ /* 0x000fda0003f05270 */
[----:B------:R-:W-:Y:S05]  /*9e40*/  @!P0 BRA `(.L_x_1341) ;  /* 0x0000000000148947 */ /* 0x000fea0003800000 */
.L_x_1342:
[----:B0-----:R-:W2:Y:S04]  /*9e50*/  LDG.E.STRONG.GPU R3, desc[UR8][R4.64] ;  /* 0x0000000804037981 */ /* 0x001ea8000c1ef900 */
[----:B--2---:R-:W-:Y:S01]  /*9e60*/  CCTL.IVALL ;  /* 0x00000000ff00798f */ /* 0x004fe20002000000 */
[----:B------:R-:W-:Y:S05]  /*9e70*/  YIELD ;  /* 0x0000000000007946 */ /* 0x000fea0003800000 */
[----:B------:R-:W-:-:S13]  /*9e80*/  ISETP.NE.AND P0, PT, R3, R0, PT ;  /* 0x000000000300720c */ /* 0x000fda0003f05270 */
[----:B------:R-:W-:Y:S05]  /*9e90*/  @P0 BRA `(.L_x_1342) ;  /* 0xfffffffc00ec0947 */ /* 0x000fea000383ffff */
.L_x_1341:
        /* <DEDUP_REMOVED lines=24> */
.L_x_1343:
        /* <DEDUP_REMOVED lines=25> */
.L_x_1344:
        /* <DEDUP_REMOVED lines=13> */
.L_x_3274:


//--------------------- .text._Z35group_norm_nhwc_bwd_one_pass_kernelI11Fp32IOFp32WLi64ELi28ELi448EEv26Group_norm_nhwc_bwd_params --------------------------
	.section	.text._Z35group_norm_nhwc_bwd_one_pass_kernelI11Fp32IOFp32WLi64ELi28ELi448EEv26Group_norm_nhwc_bwd_params,"ax",@progbits
	.align	128
        .global         _Z35group_norm_nhwc_bwd_one_pass_kernelI11Fp32IOFp32WLi64ELi28ELi448EEv26Group_norm_nhwc_bwd_params
        .type           _Z35group_norm_nhwc_bwd_one_pass_kernelI11Fp32IOFp32WLi64ELi28ELi448EEv26Group_norm_nhwc_bwd_params,@function
        .size           _Z35group_norm_nhwc_bwd_one_pass_kernelI11Fp32IOFp32WLi64ELi28ELi448EEv26Group_norm_nhwc_bwd_params,(.L_x_3275 - _Z35group_norm_nhwc_bwd_one_pass_kernelI11Fp32IOFp32WLi64ELi28ELi448EEv26Group_norm_nhwc_bwd_params)
        .other          _Z35group_norm_nhwc_bwd_one_pass_kernelI11Fp32IOFp32WLi64ELi28ELi448EEv26Group_norm_nhwc_bwd_params,@"STO_CUDA_ENTRY STV_DEFAULT"
_Z35group_norm_nhwc_bwd_one_pass_kernelI11Fp32IOFp32WLi64ELi28ELi448EEv26Group_norm_nhwc_bwd_params:
.text._Z35group_norm_nhwc_bwd_one_pass_kernelI11Fp32IOFp32WLi64ELi28ELi448EEv26Group_norm_nhwc_bwd_params:
        /* <DEDUP_REMOVED lines=49> */
.L_x_1372:
[----:B------:R-:W-:Y:S01]  /*0310*/  ULDC.64 UR8, c[0x0][0x248] ;  /* 0x0000920000087ab9 */ /* 0x000fe20000000a00 */
[----:B01----:R-:W0:Y:S01]  /*0320*/  LDC R6, c[0x0][0x2a0] ;  /* 0x0000a800ff067b82 */ /* 0x003e220000000800 */
[----:B------:R-:W-:Y:S01]  /*0330*/  UIMAD.WIDE UR8, UR7, 0x8, UR8 ;  /* 0x00000008070878a5 */ /* 0x000fe2000f8e0208 */
[----:B------:R-:W-:Y:S01]  /*0340*/  SHF.R.S32.HI R34, RZ, 0x1f, R33 ;  /* 0x0000001fff227819 */ /* 0x000fe20000011421 */
[----:B------:R-:W-:Y:S01]  /*0350*/  ULDC.64 UR20, c[0x0][0x290] ;  /* 0x0000a40000147ab9 */ /* 0x000fe20000000a00 */
[----:B------:R-:W-:Y:S02]  /*0360*/  ISETP.LE.AND P2, PT, RZ, UR7, PT ;  /* 0x00000007ff007c0c */ /* 0x000fe4000bf43270 */
[----:B------:R-:W-:Y:S02]  /*0370*/  ISETP.GE.U32.AND P0, PT, R33, UR20, PT ;  /* 0x0000001421007c0c */ /* 0x000fe4000bf06070 */
[----:B------:R-:W-:Y:S01]  /*0380*/  MOV R14, UR8 ;  /* 0x00000008000e7c02 */ /* 0x000fe20008000f00 */
[----:B------:R-:W1:Y:S01]  /*0390*/  @P1 LDC.64 R12, c[0x0][0x288] ;  /* 0x0000a200ff0c1b82 */ /* 0x000e620000000a00 */
[----:B------:R-:W-:Y:S01]  /*03a0*/  MOV R15, UR9 ;  /* 0x00000009000f7c02 */ /* 0x000fe20008000f00 */
[----:B------:R-:W-:Y:S01]  /*03b0*/  ULDC.64 UR8, c[0x0][0x298] ;  /* 0x0000a60000087ab9 */ /* 0x000fe20000000a00 */
[----:B------:R-:W-:-:S04]  /*03c0*/  ISETP.GE.AND.EX P0, PT, R34, UR21, PT, P0 ;  /* 0x0000001522007c0c */ /* 0x000fc8000bf06300 */
[----:B------:R-:W2:Y:S01]  /*03d0*/  LDG.E.64 R14, desc[UR14][R14.64] ;  /* 0x0000000e0e0e7981 */ /* 0x000ea2000c1e1b00 */
[----:B------:R-:W-:Y:S01]  /*03e0*/  ISETP.GT.U32.OR P0, PT, R24, 0x1bf, P0 ;  /* 0x000001bf1800780c */ /* 0x000fe20000704470 */
[----:B------:R-:W3:Y:S01]  /*03f0*/  @P1 LDC.64 R8, c[0x0][0x228] ;  /* 0x00008a00ff081b82 */ /* 0x000ee20000000a00 */
[----:B0-----:R-:W-:-:S04]  /*0400*/  IABS R5, R6 ;  /* 0x0000000600057213 */ /* 0x001fc80000000000 */
[----:B------:R-:W0:Y:S07]  /*0410*/  I2F.RP R0, R5 ;  /* 0x0000000500007306 */ /* 0x000e2e0000209400 */
[----:B------:R-:W4:Y:S08]  /*0420*/  @!P0 LDC.64 R10, c[0x0][0x230] ;  /* 0x00008c00ff0a8b82 */ /* 0x000f300000000a00 */
[----:B------:R-:W4:Y:S01]  /*0430*/  @!P0 LDC.64 R18, c[0x0][0x228] ;  /* 0x00008a00ff128b82 */ /* 0x000f220000000a00 */
[----:B0-----:R-:W0:Y:S02]  /*0440*/  MUFU.RCP R0, R0 ;  /* 0x0000000000007308 */ /* 0x001e240000001000 */
[----:B0-----:R-:W-:-:S06]  /*0450*/  IADD3 R2, R0, 0xffffffe, RZ ;  /* 0x0ffffffe00027810 */ /* 0x001fcc0007ffe0ff */
[----:B------:R0:W1:Y:S02]  /*0460*/  F2I.FTZ.U32.TRUNC.NTZ R3, R2 ;  /* 0x0000000200037305 */ /* 0x000064000021f000 */
[----:B0-----:R-:W-:Y:S01]  /*0470*/  HFMA2.MMA R2, -RZ, RZ, 0, 0 ;  /* 0x00000000ff027435 */ /* 0x001fe200000001ff */
[----:B-1----:R-:W-:-:S05]  /*0480*/  IADD3 R4, RZ, -R3, RZ ;  /* 0x80000003ff047210 */ /* 0x002fca0007ffe0ff */
[----:B------:R-:W-:Y:S01]  /*0490*/  IMAD R7, R4, R5, RZ ;  /* 0x0000000504077224 */ /* 0x000fe200078e02ff */
[----:B------:R-:W-:-:S03]  /*04a0*/  IABS R4, UR7 ;  /* 0x0000000700047c13 */ /* 0x000fc60008000000 */
[----:B------:R-:W-:Y:S01]  /*04b0*/  IMAD.HI.U32 R3, R3, R7, R2 ;  /* 0x0000000703037227 */ /* 0x000fe200078e0002 */
[----:B------:R-:W-:-:S04]  /*04c0*/  LOP3.LUT R2, R6, UR7, RZ, 0x3c, !PT ;  /* 0x0000000706027c12 */ /* 0x000fc8000f8e3cff */
[----:B------:R-:W-:Y:S01]  /*04d0*/  ISETP.GE.AND P4, PT, R2, RZ, PT ;  /* 0x000000ff0200720c */ /* 0x000fe20003f86270 */
[----:B------:R-:W-:-:S05]  /*04e0*/  IMAD.HI.U32 R3, R3, R4, RZ ;  /* 0x0000000403037227 */ /* 0x000fca00078e00ff */
[----:B------:R-:W-:-:S05]  /*04f0*/  IADD3 R0, -R3, RZ, RZ ;  /* 0x000000ff03007210 */ /* 0x000fca0007ffe1ff */
        /* <DEDUP_REMOVED lines=9> */
[----:B------:R-:W-:Y:S02]  /*0590*/  LOP3.LUT R5, RZ, R6, RZ, 0x33, !PT ;  /* 0x00000006ff057212 */ /* 0x000fe400078e33ff */
[----:B------:R-:W-:Y:S01]  /*05a0*/  @!P2 IADD3 R0, -R0, RZ, RZ ;  /* 0x000000ff0000a210 */ /* 0x000fe20007ffe1ff */
[----:B------:R-:W0:Y:S01]  /*05b0*/  @!P0 LDC.64 R6, c[0x0][0x288] ;  /* 0x0000a200ff068b82 */ /* 0x000e220000000a00 */
[----:B------:R-:W-:Y:S02]  /*05c0*/  @P3 IADD3 R3, R3, 0x1, RZ ;  /* 0x0000000103033810 */ /* 0x000fe40007ffe0ff */
[----:B------:R-:W-:Y:S02]  /*05d0*/  SEL R30, R5, R0, !P5 ;  /* 0x00000000051e7207 */ /* 0x000fe40006800000 */
[----:B------:R-:W-:-:S03]  /*05e0*/  @!P4 IADD3 R3, -R3, RZ, RZ ;  /* 0x000000ff0303c210 */ /* 0x000fc60007ffe1ff */
[----:B------:R-:W-:Y:S01]  /*05f0*/  IMAD R0, R30, 0x1c, RZ ;  /* 0x0000001c1e007824 */ /* 0x000fe200078e02ff */
[----:B------:R-:W-:Y:S02]  /*0600*/  SEL R3, R5, R3, !P5 ;  /* 0x0000000305037207 */ /* 0x000fe40006800000 */
[----:B------:R-:W-:Y:S02]  /*0610*/  SHF.R.S32.HI R5, RZ, 0x1f, R32 ;  /* 0x0000001fff057819 */ /* 0x000fe40000011420 */
[----:B------:R-:W-:Y:S02]  /*0620*/  SHF.R.S32.HI R2, RZ, 0x1f, R3 ;  /* 0x0000001fff027819 */ /* 0x000fe40000011403 */
[----:B------:R-:W-:-:S03]  /*0630*/  IADD3 R22, P2, R32, R0, RZ ;  /* 0x0000000020167210 */ /* 0x000fc60007f5e0ff */
[----:B------:R-:W-:Y:S01]  /*0640*/  IMAD R2, R2, UR8, RZ ;  /* 0x0000000802027c24 */ /* 0x000fe2000f8e02ff */
[----:B------:R-:W-:Y:S02]  /*0650*/  LEA.HI.X.SX32 R23, R0, R5, 0x1, P2 ;  /* 0x0000000500177211 */ /* 0x000fe400010f0eff */
[----:B------:R-:W1:Y:S01]  /*0660*/  @P1 LDC.64 R4, c[0x0][0x230] ;  /* 0x00008c00ff041b82 */ /* 0x000e620000000a00 */
[C---:B------:R-:W-:Y:S02]  /*0670*/  IMAD R17, R3.reuse, UR9, R2 ;  /* 0x0000000903117c24 */ /* 0x040fe4000f8e0202 */
[----:B------:R-:W-:-:S04]  /*0680*/  IMAD.WIDE.U32 R22, R3, UR8, R22 ;  /* 0x0000000803167c25 */ /* 0x000fc8000f8e0016 */
[----:B------:R-:W-:Y:S01]  /*0690*/  @P1 IMAD R2, R37, R12, RZ ;  /* 0x0000000c25021224 */ /* 0x000fe200078e02ff */
[----:B------:R-:W-:Y:S01]  /*06a0*/  IADD3 R3, R23, R17, RZ ;  /* 0x0000001117037210 */ /* 0x000fe20007ffe0ff */
[----:B0-----:R-:W-:Y:S02]  /*06b0*/  @!P0 IMAD R16, R34, R6, RZ ;  /* 0x0000000622108224 */ /* 0x001fe400078e02ff */
[----:B------:R-:W-:Y:S01]  /*06c0*/  @P1 IMAD R21, R25, R13, R2 ;  /* 0x0000000d19151224 */ /* 0x000fe200078e0202 */
[-C--:B------:R-:W-:Y:S01]  /*06d0*/  @P1 MOV R2, R22.reuse ;  /* 0x0000001600021202 */ /* 0x080fe20000000f00 */
[----:B------:R-:W-:Y:S01]  /*06e0*/  @!P0 IMAD R27, R33, R7, R16 ;  /* 0x00000007211b8224 */ /* 0x000fe200078e0210 */
[----:B------:R-:W-:Y:S02]  /*06f0*/  @!P0 MOV R16, R22 ;  /* 0x0000001600108202 */ /* 0x000fe40000000f00 */
[----:B------:R-:W-:Y:S01]  /*0700*/  @!P0 MOV R17, R3 ;  /* 0x0000000300118202 */ /* 0x000fe20000000f00 */
[----:B------:R-:W-:-:S04]  /*0710*/  @P1 IMAD.WIDE.U32 R12, R25, R12, R2 ;  /* 0x0000000c190c1225 */ /* 0x000fc800078e0002 */
[----:B------:R-:W-:Y:S01]  /*0720*/  @!P0 IMAD.WIDE.U32 R6, R33, R6, R16 ;  /* 0x0000000621068225 */ /* 0x000fe200078e0010 */
[----:B------:R-:W-:Y:S02]  /*0730*/  @P1 IADD3 R13, R13, R21, RZ ;  /* 0x000000150d0d1210 */ /* 0x000fe40007ffe0ff */
[C---:B------:R-:W-:Y:S02]  /*0740*/  @P1 SHF.L.U32 R17, R12.reuse, 0x2, RZ ;  /* 0x000000020c111819 */ /* 0x040fe400000006ff */
[----:B------:R-:W-:Y:S02]  /*0750*/  @P1 SHF.L.U64.HI R12, R12, 0x2, R13 ;  /* 0x000000020c0c1819 */ /* 0x000fe4000001020d */
[----:B------:R-:W-:Y:S02]  /*0760*/  @!P0 IADD3 R13, R7, R27, RZ ;  /* 0x0000001b070d8210 */ /* 0x000fe40007ffe0ff */
[----:B------:R-:W-:Y:S02]  /*0770*/  @!P0 SHF.L.U32 R7, R6, 0x2, RZ ;  /* 0x0000000206078819 */ /* 0x000fe400000006ff */
[----:B-1----:R-:W-:-:S02]  /*0780*/  @P1 IADD3 R4, P2, R17, R4, RZ ;  /* 0x0000000411041210 */ /* 0x002fc40007f5e0ff */
[----:B---3--:R-:W-:Y:S02]  /*0790*/  @P1 IADD3 R8, P3, R17, R8, RZ ;  /* 0x0000000811081210 */ /* 0x008fe40007f7e0ff */
[----:B------:R-:W-:Y:S02]  /*07a0*/  @!P0 SHF.L.U64.HI R6, R6, 0x2, R13 ;  /* 0x0000000206068819 */ /* 0x000fe4000001020d */
[C---:B----4-:R-:W-:Y:S02]  /*07b0*/  @!P0 IADD3 R10, P4, R7.reuse, R10, RZ ;  /* 0x0000000a070a8210 */ /* 0x050fe40007f9e0ff */
[----:B------:R-:W-:Y:S02]  /*07c0*/  @!P0 IADD3 R18, P5, R7, R18, RZ ;  /* 0x0000001207128210 */ /* 0x000fe40007fbe0ff */
[C---:B------:R-:W-:Y:S02]  /*07d0*/  @P1 IADD3.X R5, R12.reuse, R5, RZ, P2, !PT ;  /* 0x000000050c051210 */ /* 0x040fe400017fe4ff */
[----:B------:R-:W-:-:S02]  /*07e0*/  @P1 IADD3.X R9, R12, R9, RZ, P3, !PT ;  /* 0x000000090c091210 */ /* 0x000fc40001ffe4ff */
[----:B------:R-:W-:Y:S02]  /*07f0*/  CS2R R12, SRZ ;  /* 0x00000000000c7805 */ /* 0x000fe4000001ff00 */
[C---:B------:R-:W-:Y:S02]  /*0800*/  @!P0 IADD3.X R11, R6.reuse, R11, RZ, P4, !PT ;  /* 0x0000000b060b8210 */ /* 0x040fe400027fe4ff */
[----:B------:R-:W-:Y:S02]  /*0810*/  @!P0 IADD3.X R19, R6, R19, RZ, P5, !PT ;  /* 0x0000001306138210 */ /* 0x000fe40002ffe4ff */
[----:B------:R-:W-:Y:S01]  /*0820*/  CS2R R6, SRZ ;  /* 0x0000000000067805 */ /* 0x000fe2000001ff00 */
[----:B------:R0:W5:Y:S05]  /*0830*/  @!P0 LDG.E.64 R12, desc[UR14][R10.64] ;  /* 0x0000000e0a0c8981 */ /* 0x00016a000c1e1b00 */
[----:B------:R-:W5:Y:S01]  /*0840*/  @!P0 LDG.E.64 R6, desc[UR14][R18.64] ;  /* 0x0000000e12068981 */ /* 0x000f62000c1e1b00 */
[----:B------:R-:W-:Y:S01]  /*0850*/  CS2R R16, SRZ ;  /* 0x0000000000107805 */ /* 0x000fe2000001ff00 */
[----:B------:R-:W-:-:S05]  /*0860*/  UMOV UR13, 0x3f800000 ;  /* 0x3f800000000d7882 */ /* 0x000fca0000000000 */
[----:B------:R1:W5:Y:S01]  /*0870*/  @P1 LDG.E.64 R16, desc[UR14][R4.64] ;  /* 0x0000000e04101981 */ /* 0x000362000c1e1b00 */
[----:B------:R-:W-:Y:S01]  /*0880*/  BSSY B0, `(.L_x_1346) ;  /* 0x000001b000007945 */ /* 0x000fe20003800000 */
[----:B------:R-:W-:Y:S02]  /*0890*/  ISETP.NE.AND P2, PT, RZ, UR18, PT ;  /* 0x00000012ff007c0c */ /* 0x000fe4000bf45270 */
[----:B0-----:R-:W-:Y:S02]  /*08a0*/  CS2R R10, SRZ ;  /* 0x00000000000a7805 */ /* 0x001fe4000001ff00 */
[----:B-1----:R-:W-:-:S06]  /*08b0*/  CS2R R4, SRZ ;  /* 0x0000000000047805 */ /* 0x002fcc000001ff00 */
[----:B------:R0:W5:Y:S01]  /*08c0*/  @P1 LDG.E.64 R4, desc[UR14][R8.64] ;  /* 0x0000000e08041981 */ /* 0x000162000c1e1b00 */
[----:B--2---:R-:W-:-:S05]  /*08d0*/  FFMA.FTZ R15, -R14, R14, R15 ;  /* 0x0000000e0e0f7223 */ /* 0x004fca000001010f */
[----:B------:R-:W-:-:S13]  /*08e0*/  FSETP.GTU.FTZ.AND P0, PT, R15, RZ, PT ;  /* 0x000000ff0f00720b */ /* 0x000fda0003f1c000 */
[----:B------:R-:W-:Y:S01]  /*08f0*/  VOTEU.ANY UP0, P0 ;  /* 0x00000000003f7886 */ /* 0x000fe20000000100 */
[----:B------:R-:W-:-:S04]  /*0900*/  PLOP3.LUT P0, PT, PT, PT, UP0, 0x80, 0x0 ;  /* 0x000000000000781c */ /* 0x000fc80003f0f008 */
[----:B------:R-:W-:-:S09]  /*0910*/  @UP0 ULDC UR8, c[0x0][0x250] ;  /* 0x0000940000080ab9 */ /* 0x000fd20000000800 */
[----:B------:R-:W-:-:S06]  /*0920*/  @P0 FADD.FTZ R15, R15, UR8 ;  /* 0x000000080f0f0e21 */ /* 0x000fcc0008010000 */
[----:B------:R-:W1:Y:S01]  /*0930*/  @P0 MUFU.RSQ R15, R15 ;  /* 0x0000000f000f0308 */ /* 0x000e620000001400 */
[----:B0-----:R-:W-:Y:S02]  /*0940*/  CS2R R8, SRZ ;  /* 0x0000000000087805 */ /* 0x001fe4000001ff00 */
[----:B-1----:R-:W-:Y:S02]  /*0950*/  @P0 R2UR UR8, R15 ;  /* 0x000000000f0802ca */ /* 0x002fe400000e0000 */
        /* <DEDUP_REMOVED lines=13> */
.L_x_1347:
[----:B------:R-:W-:Y:S05]  /*0a30*/  BSYNC B0 ;  /* 0x0000000000007941 */ /* 0x000fea0003800000 */
.L_x_1346:
[C---:B-----5:R-:W-:Y:S01]  /*0a40*/  FADD.FTZ R16, -R14.reuse, R16 ;  /* 0x000000100e107221 */ /* 0x060fe20000010100 */
[----:B------:R-:W-:Y:S01]  /*0a50*/  FADD.FTZ R17, -R14, R17 ;  /* 0x000000110e117221 */ /* 0x000fe20000010100 */
[----:B------:R-:W-:Y:S02]  /*0a60*/  MOV R15, R4 ;  /* 0x00000004000f7202 */ /* 0x000fe40000000f00 */
[----:B------:R-:W-:Y:S01]  /*0a70*/  MOV R0, R5 ;  /* 0x0000000500007202 */ /* 0x000fe20000000f00 */
[----:B------:R-:W-:Y:S01]  /*0a80*/  FMUL.FTZ R27, R16, UR13 ;  /* 0x0000000d101b7c20 */ /* 0x000fe20008410000 */
[----:B------:R-:W-:Y:S01]  /*0a90*/  FMUL.FTZ R26, R17, UR13 ;  /* 0x0000000d111a7c20 */ /* 0x000fe20008410000 */
[----:B------:R-:W-:Y:S06]  /*0aa0*/  @!P2 BRA `(.L_x_1348) ;  /* 0x000000000048a947 */ /* 0x000fec0003800000 */
        /* <DEDUP_REMOVED lines=13> */
[----:B-1----:R-:W-:-:S03]  /*0b80*/  FADD.FTZ R29, -R20, 1 ;  /* 0x3f800000141d7421 */ /* 0x002fc60000010100 */
[----:B------:R-:W-:Y:S01]  /*0b90*/  FMUL.FTZ R15, R21, R28 ;  /* 0x0000001c150f7220 */ /* 0x000fe20000410000 */
[----:B------:R-:W-:Y:S01]  /*0ba0*/  FFMA.FTZ R29, R0, R29, 1 ;  /* 0x3f800000001d7423 */ /* 0x000fe2000001001d */
[----:B------:R-:W-:-:S04]  /*0bb0*/  FMUL.FTZ R0, R5, R20 ;  /* 0x0000001405007220 */ /* 0x000fc80000410000 */
[----:B------:R-:W-:-:S07]  /*0bc0*/  FMUL.FTZ R0, R0, R29 ;  /* 0x0000001d00007220 */ /* 0x000fce0000410000 */
.L_x_1348:
[----:B------:R-:W-:Y:S01]  /*0bd0*/  FMUL.FTZ R16, R15, R8 ;  /* 0x000000080f107220 */ /* 0x000fe20000410000 */
[----:B0-----:R-:W-:Y:S01]  /*0be0*/  FMUL.FTZ R18, R0, R9 ;  /* 0x0000000900127220 */ /* 0x001fe20000410000 */
[C---:B------:R-:W-:Y:S01]  /*0bf0*/  FADD.FTZ R29, -R14.reuse, R12 ;  /* 0x0000000c0e1d7221 */ /* 0x040fe20000010100 */
[----:B------:R-:W-:Y:S01]  /*0c00*/  FADD.FTZ R28, -R14, R13 ;  /* 0x0000000d0e1c7221 */ /* 0x000fe20000010100 */
[----:B------:R-:W-:Y:S01]  /*0c10*/  FFMA.FTZ R17, R27, R16, RZ ;  /* 0x000000101b117223 */ /* 0x000fe200000100ff */
[----:B------:R-:W-:Y:S01]  /*0c20*/  FADD.FTZ R19, RZ, R16 ;  /* 0x00000010ff137221 */ /* 0x000fe20000010000 */
[----:B------:R-:W-:Y:S01]  /*0c30*/  MOV R13, R6 ;  /* 0x00000006000d7202 */ /* 0x000fe20000000f00 */
[----:B------:R-:W-:Y:S01]  /*0c40*/  FMUL.FTZ R29, R29, UR13 ;  /* 0x0000000d1d1d7c20 */ /* 0x000fe20008410000 */
[----:B------:R-:W-:Y:S01]  /*0c50*/  FFMA.FTZ R12, R26, R18, R17 ;  /* 0x000000121a0c7223 */ /* 0x000fe20000010011 */
[----:B------:R-:W-:Y:S01]  /*0c60*/  FADD.FTZ R14, R18, R19 ;  /* 0x00000013120e7221 */ /* 0x000fe20000010000 */
[----:B------:R-:W-:Y:S01]  /*0c70*/  MOV R16, R7 ;  /* 0x0000000700107202 */ /* 0x000fe20000000f00 */
        /* <DEDUP_REMOVED lines=12> */
[----:B0-----:R-:W-:-:S04]  /*0d40*/  FADD.FTZ R21, -R17, 1 ;  /* 0x3f80000011157421 */ /* 0x001fc80000010100 */
[----:B------:R-:W-:Y:S01]  /*0d50*/  FFMA.FTZ R16, R16, R21, 1 ;  /* 0x3f80000010107423 */ /* 0x000fe20000010015 */
[----:B-1----:R-:W-:Y:S01]  /*0d60*/  FADD.FTZ R21, -R18, 1 ;  /* 0x3f80000012157421 */ /* 0x002fe20000010100 */
[----:B------:R-:W-:-:S03]  /*0d70*/  FMUL.FTZ R19, R7, R18 ;  /* 0x0000001207137220 */ /* 0x000fc60000410000 */
[----:B------:R-:W-:Y:S01]  /*0d80*/  FFMA.FTZ R21, R13, R21, 1 ;  /* 0x3f8000000d157423 */ /* 0x000fe20000010015 */
[----:B------:R-:W-:-:S04]  /*0d90*/  FMUL.FTZ R13, R6, R17 ;  /* 0x00000011060d7220 */ /* 0x000fc80000410000 */
[----:B------:R-:W-:Y:S01]  /*0da0*/  FMUL.FTZ R13, R13, R16 ;  /* 0x000000100d0d7220 */ /* 0x000fe20000410000 */
[----:B------:R-:W-:-:S07]  /*0db0*/  FMUL.FTZ R16, R19, R21 ;  /* 0x0000001513107220 */ /* 0x000fce0000410000 */
.L_x_1349:
        /* <DEDUP_REMOVED lines=11> */
[----:B------:R-:W-:Y:S01]  /*0e70*/  FADD.FTZ R14, RZ, R15 ;  /* 0x0000000fff0e7221 */ /* 0x000fe20000010000 */
[----:B------:R-:W-:Y:S01]  /*0e80*/  ISETP.NE.AND P3, PT, R24, RZ, PT ;  /* 0x000000ff1800720c */ /* 0x000fe20003f65270 */
[----:B------:R-:W1:Y:S01]  /*0e90*/  SHFL.DOWN PT, R17, R20, 0x1, 0x1f ;  /* 0x08201f0014117f89 */ /* 0x000e6200000e0000 */
[----:B------:R-:W-:Y:S01]  /*0ea0*/  BSSY B0, `(.L_x_1350) ;  /* 0x0000048000007945 */ /* 0x000fe20003800000 */
[----:B------:R-:W-:-:S02]  /*0eb0*/  FADD.FTZ R14, R14, R13 ;  /* 0x0000000d0e0e7221 */ /* 0x000fc40000010000 */
[----:B------:R-:W2:Y:S01]  /*0ec0*/  SHFL.DOWN PT, R12, R21, 0x1, 0x1f ;  /* 0x08201f00150c7f89 */ /* 0x000ea200000e0000 */
[----:B0-----:R-:W-:Y:S01]  /*0ed0*/  ULEA UR8, UR17, UR8, 0x18 ;  /* 0x0000000811087291 */ /* 0x001fe2000f8ec03f */
        /* <DEDUP_REMOVED lines=18> */
[----:B------:R-:W-:Y:S01]  /*1000*/  ISETP.GT.AND P0, PT, R36, 0xf, PT ;  /* 0x0000000f2400780c */ /* 0x000fe20003f04270 */
[----:B------:R-:W-:Y:S01]  /*1010*/  FFMA.FTZ R12, R27, R15, RZ ;  /* 0x0000000f1b0c7223 */ /* 0x000fe200000100ff */
[----:B------:R-:W-:Y:S01]  /*1020*/  FADD.FTZ R15, RZ, R0 ;  /* 0x00000000ff0f7221 */ /* 0x000fe20000010000 */
[----:B------:R-:W1:Y:S02]  /*1030*/  SHFL.DOWN PT, R18, R21, 0x10, 0x1f ;  /* 0x0a001f0015127f89 */ /* 0x000e6400000e0000 */
[----:B------:R-:W-:Y:S01]  /*1040*/  FFMA.FTZ R12, R29, R13, R12 ;  /* 0x0000000d1d0c7223 */ /* 0x000fe2000001000c */
[----:B------:R-:W-:Y:S01]  /*1050*/  FFMA.FTZ R13, R26, R0, RZ ;  /* 0x000000001a0d7223 */ /* 0x000fe200000100ff */
[----:B------:R-:W-:Y:S01]  /*1060*/  FADD.FTZ R15, R15, R16 ;  /* 0x000000100f0f7221 */ /* 0x000fe20000010000 */
[----:B------:R-:W-:Y:S02]  /*1070*/  LEA R0, R24, UR8, 0x4 ;  /* 0x0000000818007c11 */ /* 0x000fe4000f8e20ff */
[----:B------:R-:W-:-:S05]  /*1080*/  FFMA.FTZ R13, R28, R16, R13 ;  /* 0x000000101c0d7223 */ /* 0x000fca000001000d */
[----:B------:R2:W-:Y:S01]  /*1090*/  STS.128 [R0], R12 ;  /* 0x0000000c00007388 */ /* 0x0005e20000000c00 */
[----:B0-----:R-:W-:Y:S01]  /*10a0*/  @!P0 FADD.FTZ R20, R20, R17 ;  /* 0x0000001114148221 */ /* 0x001fe20000010000 */
[----:B-1----:R-:W-:Y:S01]  /*10b0*/  @!P0 FADD.FTZ R21, R21, R18 ;  /* 0x0000001215158221 */ /* 0x002fe20000010000 */
[----:B------:R-:W-:-:S04]  /*10c0*/  ISETP.GT.U32.AND P0, PT, R24, 0xd, PT ;  /* 0x0000000d1800780c */ /* 0x000fc80003f04070 */
[----:B------:R2:W-:Y:S01]  /*10d0*/  @!P4 STS.64 [R35+0x10], R20 ;  /* 0x000010142300c388 */ /* 0x0005e20000000a00 */
[----:B------:R-:W-:Y:S06]  /*10e0*/  BAR.SYNC.DEFER_BLOCKING 0x0 ;  /* 0x0000000000007b1d */ /* 0x000fec0000010000 */
[----:B------:R-:W-:Y:S05]  /*10f0*/  @P3 BRA `(.L_x_1351) ;  /* 0x0000000000883947 */ /* 0x000fea0003800000 */
[----:B------:R-:W-:-:S09]  /*1100*/  ULEA UR8, UR17, UR9, 0x18 ;  /* 0x0000000911087291 */ /* 0x000fd2000f8ec03f */
[----:B------:R-:W0:Y:S02]  /*1110*/  LDS.64 R16, [UR8+0x18] ;  /* 0x00001808ff107984 */ /* 0x000e240008000a00 */
[----:B0-----:R-:W-:Y:S01]  /*1120*/  FADD.FTZ R31, R20, R16 ;  /* 0x00000010141f7221 */ /* 0x001fe20000010000 */
[----:B--2---:R-:W-:Y:S02]  /*1130*/  FADD.FTZ R20, R21, R17 ;  /* 0x0000001115147221 */ /* 0x004fe40000010000 */
[----:B------:R-:W0:Y:S02]  /*1140*/  LDS.128 R16, [UR8+0x20] ;  /* 0x00002008ff107984 */ /* 0x000e240008000c00 */
[----:B0-----:R-:W-:Y:S01]  /*1150*/  FADD.FTZ R21, R31, R16 ;  /* 0x000000101f157221 */ /* 0x001fe20000010000 */
[----:B------:R-:W-:-:S03]  /*1160*/  FADD.FTZ R20, R20, R17 ;  /* 0x0000001114147221 */ /* 0x000fc60000010000 */
[----:B------:R-:W-:Y:S01]  /*1170*/  FADD.FTZ R21, R21, R18 ;  /* 0x0000001215157221 */ /* 0x000fe20000010000 */
[----:B------:R-:W-:Y:S02]  /*1180*/  FADD.FTZ R20, R20, R19 ;  /* 0x0000001314147221 */ /* 0x000fe40000010000 */
        /* <DEDUP_REMOVED lines=24> */
[----:B------:R-:W-:-:S07]  /*1310*/  FADD.FTZ R21, R16, R19 ;  /* 0x0000001310157221 */ /* 0x000fce0000010000 */
.L_x_1351:
[----:B------:R-:W-:Y:S05]  /*1320*/  BSYNC B0 ;  /* 0x0000000000007941 */ /* 0x000fea0003800000 */
.L_x_1350:
[----:B------:R-:W-:Y:S06]  /*1330*/  BAR.SYNC.DEFER_BLOCKING 0x0 ;  /* 0x0000000000007b1d */ /* 0x000fec0000010000 */
[----:B------:R-:W-:Y:S04]  /*1340*/  BSSY B0, `(.L_x_1352) ;  /* 0x000009d000007945 */ /* 0x000fe80003800000 */
[----:B------:R-:W-:Y:S05]  /*1350*/  @P0 BRA `(.L_x_1353) ;  /* 0x00000008006c0947 */ /* 0x000fea0003800000 */
[----:B------:R-:W0:Y:S02]  /*1360*/  LDS.128 R16, [R0+0xe0] ;  /* 0x0000e00000107984 */ /* 0x000e240000000c00 */
[----:B0-----:R-:W-:Y:S01]  /*1370*/  FADD.FTZ R16, R12, R16 ;  /* 0x000000100c107221 */ /* 0x001fe20000010000 */
[----:B------:R-:W-:Y:S01]  /*1380*/  FADD.FTZ R17, R13, R17 ;  /* 0x000000110d117221 */ /* 0x000fe20000010000 */
[----:B------:R-:W-:Y:S01]  /*1390*/  FADD.FTZ R18, R14, R18 ;  /* 0x000000120e127221 */ /* 0x000fe20000010000 */
[----:B------:R-:W-:Y:S02]  /*13a0*/  FADD.FTZ R19, R15, R19 ;  /* 0x000000130f137221 */ /* 0x000fe40000010000 */
[----:B--2---:R-:W0:Y:S02]  /*13b0*/  LDS.128 R12, [R0+0x1c0] ;  /* 0x0001c000000c7984 */ /* 0x004e240000000c00 */
[----:B0-----:R-:W-:Y:S01]  /*13c0*/  FADD.FTZ R16, R16, R12 ;  /* 0x0000000c10107221 */ /* 0x001fe20000010000 */
[----:B------:R-:W-:Y:S01]  /*13d0*/  FADD.FTZ R17, R17, R13 ;  /* 0x0000000d11117221 */ /* 0x000fe20000010000 */
[----:B------:R-:W-:Y:S01]  /*13e0*/  FADD.FTZ R18, R18, R14 ;  /* 0x0000000e12127221 */ /* 0x000fe20000010000 */
[----:B------:R-:W-:-:S02]  /*13f0*/  FADD.FTZ R19, R19, R15 ;  /* 0x0000000f13137221 */ /* 0x000fc40000010000 */
[----:B------:R-:W0:Y:S02]  /*1400*/  LDS.128 R12, [R0+0x2a0] ;  /* 0x0002a000000c7984 */ /* 0x000e240000000c00 */
[----:B0-----:R-:W-:Y:S01]  /*1410*/  FADD.FTZ R16, R16, R12 ;  /* 0x0000000c10107221 */ /* 0x001fe20000010000 */
[----:B------:R-:W-:Y:S01]  /*1420*/  FADD.FTZ R17, R17, R13 ;  /* 0x0000000d11117221 */ /* 0x000fe20000010000 */
[----:B------:R-:W-:Y:S01]  /*1430*/  FADD.FTZ R18, R18, R14 ;  /* 0x0000000e12127221 */ /* 0x000fe20000010000 */
[----:B------:R-:W-:Y:S02]  /*1440*/  FADD.FTZ R19, R19, R15 ;  /* 0x0000000f13137221 */ /* 0x000fe40000010000 */
[----:B------:R-:W0:Y:S02]  /*1450*/  LDS.128 R12, [R0+0x380] ;  /* 0x00038000000c7984 */ /* 0x000e240000000c00 */
        /* <DEDUP_REMOVED lines=138> */
[----:B------:R-:W-:-:S07]  /*1d00*/  FADD.FTZ R15, R19, R15 ;  /* 0x0000000f130f7221 */ /* 0x000fce0000010000 */
.L_x_1353:
[----:B------:R-:W-:Y:S05]  /*1d10*/  BSYNC B0 ;  /* 0x0000000000007941 */ /* 0x000fea0003800000 */
.L_x_1352:
[----:B------:R-:W0:Y:S01]  /*1d20*/  LDC.64 R16, c[0x0][0x268] ;  /* 0x00009a00ff107b82 */ /* 0x000e220000000a00 */
[----:B------:R-:W-:Y:S01]  /*1d30*/  IMAD R19, R30, 0xe, R24 ;  /* 0x0000000e1e137824 */ /* 0x000fe200078e0218 */
[----:B------:R-:W-:Y:S03]  /*1d40*/  BSSY B0, `(.L_x_1354) ;  /* 0x0000010000007945 */ /* 0x000fe60003800000 */
[----:B0-----:R-:W-:Y:S01]  /*1d50*/  IMAD.WIDE R16, R19, 0x4, R16 ;  /* 0x0000000413107825 */ /* 0x001fe200078e0210 */
[----:B------:R-:W-:Y:S06]  /*1d60*/  @P0 BRA `(.L_x_1355) ;  /* 0x0000000000340947 */ /* 0x000fec0003800000 */
[----:B------:R-:W0:Y:S01]  /*1d70*/  LDC.64 R18, c[0x0][0x288] ;  /* 0x0000a200ff127b82 */ /* 0x000e220000000a00 */
[----:B------:R-:W-:Y:S01]  /*1d80*/  MOV R31, UR6 ;  /* 0x00000006001f7c02 */ /* 0x000fe20008000f00 */
[----:B------:R1:W-:Y:S03]  /*1d90*/  REDG.E.ADD.F32.FTZ.RN.STRONG.GPU desc[UR14][R16.64], R12 ;  /* 0x0000000c100079a6 */ /* 0x0003e6000c10f38e */
[----:B------:R-:W-:-:S04]  /*1da0*/  LEA R30, P0, R31, R16, 0x2 ;  /* 0x000000101f1e7211 */ /* 0x000fc800078010ff */
[----:B------:R-:W-:Y:S02]  /*1db0*/  IADD3.X R31, R17, UR11, RZ, P0, !PT ;  /* 0x0000000b111f7c10 */ /* 0x000fe400087fe4ff */
[----:B--2---:R-:W-:-:S03]  /*1dc0*/  MOV R0, UR12 ;  /* 0x0000000c00007c02 */ /* 0x004fc60008000f00 */
[----:B------:R0:W-:Y:S01]  /*1dd0*/  REDG.E.ADD.F32.FTZ.RN.STRONG.GPU desc[UR14][R30.64], R13 ;  /* 0x0000000d1e0079a6 */ /* 0x0001e2000c10f38e */
[-C--:B-1----:R-:W-:Y:S02]  /*1de0*/  LEA R12, P4, R0, R16.reuse, 0x2 ;  /* 0x00000010000c7211 */ /* 0x082fe400078810ff */
[C---:B0-----:R-:W-:Y:S02]  /*1df0*/  LEA R30, P0, R18.reuse, R16, 0x2 ;  /* 0x00000010121e7211 */ /* 0x041fe400078010ff */
[----:B------:R-:W-:Y:S02]  /*1e00*/  IADD3.X R13, R17, UR10, RZ, P4, !PT ;  /* 0x0000000a110d7c10 */ /* 0x000fe4000a7fe4ff */
[----:B------:R-:W-:-:S05]  /*1e10*/  LEA.HI.X R31, R18, R17, R19, 0x2, P0 ;  /* 0x00000011121f7211 */ /* 0x000fca00000f1413 */
[----:B------:R0:W-:Y:S04]  /*1e20*/  REDG.E.ADD.F32.FTZ.RN.STRONG.GPU desc[UR14][R30.64], R14 ;  /* 0x0000000e1e0079a6 */ /* 0x0001e8000c10f38e */
[----:B------:R0:W-:Y:S02]  /*1e30*/  REDG.E.ADD.F32.FTZ.RN.STRONG.GPU desc[UR14][R12.64], R15 ;  /* 0x0000000f0c0079a6 */ /* 0x0001e4000c10f38e */
.L_x_1355:
[----:B------:R-:W-:Y:S05]  /*1e40*/  BSYNC B0 ;  /* 0x0000000000007941 */ /* 0x000fea0003800000 */
.L_x_1354:
[----:B--2---:R-:W1:Y:S02]  /*1e50*/  LDC R0, c[0x0][0xc] ;  /* 0x00000300ff007b82 */ /* 0x004e640000000800 */
[----:B-1----:R-:W-:-:S13]  /*1e60*/  ISETP.GE.U32.AND P0, PT, R0, 0x2, PT ;  /* 0x000000020000780c */ /* 0x002fda0003f06070 */
[----:B------:R-:W-:Y:S05]  /*1e70*/  @!P0 BRA `(.L_x_1356) ;  /* 0x0000001000908947 */ /* 0x000fea0003800000 */
        /* <DEDUP_REMOVED lines=33> */
.L_x_1358:
[----:B------:R-:W2:Y:S04]  /*2090*/  LDG.E.STRONG.GPU R18, desc[UR14][R14.64] ;  /* 0x0000000e0e127981 */ /* 0x000ea8000c1ef900 */
[----:B--2---:R-:W-:Y:S01]  /*20a0*/  CCTL.IVALL ;  /* 0x00000000ff00798f */ /* 0x004fe20002000000 */
[----:B------:R-:W-:Y:S05]  /*20b0*/  YIELD ;  /* 0x0000000000007946 */ /* 0x000fea0003800000 */
[----:B------:R-:W-:-:S13]  /*20c0*/  ISETP.NE.AND P0, PT, R18, R31, PT ;  /* 0x0000001f1200720c */ /* 0x000fda0003f05270 */
[----:B------:R-:W-:Y:S05]  /*20d0*/  @P0 BRA `(.L_x_1358) ;  /* 0xfffffffc00ec0947 */ /* 0x000fea000383ffff */
.L_x_1357:
        /* <DEDUP_REMOVED lines=8> */
[----:B------:R-:W-:-:S04]  /*2160*/  LOP3.LUT R15, R0, 0x3, RZ, 0xc0, !PT ;  /* 0x00000003000f7812 */ /* 0x000fc800078ec0ff */
[----:B------:R-:W-:Y:S02]  /*2170*/  IADD3 R14, -R15, R0, RZ ;  /* 0x000000000f0e7210 */ /* 0x000fe40007ffe1ff */
[----:B------:R-:W-:Y:S02]  /*2180*/  MOV R15, RZ ;  /* 0x000000ff000f7202 */ /* 0x000fe40000000f00 */
[----:B------:R-:W-:-:S13]  /*2190*/  ISETP.GT.AND P0, PT, R14, RZ, PT ;  /* 0x000000ff0e00720c */ /* 0x000fda0003f04270 */
[----:B------:R-:W-:Y:S05]  /*21a0*/  @!P0 BRA `(.L_x_1360) ;  /* 0x0000000800d88947 */ /* 0x000fea0003800000 */
[----:B------:R-:W-:Y:S02]  /*21b0*/  ISETP.GT.AND P4, PT, R14, 0xc, PT ;  /* 0x0000000c0e00780c */ /* 0x000fe40003f84270 */
[----:B------:R-:W-:-:S11]  /*21c0*/  PLOP3.LUT P0, PT, PT, PT, PT, 0x80, 0x0 ;  /* 0x000000000000781c */ /* 0x000fd60003f0f070 */
[----:B------:R-:W-:Y:S05]  /*21d0*/  @!P4 BRA `(.L_x_1361) ;  /* 0x0000000400d0c947 */ /* 0x000fea0003800000 */
[----:B------:R-:W-:-:S13]  /*21e0*/  PLOP3.LUT P0, PT, PT, PT, PT, 0x8, 0x0 ;  /* 0x000000000000781c */ /* 0x000fda0003f0e170 */
.L_x_1362:
        /* <DEDUP_REMOVED lines=115> */
.L_x_1361:
        /* <DEDUP_REMOVED lines=61> */
.L_x_1363:
[----:B------:R-:W-:-:S13]  /*2cf0*/  ISETP.NE.OR P0, PT, R14, RZ, P0 ;  /* 0x000000ff0e00720c */ /* 0x000fda0000705670 */
[----:B------:R-:W-:Y:S05]  /*2d00*/  @!P0 BRA `(.L_x_1359) ;  /* 0x00000000007c8947 */ /* 0x000fea0003800000 */
.L_x_1360:
        /* <DEDUP_REMOVED lines=31> */
.L_x_1359:
        /* <DEDUP_REMOVED lines=11> */
.L_x_1365:
[----:B------:R-:W-:Y:S05]  /*2fb0*/  BSYNC B0 ;  /* 0x0000000000007941 */ /* 0x000fea0003800000 */
.L_x_1364:
        /* <DEDUP_REMOVED lines=16> */
.L_x_1356:
[----:B------:R-:W1:Y:S01]  /*30c0*/  S2UR UR9, SR_CgaCtaId ;  /* 0x00000000000979c3 */ /* 0x000e620000008800 */
[----:B------:R-:W-:Y:S02]  /*30d0*/  UMOV UR8, 0x400 ;  /* 0x0000040000087882 */ /* 0x000fe40000000000 */
[----:B-1----:R-:W-:-:S09]  /*30e0*/  ULEA UR8, UR9, UR8, 0x18 ;  /* 0x0000000809087291 */ /* 0x002fd2000f8ec03f */
[----:B------:R-:W-:Y:S01]  /*30f0*/  @!P3 STS.64 [UR8+0x88], R20 ;  /* 0x00008814ff00b988 */ /* 0x000fe20008000a08 */
[----:B------:R-:W-:Y:S06]  /*3100*/  BAR.SYNC.DEFER_BLOCKING 0x0 ;  /* 0x0000000000007b1d */ /* 0x000fec0000010000 */
[----:B0-----:R-:W0:Y:S01]  /*3110*/  LDS.64 R12, [UR8+0x88] ;  /* 0x00008808ff0c7984 */ /* 0x001e220008000a00 */
        /* <DEDUP_REMOVED lines=22> */
.L_x_1366:
[----:B------:R-:W-:Y:S04]  /*3280*/  BSSY B0, `(.L_x_1367) ;  /* 0x0000013000007945 */ /* 0x000fe80003800000 */
[----:B------:R-:W-:Y:S05]  /*3290*/  @!P1 BRA `(.L_x_1368) ;  /* 0x0000000000449947 */ /* 0x000fea0003800000 */
[----:B------:R-:W-:Y:S01]  /*32a0*/  ULDC.64 UR8, c[0x0][0x288] ;  /* 0x0000a20000087ab9 */ /* 0x000fe20000000a00 */
[----:B------:R-:W-:Y:S01]  /*32b0*/  MOV R12, R22 ;  /* 0x00000016000c7202 */ /* 0x000fe20000000f00 */
[----:B------:R-:W-:Y:S01]  /*32c0*/  IMAD R14, R37, UR8, RZ ;  /* 0x00000008250e7c24 */ /* 0x000fe2000f8e02ff */
[----:B------:R-:W-:Y:S01]  /*32d0*/  MOV R13, R3 ;  /* 0x00000003000d7202 */ /* 0x000fe20000000f00 */
[-CC-:B------:R-:W-:Y:S01]  /*32e0*/  FFMA.FTZ R27, R27, R0.reuse, R17.reuse ;  /* 0x000000001b1b7223 */ /* 0x180fe20000010011 */
[----:B------:R-:W-:Y:S01]  /*32f0*/  FFMA.FTZ R26, R26, R0, R17 ;  /* 0x000000001a1a7223 */ /* 0x000fe20000010011 */
[C---:B------:R-:W-:Y:S02]  /*3300*/  IMAD R15, R25.reuse, UR9, R14 ;  /* 0x00000009190f7c24 */ /* 0x040fe4000f8e020e */
[----:B------:R-:W-:Y:S01]  /*3310*/  IMAD.WIDE.U32 R12, R25, UR8, R12 ;  /* 0x00000008190c7c25 */ /* 0x000fe2000f8e000c */
[----:B------:R-:W-:-:S03]  /*3320*/  ULDC.64 UR8, c[0x0][0x210] ;  /* 0x0000840000087ab9 */ /* 0x000fc60000000a00 */
[----:B------:R-:W-:Y:S01]  /*3330*/  FFMA.FTZ R14, R8, R4, -R27 ;  /* 0x00000004080e7223 */ /* 0x000fe2000001081b */
[----:B------:R-:W-:Y:S01]  /*3340*/  IADD3 R13, R13, R15, RZ ;  /* 0x0000000f0d0d7210 */ /* 0x000fe20007ffe0ff */
[----:B------:R-:W-:Y:S01]  /*3350*/  FFMA.FTZ R15, R9, R5, -R26 ;  /* 0x00000005090f7223 */ /* 0x000fe2000001081a */
[----:B------:R-:W-:Y:S01]  /*3360*/  LEA R4, P0, R12, UR8, 0x2 ;  /* 0x000000080c047c11 */ /* 0x000fe2000f8010ff */
[----:B------:R-:W-:Y:S02]  /*3370*/  FMUL.FTZ R14, R14, UR13 ;  /* 0x0000000d0e0e7c20 */ /* 0x000fe40008410000 */
[----:B------:R-:W-:Y:S01]  /*3380*/  FMUL.FTZ R15, R15, UR13 ;  /* 0x0000000d0f0f7c20 */ /* 0x000fe20008410000 */
[----:B------:R-:W-:-:S05]  /*3390*/  LEA.HI.X R5, R12, UR9, R13, 0x2, P0 ;  /* 0x000000090c057c11 */ /* 0x000fca00080f140d */
[----:B------:R0:W-:Y:S04]  /*33a0*/  STG.E.64 desc[UR14][R4.64], R14 ;  /* 0x0000000e04007986 */ /* 0x0001e8000c101b0e */
.L_x_1368:
[----:B------:R-:W-:Y:S05]  /*33b0*/  BSYNC B0 ;  /* 0x0000000000007941 */ /* 0x000fea0003800000 */
.L_x_1367:
[----:B------:R-:W-:Y:S05]  /*33c0*/  @!P2 BRA `(.L_x_1369) ;  /* 0x000000000048a947 */ /* 0x000fea0003800000 */
[----:B------:R-:W-:Y:S01]  /*33d0*/  FFMA.FTZ R10, R29, R8, R10 ;  /* 0x000000081d0a7223 */ /* 0x000fe2000001000a */
[----:B------:R-:W-:-:S03]  /*33e0*/  FFMA.FTZ R11, R28, R9, R11 ;  /* 0x000000091c0b7223 */ /* 0x000fc6000001000b */
[----:B0-----:R-:W-:Y:S01]  /*33f0*/  FMUL.FTZ R4, R10, -1.4426950216293334961 ;  /* 0xbfb8aa3b0a047820 */ /* 0x001fe20000410000 */
        /* <DEDUP_REMOVED lines=15> */
.L_x_1369:
        /* <DEDUP_REMOVED lines=8> */
[----:B------:R-:W-:Y:S02]  /*3570*/  IMAD R34, R34, UR8, RZ ;  /* 0x0000000822227c24 */ /* 0x000fe4000f8e02ff */
[-CC-:B------:R-:W-:Y:S01]  /*3580*/  FFMA.FTZ R29, R29, R0.reuse, R17.reuse ;  /* 0x000000001d1d7223 */ /* 0x180fe20000010011 */
[----:B------:R-:W-:Y:S01]  /*3590*/  FFMA.FTZ R0, R28, R0, R17 ;  /* 0x000000001c007223 */ /* 0x000fe20000010011 */
[----:B------:R-:W-:-:S04]  /*35a0*/  IMAD.WIDE.U32 R2, R33, UR8, R2 ;  /* 0x0000000821027c25 */ /* 0x000fc8000f8e0002 */
[----:B------:R-:W-:Y:S01]  /*35b0*/  FFMA.FTZ R29, R8, R6, -R29 ;  /* 0x00000006081d7223 */ /* 0x000fe2000001081d */
[----:B------:R-:W-:Y:S01]  /*35c0*/  FFMA.FTZ R0, R9, R7, -R0 ;  /* 0x0000000709007223 */ /* 0x000fe20000010800 */
[----:B0-----:R-:W-:Y:S01]  /*35d0*/  IMAD R5, R33, UR9, R34 ;  /* 0x0000000921057c24 */ /* 0x001fe2000f8e0222 */
[----:B------:R-:W-:Y:S01]  /*35e0*/  ULDC.64 UR8, c[0x0][0x210] ;  /* 0x0000840000087ab9 */ /* 0x000fe20000000a00 */
[----:B------:R-:W-:Y:S01]  /*35f0*/  FMUL.FTZ R6, R29, UR13 ;  /* 0x0000000d1d067c20 */ /* 0x000fe20008410000 */
[----:B------:R-:W-:Y:S01]  /*3600*/  LEA R4, P0, R2, UR8, 0x2 ;  /* 0x0000000802047c11 */ /* 0x000fe2000f8010ff */
[----:B------:R-:W-:Y:S01]  /*3610*/  FMUL.FTZ R7, R0, UR13 ;  /* 0x0000000d00077c20 */ /* 0x000fe20008410000 */
[----:B------:R-:W-:-:S04]  /*3620*/  IADD3 R5, R3, R5, RZ ;  /* 0x0000000503057210 */ /* 0x000fc80007ffe0ff */
[----:B------:R-:W-:-:S05]  /*3630*/  LEA.HI.X R5, R2, UR9, R5, 0x2, P0 ;  /* 0x0000000902057c11 */ /* 0x000fca00080f1405 */
[----:B------:R1:W-:Y:S02]  /*3640*/  STG.E.64 desc[UR14][R4.64], R6 ;  /* 0x0000000604007986 */ /* 0x0003e4000c101b0e */
.L_x_1371:
[----:B------:R-:W-:Y:S05]  /*3650*/  BSYNC B0 ;  /* 0x0000000000007941 */ /* 0x000fea0003800000 */
.L_x_1370:
[----:B------:R-:W-:Y:S01]  /*3660*/  ULDC UR8, c[0x0][0x10] ;  /* 0x0000040000087ab9 */ /* 0x000fe20000000800 */
[----:B------:R-:W-:Y:S02]  /*3670*/  UIADD3 UR4, UR4, 0x1, URZ ;  /* 0x0000000104047890 */ /* 0x000fe4000fffe03f */
[----:B------:R-:W-:-:S04]  /*3680*/  UIADD3 UR7, UR8, UR7, URZ ;  /* 0x0000000708077290 */ /* 0x000fc8000fffe03f */
[----:B------:R-:W-:-:S06]  /*3690*/  UISETP.GE.AND UP0, UPT, UR7, UR5, UPT ;  /* 0x000000050700728c */ /* 0x000fcc000bf06270 */
[----:B------:R-:W-:-:S13]  /*36a0*/  PLOP3.LUT P0, PT, PT, PT, UP0, 0x80, 0x0 ;  /* 0x000000000000781c */ /* 0x000fda0003f0f008 */
[----:B------:R-:W-:Y:S05]  /*36b0*/  @!P0 BRA `(.L_x_1372) ;  /* 0xffffffcc00148947 */ /* 0x000fea000383ffff */
.L_x_1345:
[----:B01----:R-:W0:Y:S01]  /*36c0*/  LDC R4, c[0x0][0xc] ;  /* 0x00000300ff047b82 */ /* 0x003e220000000800 */
        /* <DEDUP_REMOVED lines=18> */
.L_x_1374:
[----:B------:R-:W-:Y:S05]  /*37f0*/  BSYNC B0 ;  /* 0x0000000000007941 */ /* 0x000fea0003800000 */
.L_x_1373:
        /* <DEDUP_REMOVED lines=11> */
.L_x_1376:
[----:B------:R-:W2:Y:S04]  /*38b0*/  LDG.E.STRONG.GPU R5, desc[UR14][R2.64] ;  /* 0x0000000e02057981 */ /* 0x000ea8000c1ef900 */
[----:B--2---:R-:W-:Y:S01]  /*38c0*/  CCTL.IVALL ;  /* 0x00000000ff00798f */ /* 0x004fe20002000000 */
[----:B------:R-:W-:Y:S05]  /*38d0*/  YIELD ;  /* 0x0000000000007946 */ /* 0x000fea0003800000 */
[----:B------:R-:W-:-:S13]  /*38e0*/  ISETP.NE.AND P0, PT, R5, R0, PT ;  /* 0x000000000500720c */ /* 0x000fda0003f05270 */
[----:B------:R-:W-:Y:S05]  /*38f0*/  @P0 BRA `(.L_x_1376) ;  /* 0xfffffffc00ec0947 */ /* 0x000fea000383ffff */
.L_x_1375:
        /* <DEDUP_REMOVED lines=25> */
.L_x_1377:
        /* <DEDUP_REMOVED lines=23> */
.L_x_1378:
        /* <DEDUP_REMOVED lines=16> */
.L_x_3275:


//--------------------- .text._Z35group_norm_nhwc_bwd_one_pass_kernelI11Fp32IOFp32WLi128ELi28ELi448EEv26Group_norm_nhwc_bwd_params --------------------------
	.section	.text._Z35group_norm_nhwc_bwd_one_pass_kernelI11Fp32IOFp32WLi128ELi28ELi448EEv26Group_norm_nhwc_bwd_params,"ax",@progbits
	.align	128
        .global         _Z35group_norm_nhwc_bwd_one_pass_kernelI11Fp32IOFp32WLi128ELi28ELi448EEv26Group_norm_nhwc_bwd_params
        .type           _Z35group_norm_nhwc_bwd_one_pass_kernelI11Fp32IOFp32WLi128ELi28ELi448EEv26Group_norm_nhwc_bwd_params,@function
        .size           _Z35group_norm_nhwc_bwd_one_pass_kernelI11Fp32IOFp32WLi128ELi28ELi448EEv26Group_norm_nhwc_bwd_params,(.L_x_3276 - _Z35group_norm_nhwc_bwd_one_pass_kernelI11Fp32IOFp32WLi128ELi28ELi448EEv26Group_norm_nhwc_bwd_params)
        .other          _Z35group_norm_nhwc_bwd_one_pass_kernelI11Fp32IOFp32WLi128ELi28ELi448EEv26Group_norm_nhwc_bwd_params,@"STO_CUDA_ENTRY STV_DEFAULT"
_Z35group_norm_nhwc_bwd_one_pass_kernelI11Fp32IOFp32WLi128ELi28ELi448EEv26Group_norm_nhwc_bwd_params:
.text._Z35group_norm_nhwc_bwd_one_pass_kernelI11Fp32IOFp32WLi128ELi28ELi448EEv26Group_norm_nhwc_bwd_params:
        /* <DEDUP_REMOVED lines=22> */
[----:B------:R-:W-:Y:S02]  /*0160*/  SHF.R.S32.HI R0, RZ, 0x5, R0 ;  /* 0x00000005ff007819 */ /* 0x000fe40000011400 */
[----:B------:R-:W-:Y:S01]  /*0170*/  MOV R45, R43 ;  /* 0x0000002b002d7202 */ /* 0x000fe20000000f00 */
        /* <DEDUP_REMOVED lines=13> */
[----:B------:R-:W-:Y:S01]  /*0250*/  IADD3 R50, R52, 0x20, RZ ;  /* 0x0000002034327810 */ /* 0x000fe20007ffe0ff */
[----:B---3--:R-:W-:Y:S01]  /*0260*/  ULEA UR5, UR6, UR5, 0x18 ;  /* 0x0000000506057291 */ /* 0x008fe2000f8ec03f */
[----:B------:R-:W-:Y:S02]  /*0270*/  SHF.R.S64 R2, R2, 0x1, R7 ;  /* 0x0000000102027819 */ /* 0x000fe40000001007 */
[----:B------:R-:W-:Y:S02]  /*0280*/  ISETP.LT.U32.AND P1, PT, R52, UR10, PT ;  /* 0x0000000a34007c0c */ /* 0x000fe4000bf21070 */
[----:B------:R-:W-:-:S02]  /*0290*/  SHF.R.S32.HI R41, RZ, 0x1f, R52 ;  /* 0x0000001fff297819 */ /* 0x000fc40000011434 */
[----:B------:R-:W-:Y:S01]  /*02a0*/  SHF.R.S32.HI R7, RZ, 0x1, R7 ;  /* 0x00000001ff077819 */ /* 0x000fe20000011407 */
[----:B----4-:R-:W-:Y:S01]  /*02b0*/  IMAD R51, R42, UR7, R43 ;  /* 0x000000072a337c24 */ /* 0x010fe2000f8e022b */
[----:B------:R-:W-:Y:S02]  /*02c0*/  SHF.R.S64 R3, R3, 0x1, R6 ;  /* 0x0000000103037819 */ /* 0x000fe40000001006 */
[----:B------:R-:W-:Y:S01]  /*02d0*/  ISETP.LT.U32.AND P0, PT, R50, UR10, PT ;  /* 0x0000000a32007c0c */ /* 0x000fe2000bf01070 */
[----:B------:R-:W-:Y:S01]  /*02e0*/  ULDC.U8 UR10, c[0x0][0x2a4] ;  /* 0x0000a900000a7ab9 */ /* 0x000fe20000000000 */
[----:B------:R-:W-:Y:S02]  /*02f0*/  SHF.R.S32.HI R39, RZ, 0x1f, R50 ;  /* 0x0000001fff277819 */ /* 0x000fe40000011432 */
[----:B0-----:R-:W-:Y:S02]  /*0300*/  LOP3.LUT R47, R40, 0x3, RZ, 0xc0, !PT ;  /* 0x00000003282f7812 */ /* 0x001fe400078ec0ff */
[----:B------:R-:W-:-:S02]  /*0310*/  IADD3 R49, R52, 0x40, RZ ;  /* 0x0000004034317810 */ /* 0x000fc40007ffe0ff */
[----:B------:R-:W-:Y:S02]  /*0320*/  IADD3 R48, R52, 0x60, RZ ;  /* 0x0000006034307810 */ /* 0x000fe40007ffe0ff */
[----:B------:R-:W-:Y:S02]  /*0330*/  SHF.R.S32.HI R6, RZ, 0x1, R6 ;  /* 0x00000001ff067819 */ /* 0x000fe40000011406 */
[----:B------:R-:W-:Y:S02]  /*0340*/  ISETP.LT.AND.EX P1, PT, R41, UR11, !P2, P1 ;  /* 0x0000000b29007c0c */ /* 0x000fe4000d721310 */
[----:B------:R-:W-:Y:S02]  /*0350*/  SHF.L.U64.HI R4, R2, 0x2, R7 ;  /* 0x0000000202047819 */ /* 0x000fe40000010207 */
[----:B------:R-:W-:Y:S02]  /*0360*/  ISETP.LT.AND.EX P2, PT, R39, UR11, !P2, P0 ;  /* 0x0000000b27007c0c */ /* 0x000fe4000d741300 */
[----:B------:R-:W-:-:S02]  /*0370*/  LEA R0, R0, UR5, 0x3 ;  /* 0x0000000500007c11 */ /* 0x000fc4000f8e18ff */
[----:B------:R-:W-:Y:S02]  /*0380*/  IADD3 R46, -R47, R40, RZ ;  /* 0x000000282f2e7210 */ /* 0x000fe40007ffe1ff */
[----:B------:R-:W-:Y:S02]  /*0390*/  SHF.R.S32.HI R7, RZ, 0x1f, R49 ;  /* 0x0000001fff077819 */ /* 0x000fe40000011431 */
[----:B------:R-:W-:Y:S02]  /*03a0*/  SHF.R.S32.HI R5, RZ, 0x1f, R48 ;  /* 0x0000001fff057819 */ /* 0x000fe40000011430 */
[----:B-1----:R-:W-:-:S07]  /*03b0*/  SHF.L.U64.HI R6, R3, 0x2, R6 ;  /* 0x0000000203067819 */ /* 0x002fce0000010206 */
.L_x_1414:
[----:B0--3--:R-:W0:Y:S01]  /*03c0*/  LDC R14, c[0x0][0x2a0] ;  /* 0x0000a800ff0e7b82 */ /* 0x009e220000000800 */
[----:B--2---:R-:W-:Y:S01]  /*03d0*/  IABS R13, R45 ;  /* 0x0000002d000d7213 */ /* 0x004fe20000000000 */
[----:B------:R-:W-:Y:S01]  /*03e0*/  ULDC.64 UR12, c[0x0][0x298] ;  /* 0x0000a600000c7ab9 */ /* 0x000fe20000000a00 */
[----:B------:R-:W-:Y:S01]  /*03f0*/  ISETP.GE.AND P0, PT, R45, RZ, PT ;  /* 0x000000ff2d00720c */ /* 0x000fe20003f06270 */
[----:B------:R-:W-:-:S04]  /*0400*/  ULDC.64 UR14, c[0x0][0x290] ;  /* 0x0000a400000e7ab9 */ /* 0x000fc80000000a00 */
[----:B-1----:R-:W1:Y:S08]  /*0410*/  LDC R15, c[0x0][0x2ac] ;  /* 0x0000ab00ff0f7b82 */ /* 0x002e700000000800 */
[----:B------:R-:W2:Y:S01]  /*0420*/  LDC.64 R22, c[0x0][0x248] ;  /* 0x00009200ff167b82 */ /* 0x000ea20000000a00 */
[----:B0-----:R-:W-:-:S07]  /*0430*/  IABS R12, R14 ;  /* 0x0000000e000c7213 */ /* 0x001fce0000000000 */
[----:B------:R-:W0:Y:S01]  /*0440*/  @P2 LDC.64 R20, c[0x0][0x288] ;  /* 0x0000a200ff142b82 */ /* 0x000e220000000a00 */
[----:B------:R-:W3:Y:S07]  /*0450*/  I2F.RP R10, R12 ;  /* 0x0000000c000a7306 */ /* 0x000eee0000209400 */
[----:B------:R-:W4:Y:S01]  /*0460*/  @P1 LDC.64 R18, c[0x0][0x228] ;  /* 0x00008a00ff121b82 */ /* 0x000f220000000a00 */
[----:B--2---:R-:W-:-:S07]  /*0470*/  IMAD.WIDE R34, R45, 0x8, R22 ;  /* 0x000000082d227825 */ /* 0x004fce00078e0216 */
[----:B------:R-:W2:Y:S01]  /*0480*/  @P2 LDC.64 R16, c[0x0][0x228] ;  /* 0x00008a00ff102b82 */ /* 0x000ea20000000a00 */
[----:B---3--:R-:W3:Y:S02]  /*0490*/  MUFU.RCP R10, R10 ;  /* 0x0000000a000a7308 */ /* 0x008ee40000001000 */
[----:B---3--:R-:W-:Y:S02]  /*04a0*/  IADD3 R8, R10, 0xffffffe, RZ ;  /* 0x0ffffffe0a087810 */ /* 0x008fe40007ffe0ff */
[----:B------:R-:W-:-:S04]  /*04b0*/  SHF.R.U32.HI R10, RZ, 0x1, R53 ;  /* 0x00000001ff0a7819 */ /* 0x000fc80000011635 */
[----:B------:R3:W1:Y:S02]  /*04c0*/  F2I.FTZ.U32.TRUNC.NTZ R9, R8 ;  /* 0x0000000800097305 */ /* 0x000664000021f000 */
[----:B---3--:R-:W-:Y:S02]  /*04d0*/  MOV R8, RZ ;  /* 0x000000ff00087202 */ /* 0x008fe40000000f00 */
[----:B-1----:R-:W-:-:S05]  /*04e0*/  IADD3 R11, RZ, -R9, RZ ;  /* 0x80000009ff0b7210 */ /* 0x002fca0007ffe0ff */
[----:B------:R-:W-:-:S04]  /*04f0*/  IMAD R11, R11, R12, RZ ;  /* 0x0000000c0b0b7224 */ /* 0x000fc800078e02ff */
[----:B------:R-:W-:Y:S01]  /*0500*/  IMAD.HI.U32 R9, R9, R11, R8 ;  /* 0x0000000b09097227 */ /* 0x000fe200078e0008 */
[----:B------:R-:W-:-:S04]  /*0510*/  LOP3.LUT R8, R45, R14, RZ, 0x3c, !PT ;  /* 0x0000000e2d087212 */ /* 0x000fc800078e3cff */
[----:B------:R-:W-:Y:S01]  /*0520*/  ISETP.GE.AND P3, PT, R8, RZ, PT ;  /* 0x000000ff0800720c */ /* 0x000fe20003f66270 */
[----:B------:R-:W-:-:S05]  /*0530*/  IMAD.HI.U32 R11, R9, R13, RZ ;  /* 0x0000000d090b7227 */ /* 0x000fca00078e00ff */
[----:B------:R-:W-:-:S05]  /*0540*/  IADD3 R9, -R11, RZ, RZ ;  /* 0x000000ff0b097210 */ /* 0x000fca0007ffe1ff */
[----:B------:R-:W-:Y:S01]  /*0550*/  IMAD R9, R12, R9, R13 ;  /* 0x000000090c097224 */ /* 0x000fe200078e020d */
[----:B------:R-:W-:-:S04]  /*0560*/  LOP3.LUT R13, RZ, R14, RZ, 0x33, !PT ;  /* 0x0000000eff0d7212 */ /* 0x000fc800078e33ff */
[----:B------:R-:W-:-:S13]  /*0570*/  ISETP.GT.U32.AND P5, PT, R12, R9, PT ;  /* 0x000000090c00720c */ /* 0x000fda0003fa4070 */
[-C--:B------:R-:W-:Y:S02]  /*0580*/  @!P5 IADD3 R9, R9, -R12.reuse, RZ ;  /* 0x8000000c0909d210 */ /* 0x080fe40007ffe0ff */
[----:B------:R-:W-:Y:S02]  /*0590*/  @!P5 IADD3 R11, R11, 0x1, RZ ;  /* 0x000000010b0bd810 */ /* 0x000fe40007ffe0ff */
[CC--:B------:R-:W-:Y:S02]  /*05a0*/  ISETP.GE.U32.AND P4, PT, R9.reuse, R12.reuse, PT ;  /* 0x0000000c0900720c */ /* 0x0c0fe40003f86070 */
[----:B------:R-:W-:Y:S02]  /*05b0*/  ISETP.GT.U32.AND P6, PT, R12, R9, PT ;  /* 0x000000090c00720c */ /* 0x000fe40003fc4070 */
[----:B------:R-:W-:Y:S02]  /*05c0*/  IADD3 R8, R9, -R12, RZ ;  /* 0x8000000c09087210 */ /* 0x000fe40007ffe0ff */
[----:B------:R-:W-:-:S02]  /*05d0*/  SHF.R.S32.HI R12, RZ, 0x1f, R54 ;  /* 0x0000001fff0c7819 */ /* 0x000fc40000011436 */
[----:B------:R-:W-:Y:S01]  /*05e0*/  SEL R64, R8, R9, !P6 ;  /* 0x0000000908407207 */ /* 0x000fe20007000000 */
[----:B------:R-:W-:-:S03]  /*05f0*/  IMAD.WIDE.U32 R8, R10, -0x6db6db6d, RZ ;  /* 0x924924930a087825 */ /* 0x000fc600078e00ff */
[----:B------:R-:W-:Y:S02]  /*0600*/  @!P0 IADD3 R64, -R64, RZ, RZ ;  /* 0x000000ff40408210 */ /* 0x000fe40007ffe1ff */
[----:B------:R-:W-:Y:S02]  /*0610*/  @P4 IADD3 R11, R11, 0x1, RZ ;  /* 0x000000010b0b4810 */ /* 0x000fe40007ffe0ff */
[----:B------:R-:W-:Y:S02]  /*0620*/  ISETP.NE.AND P4, PT, R14, RZ, PT ;  /* 0x000000ff0e00720c */ /* 0x000fe40003f85270 */
[----:B------:R-:W-:Y:S02]  /*0630*/  SHF.R.U32.HI R8, RZ, 0x2, R9 ;  /* 0x00000002ff087819 */ /* 0x000fe40000011609 */
[----:B------:R-:W-:Y:S02]  /*0640*/  SEL R64, R13, R64, !P4 ;  /* 0x000000400d407207 */ /* 0x000fe40006000000 */
[----:B------:R-:W-:Y:S01]  /*0650*/  @!P3 IADD3 R11, -R11, RZ, RZ ;  /* 0x000000ff0b0bb210 */ /* 0x000fe20007ffe1ff */
[----:B------:R-:W-:-:S02]  /*0660*/  IMAD R8, R15, UR7, R8 ;  /* 0x000000070f087c24 */ /* 0x000fc4000f8e0208 */
[----:B------:R-:W-:Y:S01]  /*0670*/  IMAD R31, R64, 0x1c, RZ ;  /* 0x0000001c401f7824 */ /* 0x000fe200078e02ff */
[----:B------:R-:W-:Y:S01]  /*0680*/  SEL R11, R13, R11, !P4 ;  /* 0x0000000b0d0b7207 */ /* 0x000fe20006000000 */
[----:B------:R-:W1:Y:S01]  /*0690*/  @P1 LDC.64 R14, c[0x0][0x288] ;  /* 0x0000a200ff0e1b82 */ /* 0x000e620000000a00 */
[----:B------:R-:W-:Y:S02]  /*06a0*/  IADD3 R9, R8, 0x40, RZ ;  /* 0x0000004008097810 */ /* 0x000fe40007ffe0ff */
[----:B------:R-:W-:Y:S02]  /*06b0*/  SHF.R.S32.HI R10, RZ, 0x1f, R11 ;  /* 0x0000001fff0a7819 */ /* 0x000fe4000001140b */
[----:B------:R-:W-:Y:S02]  /*06c0*/  IADD3 R66, P3, R54, R31, RZ ;  /* 0x0000001f36427210 */ /* 0x000fe40007f7e0ff */
[----:B------:R-:W-:Y:S01]  /*06d0*/  IADD3 R8, R8, 0x60, RZ ;  /* 0x0000006008087810 */ /* 0x000fe20007ffe0ff */
[----:B------:R-:W-:Y:S01]  /*06e0*/  IMAD R10, R10, UR12, RZ ;  /* 0x0000000c0a0a7c24 */ /* 0x000fe2000f8e02ff */
[----:B------:R-:W-:-:S02]  /*06f0*/  LEA.HI.X.SX32 R67, R31, R12, 0x1, P3 ;  /* 0x0000000c1f437211 */ /* 0x000fc400018f0eff */
[----:B------:R-:W-:Y:S01]  /*0700*/  ISETP.GE.U32.AND P3, PT, R8, UR14, PT ;  /* 0x0000000e08007c0c */ /* 0x000fe2000bf66070 */
[C---:B------:R-:W-:Y:S01]  /*0710*/  IMAD R69, R11.reuse, UR13, R10 ;  /* 0x0000000d0b457c24 */ /* 0x040fe2000f8e020a */
[----:B------:R-:W-:Y:S01]  /*0720*/  SHF.R.S32.HI R8, RZ, 0x1f, R8 ;  /* 0x0000001fff087819 */ /* 0x000fe20000011408 */
[----:B------:R-:W-:Y:S01]  /*0730*/  IMAD.WIDE.U32 R66, R11, UR12, R66 ;  /* 0x0000000c0b427c25 */ /* 0x000fe2000f8e0042 */
[----:B------:R-:W-:Y:S01]  /*0740*/  ISETP.GE.U32.AND P0, PT, R9, UR14, PT ;  /* 0x0000000e09007c0c */ /* 0x000fe2000bf06070 */
[----:B------:R-:W3:Y:S01]  /*0750*/  @P1 LDC.64 R10, c[0x0][0x230] ;  /* 0x00008c00ff0a1b82 */ /* 0x000ee20000000a00 */
[----:B------:R-:W-:Y:S02]  /*0760*/  ISETP.GE.AND.EX P3, PT, R8, UR15, PT, P3 ;  /* 0x0000000f08007c0c */ /* 0x000fe4000bf66330 */
[----:B------:R-:W-:Y:S02]  /*0770*/  IADD3 R69, R67, R69, RZ ;  /* 0x0000004543457210 */ /* 0x000fe40007ffe0ff */
[----:B------:R-:W-:-:S02]  /*0780*/  @P1 MOV R68, R66 ;  /* 0x0000004200441202 */ /* 0x000fc40000000f00 */
[----:B------:R-:W-:Y:S01]  /*0790*/  SHF.R.S32.HI R9, RZ, 0x1f, R9 ;  /* 0x0000001fff097819 */ /* 0x000fe20000011409 */
[----:B-1----:R-:W-:Y:S01]  /*07a0*/  @P1 IMAD R8, R41, R14, RZ ;  /* 0x0000000e29081224 */ /* 0x002fe200078e02ff */
[----:B------:R-:W-:Y:S02]  /*07b0*/  @P2 MOV R26, R66 ;  /* 0x00000042001a2202 */ /* 0x000fe40000000f00 */
[----:B------:R-:W-:Y:S01]  /*07c0*/  ISETP.GE.AND.EX P0, PT, R9, UR15, PT, P0 ;  /* 0x0000000f09007c0c */ /* 0x000fe2000bf06300 */
[C---:B------:R-:W-:Y:S01]  /*07d0*/  @P1 IMAD R13, R52.reuse, R15, R8 ;  /* 0x0000000f340d1224 */ /* 0x040fe200078e0208 */
[----:B------:R-:W-:Y:S01]  /*07e0*/  @P2 MOV R27, R69 ;  /* 0x00000045001b2202 */ /* 0x000fe20000000f00 */
[----:B------:R-:W-:Y:S01]  /*07f0*/  @P1 IMAD.WIDE.U32 R14, R52, R14, R68 ;  /* 0x0000000e340e1225 */ /* 0x000fe200078e0044 */
[C---:B------:R-:W-:Y:S02]  /*0800*/  ISETP.LT.U32.AND P0, PT, R53.reuse, 0x1c0, !P0 ;  /* 0x000001c03500780c */ /* 0x040fe40004701070 */
[----:B------:R-:W-:Y:S01]  /*0810*/  ISETP.LT.U32.AND P3, PT, R53, 0x1c0, !P3 ;  /* 0x000001c03500780c */ /* 0x000fe20005f61070 */
[----:B0-----:R-:W-:Y:S01]  /*0820*/  @P2 IMAD.WIDE.U32 R26, R50, R20, R26 ;  /* 0x00000014321a2225 */ /* 0x001fe200078e001a */
[----:B------:R-:W-:-:S02]  /*0830*/  @P1 IADD3 R15, R15, R13, RZ ;  /* 0x0000000d0f0f1210 */ /* 0x000fc40007ffe0ff */
[C---:B------:R-:W-:Y:S02]  /*0840*/  @P1 SHF.L.U32 R29, R14.reuse, 0x2, RZ ;  /* 0x000000020e1d1819 */ /* 0x040fe400000006ff */
[----:B------:R-:W-:Y:S02]  /*0850*/  @P1 SHF.L.U64.HI R24, R14, 0x2, R15 ;  /* 0x000000020e181819 */ /* 0x000fe4000001020f */
[----:B---3--:R-:W-:Y:S01]  /*0860*/  @P1 IADD3 R32, P4, R29, R10, RZ ;  /* 0x0000000a1d201210 */ /* 0x008fe20007f9e0ff */
[----:B------:R-:W-:Y:S01]  /*0870*/  @P2 IMAD R10, R39, R20, RZ ;  /* 0x00000014270a2224 */ /* 0x000fe200078e02ff */
[----:B------:R-:W0:Y:S01]  /*0880*/  @P2 LDC.64 R14, c[0x0][0x230] ;  /* 0x00008c00ff0e2b82 */ /* 0x000e220000000a00 */
[----:B----4-:R-:W-:Y:S02]  /*0890*/  @P1 IADD3 R28, P5, R29, R18, RZ ;  /* 0x000000121d1c1210 */ /* 0x010fe40007fbe0ff */
[----:B------:R-:W-:Y:S01]  /*08a0*/  @P1 IADD3.X R33, R24, R11, RZ, P4, !PT ;  /* 0x0000000b18211210 */ /* 0x000fe200027fe4ff */
[----:B------:R-:W-:Y:S01]  /*08b0*/  @P2 IMAD R11, R50, R21, R10 ;  /* 0x00000015320b2224 */ /* 0x000fe200078e020a */
[----:B------:R-:W-:Y:S01]  /*08c0*/  @P1 IADD3.X R29, R24, R19, RZ, P5, !PT ;  /* 0x00000013181d1210 */ /* 0x000fe20002ffe4ff */
[----:B------:R1:W3:Y:S02]  /*08d0*/  LDG.E.64 R20, desc[UR8][R34.64] ;  /* 0x0000000822147981 */ /* 0x0002e4000c1e1b00 */
[----:B------:R-:W4:Y:S08]  /*08e0*/  @P0 LDC.64 R8, c[0x0][0x288] ;  /* 0x0000a200ff080b82 */ /* 0x000f300000000a00 */
[----:B------:R-:W2:Y:S01]  /*08f0*/  @P3 LDC.64 R12, c[0x0][0x288] ;  /* 0x0000a200ff0c3b82 */ /* 0x000ea20000000a00 */
[----:B------:R-:W-:-:S07]  /*0900*/  @P2 IADD3 R27, R27, R11, RZ ;  /* 0x0000000b1b1b2210 */ /* 0x000fce0007ffe0ff */
[----:B------:R-:W1:Y:S01]  /*0910*/  @P0 LDC.64 R18, c[0x0][0x230] ;  /* 0x00008c00ff120b82 */ /* 0x000e620000000a00 */
[----:B------:R-:W-:-:S07]  /*0920*/  @P2 SHF.L.U32 R37, R26, 0x2, RZ ;  /* 0x000000021a252819 */ /* 0x000fce00000006ff */
[----:B------:R-:W1:Y:S01]  /*0930*/  @P0 LDC.64 R22, c[0x0][0x228] ;  /* 0x00008a00ff160b82 */ /* 0x000e620000000a00 */
[----:B------:R-:W-:Y:S01]  /*0940*/  @P2 SHF.L.U64.HI R30, R26, 0x2, R27 ;  /* 0x000000021a1e2819 */ /* 0x000fe2000001021b */
[----:B----4-:R-:W-:Y:S01]  /*0950*/  @P0 IMAD R36, R7, R8, RZ ;  /* 0x0000000807240224 */ /* 0x010fe200078e02ff */
[----:B------:R-:W-:Y:S02]  /*0960*/  @P0 MOV R26, R66 ;  /* 0x00000042001a0202 */ /* 0x000fe40000000f00 */
[----:B------:R-:W-:-:S03]  /*0970*/  @P0 MOV R27, R69 ;  /* 0x00000045001b0202 */ /* 0x000fc60000000f00 */
[----:B------:R-:W4:Y:S01]  /*0980*/  @P3 LDC.64 R24, c[0x0][0x230] ;  /* 0x00008c00ff183b82 */ /* 0x000f220000000a00 */
[----:B------:R-:W-:Y:S01]  /*0990*/  @P0 IMAD R55, R49, R9, R36 ;  /* 0x0000000931370224 */ /* 0x000fe200078e0224 */
[----:B0-----:R-:W-:Y:S01]  /*09a0*/  @P2 IADD3 R36, P4, R37, R14, RZ ;  /* 0x0000000e25242210 */ /* 0x001fe20007f9e0ff */
[----:B------:R-:W-:-:S05]  /*09b0*/  @P0 IMAD.WIDE.U32 R8, R49, R8, R26 ;  /* 0x0000000831080225 */ /* 0x000fca00078e001a */
[----:B------:R-:W0:Y:S01]  /*09c0*/  @P3 LDC.64 R10, c[0x0][0x228] ;  /* 0x00008a00ff0a3b82 */ /* 0x000e220000000a00 */
[----:B--2---:R-:W-:Y:S01]  /*09d0*/  @P3 IMAD R56, R5, R12, RZ ;  /* 0x0000000c05383224 */ /* 0x004fe200078e02ff */
[----:B------:R-:W-:Y:S02]  /*09e0*/  @P3 MOV R26, R66 ;  /* 0x00000042001a3202 */ /* 0x000fe40000000f00 */
[----:B------:R-:W-:Y:S01]  /*09f0*/  @P3 MOV R27, R69 ;  /* 0x00000045001b3202 */ /* 0x000fe20000000f00 */
[----:B-1----:R-:W-:Y:S01]  /*0a00*/  @P3 IMAD R35, R48, R13, R56 ;  /* 0x0000000d30233224 */ /* 0x002fe200078e0238 */
[----:B------:R-:W-:Y:S02]  /*0a10*/  @P2 IADD3 R16, P5, R37, R16, RZ ;  /* 0x0000001025102210 */ /* 0x000fe40007fbe0ff */
[----:B------:R-:W-:Y:S01]  /*0a20*/  @P2 IADD3.X R37, R30, R15, RZ, P4, !PT ;  /* 0x0000000f1e252210 */ /* 0x000fe200027fe4ff */
[----:B------:R-:W-:Y:S01]  /*0a30*/  @P3 IMAD.WIDE.U32 R12, R48, R12, R26 ;  /* 0x0000000c300c3225 */ /* 0x000fe200078e001a */
[----:B------:R-:W-:-:S02]  /*0a40*/  @P0 IADD3 R9, R9, R55, RZ ;  /* 0x0000003709090210 */ /* 0x000fc40007ffe0ff */
[----:B------:R-:W-:Y:S02]  /*0a50*/  @P0 SHF.L.U32 R15, R8, 0x2, RZ ;  /* 0x00000002080f0819 */ /* 0x000fe400000006ff */
[----:B------:R-:W-:Y:S02]  /*0a60*/  @P2 IADD3.X R17, R30, R17, RZ, P5, !PT ;  /* 0x000000111e112210 */ /* 0x000fe40002ffe4ff */
[----:B------:R-:W-:Y:S02]  /*0a70*/  @P0 SHF.L.U64.HI R8, R8, 0x2, R9 ;  /* 0x0000000208080819 */ /* 0x000fe40000010209 */
[----:B------:R-:W-:Y:S02]  /*0a80*/  @P0 IADD3 R58, P5, R15, R18, RZ ;  /* 0x000000120f3a0210 */ /* 0x000fe40007fbe0ff */
[----:B------:R-:W-:Y:S02]  /*0a90*/  @P3 IADD3 R9, R13, R35, RZ ;  /* 0x000000230d093210 */ /* 0x000fe40007ffe0ff */
[----:B------:R-:W-:-:S02]  /*0aa0*/  @P0 IADD3 R18, P6, R15, R22, RZ ;  /* 0x000000160f120210 */ /* 0x000fc40007fde0ff */
[----:B------:R-:W-:Y:S02]  /*0ab0*/  @P3 SHF.L.U32 R57, R12, 0x2, RZ ;  /* 0x000000020c393819 */ /* 0x000fe400000006ff */
[----:B------:R-:W-:Y:S02]  /*0ac0*/  @P0 IADD3.X R59, R8, R19, RZ, P5, !PT ;  /* 0x00000013083b0210 */ /* 0x000fe40002ffe4ff */
[----:B------:R-:W-:Y:S02]  /*0ad0*/  @P3 SHF.L.U64.HI R12, R12, 0x2, R9 ;  /* 0x000000020c0c3819 */ /* 0x000fe40000010209 */
[----:B------:R-:W-:Y:S02]  /*0ae0*/  @P0 IADD3.X R19, R8, R23, RZ, P6, !PT ;  /* 0x0000001708130210 */ /* 0x000fe400037fe4ff */
[----:B------:R-:W-:Y:S02]  /*0af0*/  MOV R9, RZ ;  /* 0x000000ff00097202 */ /* 0x000fe40000000f00 */
[----:B------:R-:W-:-:S02]  /*0b00*/  MOV R8, RZ ;  /* 0x000000ff00087202 */ /* 0x000fc40000000f00 */
[C---:B----4-:R-:W-:Y:S02]  /*0b10*/  @P3 IADD3 R34, P4, R57.reuse, R24, RZ ;  /* 0x0000001839223210 */ /* 0x050fe40007f9e0ff */
[----:B0-----:R-:W-:Y:S02]  /*0b20*/  @P3 IADD3 R56, P5, R57, R10, RZ ;  /* 0x0000000a39383210 */ /* 0x001fe40007fbe0ff */
[----:B------:R-:W-:Y:S02]  /*0b30*/  CS2R R22, SRZ ;  /* 0x0000000000167805 */ /* 0x000fe4000001ff00 */
[----:B------:R-:W-:Y:S01]  /*0b40*/  @P3 IADD3.X R35, R12, R25, RZ, P4, !PT ;  /* 0x000000190c233210 */ /* 0x000fe200027fe4ff */
[----:B------:R0:W5:Y:S01]  /*0b50*/  @P1 LDG.E.64 R8, desc[UR8][R28.64] ;  /* 0x000000081c081981 */ /* 0x000162000c1e1b00 */
[----:B------:R-:W-:Y:S02]  /*0b60*/  CS2R R24, SRZ ;  /* 0x0000000000187805 */ /* 0x000fe4000001ff00 */
[----:B------:R-:W-:-:S02]  /*0b70*/  CS2R R14, SRZ ;  /* 0x00000000000e7805 */ /* 0x000fc4000001ff00 */
[----:B------:R-:W-:Y:S01]  /*0b80*/  @P3 IADD3.X R57, R12, R11, RZ, P5, !PT ;  /* 0x0000000b0c393210 */ /* 0x000fe20002ffe4ff */
[----:B------:R-:W5:Y:S04]  /*0b90*/  @P1 LDG.E.64 R22, desc[UR8][R32.64] ;  /* 0x0000000820161981 */ /* 0x000f68000c1e1b00 */
[----:B------:R-:W5:Y:S01]  /*0ba0*/  @P2 LDG.E.64 R24, desc[UR8][R36.64] ;  /* 0x0000000824182981 */ /* 0x000f62000c1e1b00 */
[----:B0-----:R-:W-:-:S03]  /*0bb0*/  CS2R R28, SRZ ;  /* 0x00000000001c7805 */ /* 0x001fc6000001ff00 */
[----:B------:R-:W5:Y:S04]  /*0bc0*/  @P3 LDG.E.64 R14, desc[UR8][R56.64] ;  /* 0x00000008380e3981 */ /* 0x000f68000c1e1b00 */
[----:B------:R-:W5:Y:S01]  /*0bd0*/  @P3 LDG.E.64 R28, desc[UR8][R34.64] ;  /* 0x00000008221c3981 */ /* 0x000f62000c1e1b00 */
[----:B------:R-:W-:Y:S02]  /*0be0*/  CS2R R10, SRZ ;  /* 0x00000000000a7805 */ /* 0x000fe4000001ff00 */
[----:B------:R-:W-:Y:S02]  /*0bf0*/  CS2R R26, SRZ ;  /* 0x00000000001a7805 */ /* 0x000fe4000001ff00 */
[----:B------:R-:W-:Y:S02]  /*0c00*/  CS2R R12, SRZ ;  /* 0x00000000000c7805 */ /* 0x000fe4000001ff00 */
[----:B------:R-:W5:Y:S04]  /*0c10*/  @P2 LDG.E.64 R10, desc[UR8][R16.64] ;  /* 0x00000008100a2981 */ /* 0x000f68000c1e1b00 */
[----:B------:R-:W5:Y:S04]  /*0c20*/  @P0 LDG.E.64 R26, desc[UR8][R58.64] ;  /* 0x000000083a1a0981 */ /* 0x000f68000c1e1b00 */
[----:B------:R0:W5:Y:S01]  /*0c30*/  @P0 LDG.E.64 R12, desc[UR8][R18.64] ;  /* 0x00000008120c0981 */ /* 0x000162000c1e1b00 */
[----:B------:R-:W-:Y:S01]  /*0c40*/  MOV R55, 0x3f800000 ;  /* 0x3f80000000377802 */ /* 0x000fe20000000f00 */
[----:B------:R-:W-:Y:S01]  /*0c50*/  BSSY B0, `(.L_x_1380) ;  /* 0x0000014000007945 */ /* 0x000fe20003800000 */
[----:B0-----:R-:W-:Y:S01]  /*0c60*/  CS2R R18, SRZ ;  /* 0x0000000000127805 */ /* 0x001fe2000001ff00 */
[----:B---3--:R-:W-:-:S05]  /*0c70*/  FFMA.FTZ R16, -R20, R20, R21 ;  /* 0x0000001414107223 */ /* 0x008fca0000010115 */
[----:B------:R-:W-:-:S13]  /*0c80*/  FSETP.GTU.FTZ.AND P0, PT, R16, RZ, PT ;  /* 0x000000ff1000720b */ /* 0x000fda0003f1c000 */
[----:B------:R-:W0:Y:S02]  /*0c90*/  @P0 LDC R21, c[0x0][0x250] ;  /* 0x00009400ff150b82 */ /* 0x000e240000000800 */
[----:B0-----:R-:W-:-:S04]  /*0ca0*/  @P0 FADD.FTZ R21, R16, R21 ;  /* 0x0000001510150221 */ /* 0x001fc80000010000 */
[----:B------:R0:W1:Y:S01]  /*0cb0*/  @P0 MUFU.RSQ R55, R21 ;  /* 0x0000001500370308 */ /* 0x0000620000001400 */
[----:B------:R-:W-:Y:S02]  /*0cc0*/  ISETP.GT.U32.AND P0, PT, R53, 0x1bf, PT ;  /* 0x000001bf3500780c */ /* 0x000fe40003f04070 */
[----:B------:R-:W-:-:S11]  /*0cd0*/  CS2R R16, SRZ ;  /* 0x0000000000107805 */ /* 0x000fd6000001ff00 */
        /* <DEDUP_REMOVED lines=11> */
.L_x_1381:
[----:B------:R-:W-:Y:S05]  /*0d90*/  BSYNC B0 ;  /* 0x0000000000007941 */ /* 0x000fea0003800000 */
.L_x_1380:
[----:B------:R-:W-:Y:S01]  /*0da0*/  ISETP.NE.AND P4, PT, RZ, UR10, PT ;  /* 0x0000000aff007c0c */ /* 0x000fe2000bf85270 */
[C---:B0----5:R-:W-:Y:S01]  /*0db0*/  FADD.FTZ R32, -R20.reuse, R22 ;  /* 0x0000001614207221 */ /* 0x061fe20000010100 */
[C---:B------:R-:W-:Y:S01]  /*0dc0*/  FADD.FTZ R60, -R20.reuse, R23 ;  /* 0x00000017143c7221 */ /* 0x040fe20000010100 */
[C---:B------:R-:W-:Y:S01]  /*0dd0*/  FADD.FTZ R30, -R20.reuse, R24 ;  /* 0x00000018141e7221 */ /* 0x040fe20000010100 */
[----:B------:R-:W-:Y:S01]  /*0de0*/  FADD.FTZ R56, -R20, R25 ;  /* 0x0000001914387221 */ /* 0x000fe20000010100 */
[----:B------:R-:W-:Y:S01]  /*0df0*/  MOV R22, R8 ;  /* 0x0000000800167202 */ /* 0x000fe20000000f00 */
[----:B-1----:R-:W-:Y:S01]  /*0e00*/  FMUL.FTZ R61, R32, R55 ;  /* 0x00000037203d7220 */ /* 0x002fe20000410000 */
[----:B------:R-:W-:Y:S01]  /*0e10*/  MOV R21, R9 ;  /* 0x0000000900157202 */ /* 0x000fe20000000f00 */
[----:B------:R-:W-:Y:S01]  /*0e20*/  FMUL.FTZ R60, R60, R55 ;  /* 0x000000373c3c7220 */ /* 0x000fe20000410000 */
[----:B------:R-:W-:-:S04]  /*0e30*/  MOV R24, R10 ;  /* 0x0000000a00187202 */ /* 0x000fc80000000f00 */
        /* <DEDUP_REMOVED lines=15> */
[----:B------:R-:W-:-:S03]  /*0f30*/  FMUL.FTZ R21, R9, R32 ;  /* 0x0000002009157220 */ /* 0x000fc60000410000 */
[----:B------:R-:W-:Y:S01]  /*0f40*/  FFMA.FTZ R36, R22, R35, 1 ;  /* 0x3f80000016247423 */ /* 0x000fe20000010023 */
[----:B------:R-:W-:-:S03]  /*0f50*/  FMUL.FTZ R22, R33, R34 ;  /* 0x0000002221167220 */ /* 0x000fc60000410000 */
[----:B------:R-:W-:-:S07]  /*0f60*/  FMUL.FTZ R21, R21, R36 ;  /* 0x0000002415157220 */ /* 0x000fce0000410000 */
.L_x_1382:
[----:B------:R-:W-:Y:S01]  /*0f70*/  FMUL.FTZ R32, R22, R16 ;  /* 0x0000001016207220 */ /* 0x000fe20000410000 */
[----:B------:R-:W-:Y:S01]  /*0f80*/  FMUL.FTZ R57, R30, R55 ;  /* 0x000000371e397220 */ /* 0x000fe20000410000 */
[----:B------:R-:W-:Y:S01]  /*0f90*/  MOV R23, R11 ;  /* 0x0000000b00177202 */ /* 0x000fe20000000f00 */
        /* <DEDUP_REMOVED lines=17> */
[----:B------:R-:W-:Y:S01]  /*10b0*/  FMUL.FTZ R24, R10, R33 ;  /* 0x000000210a187220 */ /* 0x000fe20000410000 */
[----:B-1----:R-:W-:-:S03]  /*10c0*/  FADD.FTZ R58, -R36, 1 ;  /* 0x3f800000243a7421 */ /* 0x002fc60000010100 */
[----:B------:R-:W-:Y:S01]  /*10d0*/  FMUL.FTZ R24, R24, R37 ;  /* 0x0000002518187220 */ /* 0x000fe20000410000 */
[----:B------:R-:W-:Y:S01]  /*10e0*/  FFMA.FTZ R58, R23, R58, 1 ;  /* 0x3f800000173a7423 */ /* 0x000fe2000001003a */
[----:B------:R-:W-:-:S04]  /*10f0*/  FMUL.FTZ R23, R11, R36 ;  /* 0x000000240b177220 */ /* 0x000fc80000410000 */
[----:B------:R-:W-:-:S07]  /*1100*/  FMUL.FTZ R23, R23, R58 ;  /* 0x0000003a17177220 */ /* 0x000fce0000410000 */
.L_x_1383:
[----:B------:R-:W-:Y:S01]  /*1110*/  FFMA.FTZ R34, R60, R25, R31 ;  /* 0x000000193c227223 */ /* 0x000fe2000001001f */
[----:B------:R-:W-:Y:S01]  /*1120*/  FMUL.FTZ R32, R24, R16 ;  /* 0x0000001018207220 */ /* 0x000fe20000410000 */
[----:B------:R-:W-:Y:S01]  /*1130*/  FADD.FTZ R25, R25, R30 ;  /* 0x0000001e19197221 */ /* 0x000fe20000010000 */
[C---:B------:R-:W-:Y:S01]  /*1140*/  FADD.FTZ R58, -R20.reuse, R27 ;  /* 0x0000001b143a7221 */ /* 0x040fe20000010100 */
[----:B------:R-:W-:Y:S01]  /*1150*/  FMUL.FTZ R27, R23, R17 ;  /* 0x00000011171b7220 */ /* 0x000fe20000410000 */
[----:B------:R-:W-:Y:S01]  /*1160*/  FFMA.FTZ R31, R57, R32, R34 ;  /* 0x00000020391f7223 */ /* 0x000fe20000010022 */
[----:B------:R-:W-:Y:S01]  /*1170*/  FADD.FTZ R30, R25, R32 ;  /* 0x00000020191e7221 */ /* 0x000fe20000010000 */
[----:B------:R-:W-:Y:S01]  /*1180*/  FADD.FTZ R32, -R20, R26 ;  /* 0x0000001a14207221 */ /* 0x000fe20000010100 */
[----:B------:R-:W-:Y:S01]  /*1190*/  MOV R25, R12 ;  /* 0x0000000c00197202 */ /* 0x000fe20000000f00 */
[----:B------:R-:W-:Y:S01]  /*11a0*/  FMUL.FTZ R58, R58, R55 ;  /* 0x000000373a3a7220 */ /* 0x000fe20000410000 */
[----:B------:R-:W-:Y:S01]  /*11b0*/  MOV R26, R13 ;  /* 0x0000000d001a7202 */ /* 0x000fe20000000f00 */
        /* <DEDUP_REMOVED lines=20> */
.L_x_1384:
[----:B------:R-:W-:Y:S01]  /*1300*/  FFMA.FTZ R34, R56, R27, R31 ;  /* 0x0000001b38227223 */ /* 0x000fe2000001001f */
[----:B------:R-:W-:Y:S01]  /*1310*/  FMUL.FTZ R32, R25, R16 ;  /* 0x0000001019207220 */ /* 0x000fe20000410000 */
[----:B------:R-:W-:Y:S01]  /*1320*/  FADD.FTZ R27, R27, R30 ;  /* 0x0000001e1b1b7221 */ /* 0x000fe20000010000 */
[C---:B------:R-:W-:Y:S01]  /*1330*/  FADD.FTZ R30, -R20.reuse, R28 ;  /* 0x0000001c141e7221 */ /* 0x040fe20000010100 */
[----:B------:R-:W-:Y:S01]  /*1340*/  FADD.FTZ R62, -R20, R29 ;  /* 0x0000001d143e7221 */ /* 0x000fe20000010100 */
[----:B------:R-:W-:Y:S01]  /*1350*/  FFMA.FTZ R29, R59, R32, R34 ;  /* 0x000000203b1d7223 */ /* 0x000fe20000010022 */
[----:B------:R-:W-:Y:S01]  /*1360*/  FADD.FTZ R20, R27, R32 ;  /* 0x000000201b147221 */ /* 0x000fe20000010000 */
[----:B------:R-:W-:Y:S01]  /*1370*/  MOV R28, R14 ;  /* 0x0000000e001c7202 */ /* 0x000fe20000000f00 */
[----:B------:R-:W-:Y:S01]  /*1380*/  FMUL.FTZ R63, R30, R55 ;  /* 0x000000371e3f7220 */ /* 0x000fe20000410000 */
[----:B------:R-:W-:Y:S01]  /*1390*/  MOV R27, R15 ;  /* 0x0000000f001b7202 */ /* 0x000fe20000000f00 */
        /* <DEDUP_REMOVED lines=15> */
[----:B-1----:R-:W-:-:S04]  /*1490*/  FADD.FTZ R27, -R36, 1 ;  /* 0x3f800000241b7421 */ /* 0x002fc80000010100 */
[----:B------:R-:W-:Y:S01]  /*14a0*/  FFMA.FTZ R30, R28, R27, 1 ;  /* 0x3f8000001c1e7423 */ /* 0x000fe2000001001b */
[----:B------:R-:W-:Y:S01]  /*14b0*/  FMUL.FTZ R28, R14, R33 ;  /* 0x000000210e1c7220 */ /* 0x000fe20000410000 */
[----:B------:R-:W-:-:S03]  /*14c0*/  FMUL.FTZ R27, R15, R36 ;  /* 0x000000240f1b7220 */ /* 0x000fc60000410000 */
[----:B------:R-:W-:Y:S01]  /*14d0*/  FMUL.FTZ R28, R28, R37 ;  /* 0x000000251c1c7220 */ /* 0x000fe20000410000 */
[----:B------:R-:W-:-:S07]  /*14e0*/  FMUL.FTZ R27, R27, R30 ;  /* 0x0000001e1b1b7220 */ /* 0x000fce0000410000 */
.L_x_1385:
        /* <DEDUP_REMOVED lines=8> */
[----:B------:R-:W-:Y:S01]  /*1570*/  FADD.FTZ R31, RZ, R22 ;  /* 0x00000016ff1f7221 */ /* 0x000fe20000010000 */
[----:B------:R-:W-:Y:S01]  /*1580*/  FFMA.FTZ R36, R62, R37, R29 ;  /* 0x000000253e247223 */ /* 0x000fe2000001001d */
[----:B------:R-:W-:Y:S01]  /*1590*/  FADD.FTZ R37, R37, R30 ;  /* 0x0000001e25257221 */ /* 0x000fe20000010000 */
[----:B------:R-:W-:Y:S01]  /*15a0*/  FFMA.FTZ R30, R61, R22, RZ ;  /* 0x000000163d1e7223 */ /* 0x000fe200000100ff */
[----:B------:R-:W-:Y:S01]  /*15b0*/  FADD.FTZ R22, RZ, R21 ;  /* 0x00000015ff167221 */ /* 0x000fe20000010000 */
[----:B------:R-:W-:Y:S01]  /*15c0*/  FFMA.FTZ R21, R60, R21, RZ ;  /* 0x000000153c157223 */ /* 0x000fe200000100ff */
[----:B------:R-:W1:Y:S01]  /*15d0*/  SHFL.DOWN PT, R29, R36, 0x1, 0x1f ;  /* 0x08201f00241d7f89 */ /* 0x000e6200000e0000 */
[----:B------:R-:W-:Y:S01]  /*15e0*/  UMOV UR6, 0x400 ;  /* 0x0000040000067882 */ /* 0x000fe20000000000 */
[----:B------:R-:W-:Y:S01]  /*15f0*/  FFMA.FTZ R30, R57, R24, R30 ;  /* 0x00000018391e7223 */ /* 0x000fe2000001001e */
[----:B------:R-:W-:Y:S01]  /*1600*/  UIADD3 UR5, UR6, 0x90, URZ ;  /* 0x0000009006057890 */ /* 0x000fe2000fffe03f */
[----:B------:R-:W2:Y:S01]  /*1610*/  SHFL.DOWN PT, R20, R37, 0x1, 0x1f ;  /* 0x08201f0025147f89 */ /* 0x000ea200000e0000 */
[----:B------:R-:W-:Y:S01]  /*1620*/  FADD.FTZ R24, R31, R24 ;  /* 0x000000181f187221 */ /* 0x000fe20000010000 */
[----:B------:R-:W-:Y:S01]  /*1630*/  FADD.FTZ R31, R22, R23 ;  /* 0x00000017161f7221 */ /* 0x000fe20000010000 */
[----:B------:R-:W-:Y:S01]  /*1640*/  FFMA.FTZ R21, R56, R23, R21 ;  /* 0x0000001738157223 */ /* 0x000fe20000010015 */
[----:B------:R-:W-:Y:S01]  /*1650*/  ISETP.NE.AND P3, PT, R53, RZ, PT ;  /* 0x000000ff3500720c */ /* 0x000fe20003f65270 */
[----:B------:R-:W-:Y:S01]  /*1660*/  FADD.FTZ R23, R24, R25 ;  /* 0x0000001918177221 */ /* 0x000fe20000010000 */
[----:B------:R-:W-:Y:S01]  /*1670*/  FFMA.FTZ R30, R59, R25, R30 ;  /* 0x000000193b1e7223 */ /* 0x000fe2000001001e */
[----:B------:R-:W-:Y:S01]  /*1680*/  FADD.FTZ R24, R31, R26 ;  /* 0x0000001a1f187221 */ /* 0x000fe20000010000 */
[----:B------:R-:W-:Y:S01]  /*1690*/  FFMA.FTZ R21, R58, R26, R21 ;  /* 0x0000001a3a157223 */ /* 0x000fe20000010015 */
[----:B------:R-:W-:Y:S01]  /*16a0*/  FADD.FTZ R22, R23, R28 ;  /* 0x0000001c17167221 */ /* 0x000fe20000010000 */
[----:B------:R-:W-:Y:S01]  /*16b0*/  BSSY B0, `(.L_x_1386) ;  /* 0x0000044000007945 */ /* 0x000fe20003800000 */
[----:B------:R-:W-:Y:S01]  /*16c0*/  FADD.FTZ R23, R24, R27 ;  /* 0x0000001b18177221 */ /* 0x000fe20000010000 */
[----:B------:R-:W-:Y:S01]  /*16d0*/  FFMA.FTZ R21, R62, R27, R21 ;  /* 0x0000001b3e157223 */ /* 0x000fe20000010015 */
[----:B0-----:R-:W-:Y:S01]  /*16e0*/  ULEA UR5, UR11, UR5, 0x18 ;  /* 0x000000050b057291 */ /* 0x001fe2000f8ec03f */
[----:B------:R-:W-:-:S05]  /*16f0*/  ISETP.GT.U32.AND P5, PT, R53, 0xd, PT ;  /* 0x0000000d3500780c */ /* 0x000fca0003fa4070 */
        /* <DEDUP_REMOVED lines=31> */
[----:B------:R-:W2:Y:S04]  /*18f0*/  LDS.128 R28, [UR5+0x20] ;  /* 0x00002005ff1c7984 */ /* 0x000ea80008000c00 */
[----:B------:R-:W3:Y:S01]  /*1900*/  LDS.128 R24, [UR5+0x30] ;  /* 0x00003005ff187984 */ /* 0x000ee20008000c00 */
[----:B-1----:R-:W-:Y:S01]  /*1910*/  FADD.FTZ R35, R36, R32 ;  /* 0x0000002024237221 */ /* 0x002fe20000010000 */
[----:B------:R-:W-:-:S03]  /*1920*/  FADD.FTZ R32, R37, R33 ;  /* 0x0000002125207221 */ /* 0x000fc60000010000 */
[----:B--2---:R-:W-:Y:S01]  /*1930*/  FADD.FTZ R35, R35, R28 ;  /* 0x0000001c23237221 */ /* 0x004fe20000010000 */
[----:B------:R-:W-:-:S03]  /*1940*/  FADD.FTZ R32, R32, R29 ;  /* 0x0000001d20207221 */ /* 0x000fc60000010000 */
[----:B------:R-:W-:Y:S01]  /*1950*/  FADD.FTZ R35, R35, R30 ;  /* 0x0000001e23237221 */ /* 0x000fe20000010000 */
[----:B------:R-:W-:-:S03]  /*1960*/  FADD.FTZ R28, R32, R31 ;  /* 0x0000001f201c7221 */ /* 0x000fc60000010000 */
[----:B---3--:R-:W-:Y:S01]  /*1970*/  FADD.FTZ R29, R35, R24 ;  /* 0x00000018231d7221 */ /* 0x008fe20000010000 */
[----:B------:R-:W-:Y:S01]  /*1980*/  FADD.FTZ R24, R28, R25 ;  /* 0x000000191c187221 */ /* 0x000fe20000010000 */
[----:B------:R-:W1:Y:S02]  /*1990*/  LDS.128 R32, [UR5+0x40] ;  /* 0x00004005ff207984 */ /* 0x000e640008000c00 */
[----:B------:R-:W-:Y:S01]  /*19a0*/  FADD.FTZ R25, R29, R26 ;  /* 0x0000001a1d197221 */ /* 0x000fe20000010000 */
[----:B------:R-:W-:Y:S01]  /*19b0*/  FADD.FTZ R24, R24, R27 ;  /* 0x0000001b18187221 */ /* 0x000fe20000010000 */
[----:B------:R-:W2:Y:S02]  /*19c0*/  LDS.128 R28, [UR5+0x50] ;  /* 0x00005005ff1c7984 */ /* 0x000ea40008000c00 */
[----:B-1----:R-:W-:Y:S01]  /*19d0*/  FADD.FTZ R25, R25, R32 ;  /* 0x0000002019197221 */ /* 0x002fe20000010000 */
[----:B------:R-:W-:-:S03]  /*19e0*/  FADD.FTZ R24, R24, R33 ;  /* 0x0000002118187221 */ /* 0x000fc60000010000 */
[----:B------:R-:W-:Y:S01]  /*19f0*/  FADD.FTZ R25, R25, R34 ;  /* 0x0000002219197221 */ /* 0x000fe20000010000 */
[----:B------:R-:W-:-:S03]  /*1a00*/  FADD.FTZ R32, R24, R35 ;  /* 0x0000002318207221 */ /* 0x000fc60000010000 */
[----:B--2---:R-:W-:Y:S01]  /*1a10*/  FADD.FTZ R33, R25, R28 ;  /* 0x0000001c19217221 */ /* 0x004fe20000010000 */
        /* <DEDUP_REMOVED lines=10> */
[----:B------:R-:W-:-:S03]  /*1ac0*/  FADD.FTZ R28, R28, R33 ;  /* 0x000000211c1c7221 */ /* 0x000fc60000010000 */
[----:B0-----:R-:W-:Y:S01]  /*1ad0*/  FADD.FTZ R36, R29, R34 ;  /* 0x000000221d247221 */ /* 0x001fe20000010000 */
[----:B------:R-:W-:-:S07]  /*1ae0*/  FADD.FTZ R37, R28, R35 ;  /* 0x000000231c257221 */ /* 0x000fce0000010000 */
.L_x_1387:
[----:B------:R-:W-:Y:S05]  /*1af0*/  BSYNC B0 ;  /* 0x0000000000007941 */ /* 0x000fea0003800000 */
.L_x_1386:
[----:B------:R-:W-:Y:S06]  /*1b00*/  BAR.SYNC.DEFER_BLOCKING 0x0 ;  /* 0x0000000000007b1d */ /* 0x000fec0000010000 */
[----:B------:R-:W-:Y:S04]  /*1b10*/  BSSY B0, `(.L_x_1388) ;  /* 0x000009d000007945 */ /* 0x000fe80003800000 */
[----:B------:R-:W-:Y:S05]  /*1b20*/  @P5 BRA `(.L_x_1389) ;  /* 0x00000008006c5947 */ /* 0x000fea0003800000 */
[----:B------:R-:W1:Y:S04]  /*1b30*/  LDS.128 R24, [R65+0xe0] ;  /* 0x0000e00041187984 */ /* 0x000e680000000c00 */
[----:B------:R-:W2:Y:S04]  /*1b40*/  LDS.128 R28, [R65+0x1c0] ;  /* 0x0001c000411c7984 */ /* 0x000ea80000000c00 */
[----:B------:R-:W3:Y:S01]  /*1b50*/  LDS.128 R32, [R65+0x2a0] ;  /* 0x0002a00041207984 */ /* 0x000ee20000000c00 */
[----:B-1----:R-:W-:Y:S01]  /*1b60*/  FADD.FTZ R24, R20, R24 ;  /* 0x0000001814187221 */ /* 0x002fe20000010000 */
[----:B0-----:R-:W-:Y:S01]  /*1b70*/  FADD.FTZ R20, R21, R25 ;  /* 0x0000001915147221 */ /* 0x001fe20000010000 */
[----:B------:R-:W-:Y:S01]  /*1b80*/  FADD.FTZ R21, R22, R26 ;  /* 0x0000001a16157221 */ /* 0x000fe20000010000 */
[----:B------:R-:W-:Y:S01]  /*1b90*/  FADD.FTZ R22, R23, R27 ;  /* 0x0000001b17167221 */ /* 0x000fe20000010000 */
[----:B--2---:R-:W-:Y:S01]  /*1ba0*/  FADD.FTZ R23, R24, R28 ;  /* 0x0000001c18177221 */ /* 0x004fe20000010000 */
[----:B------:R-:W-:Y:S01]  /*1bb0*/  FADD.FTZ R20, R20, R29 ;  /* 0x0000001d14147221 */ /* 0x000fe20000010000 */
[----:B------:R-:W-:Y:S01]  /*1bc0*/  FADD.FTZ R21, R21, R30 ;  /* 0x0000001e15157221 */ /* 0x000fe20000010000 */
[----:B------:R-:W0:Y:S01]  /*1bd0*/  LDS.128 R24, [R65+0x380] ;  /* 0x0003800041187984 */ /* 0x000e220000000c00 */
[----:B------:R-:W-:Y:S01]  /*1be0*/  FADD.FTZ R28, R22, R31 ;  /* 0x0000001f161c7221 */ /* 0x000fe20000010000 */
[----:B---3--:R-:W-:Y:S01]  /*1bf0*/  FADD.FTZ R29, R23, R32 ;  /* 0x00000020171d7221 */ /* 0x008fe20000010000 */
[----:B------:R-:W-:Y:S01]  /*1c00*/  FADD.FTZ R30, R20, R33 ;  /* 0x00000021141e7221 */ /* 0x000fe20000010000 */
[----:B------:R-:W-:Y:S01]  /*1c10*/  FADD.FTZ R31, R21, R34 ;  /* 0x00000022151f7221 */ /* 0x000fe20000010000 */
[----:B------:R-:W-:Y:S01]  /*1c20*/  FADD.FTZ R28, R28, R35 ;  /* 0x000000231c1c7221 */ /* 0x000fe20000010000 */
[----:B------:R-:W1:Y:S01]  /*1c30*/  LDS.128 R20, [R65+0x460] ;  /* 0x0004600041147984 */ /* 0x000e620000000c00 */
[----:B0-----:R-:W-:Y:S01]  /*1c40*/  FADD.FTZ R29, R29, R24 ;  /* 0x000000181d1d7221 */ /* 0x001fe20000010000 */
[----:B------:R-:W-:Y:S01]  /*1c50*/  FADD.FTZ R30, R30, R25 ;  /* 0x000000191e1e7221 */ /* 0x000fe20000010000 */
[----:B------:R-:W-:Y:S01]  /*1c60*/  FADD.FTZ R31, R31, R26 ;  /* 0x0000001a1f1f7221 */ /* 0x000fe20000010000 */
[----:B------:R-:W-:-:S02]  /*1c70*/  FADD.FTZ R32, R28, R27 ;  /* 0x0000001b1c207221 */ /* 0x000fc40000010000 */
[----:B------:R-:W-:Y:S01]  /*1c80*/  LDS.128 R24, [R65+0x620] ;  /* 0x0006200041187984 */ /* 0x000fe20000000c00 */
[----:B-1----:R-:W-:Y:S01]  /*1c90*/  FADD.FTZ R33, R29, R20 ;  /* 0x000000141d217221 */ /* 0x002fe20000010000 */
[----:B------:R-:W-:Y:S01]  /*1ca0*/  FADD.FTZ R20, R30, R21 ;  /* 0x000000151e147221 */ /* 0x000fe20000010000 */
[----:B------:R-:W-:Y:S01]  /*1cb0*/  FADD.FTZ R21, R31, R22 ;  /* 0x000000161f157221 */ /* 0x000fe20000010000 */
[----:B------:R-:W-:Y:S01]  /*1cc0*/  FADD.FTZ R32, R32, R23 ;  /* 0x0000001720207221 */ /* 0x000fe20000010000 */
[----:B------:R-:W0:Y:S02]  /*1cd0*/  LDS.128 R28, [R65+0x540] ;  /* 0x00054000411c7984 */ /* 0x000e240000000c00 */
[----:B0-----:R-:W-:Y:S01]  /*1ce0*/  FADD.FTZ R33, R33, R28 ;  /* 0x0000001c21217221 */ /* 0x001fe20000010000 */
[----:B------:R-:W-:Y:S01]  /*1cf0*/  FADD.FTZ R20, R20, R29 ;  /* 0x0000001d14147221 */ /* 0x000fe20000010000 */
[----:B------:R-:W-:Y:S01]  /*1d00*/  FADD.FTZ R21, R21, R30 ;  /* 0x0000001e15157221 */ /* 0x000fe20000010000 */
[----:B------:R-:W-:Y:S01]  /*1d10*/  FADD.FTZ R32, R32, R31 ;  /* 0x0000001f20207221 */ /* 0x000fe20000010000 */
[----:B------:R-:W-:Y:S01]  /*1d20*/  FADD.FTZ R33, R33, R24 ;  /* 0x0000001821217221 */ /* 0x000fe20000010000 */
[----:B------:R-:W0:Y:S01]  /*1d30*/  LDS.128 R28, [R65+0x700] ;  /* 0x00070000411c7984 */ /* 0x000e220000000c00 */
[----:B------:R-:W-:Y:S01]  /*1d40*/  FADD.FTZ R24, R20, R25 ;  /* 0x0000001914187221 */ /* 0x000fe20000010000 */
[----:B------:R-:W-:Y:S01]  /*1d50*/  FADD.FTZ R25, R21, R26 ;  /* 0x0000001a15197221 */ /* 0x000fe20000010000 */
[----:B------:R-:W-:Y:S01]  /*1d60*/  FADD.FTZ R32, R32, R27 ;  /* 0x0000001b20207221 */ /* 0x000fe20000010000 */
[----:B------:R-:W1:Y:S01]  /*1d70*/  LDS.128 R20, [R65+0x7e0] ;  /* 0x0007e00041147984 */ /* 0x000e620000000c00 */
        /* <DEDUP_REMOVED lines=105> */
[----:B------:R-:W-:Y:S01]  /*2410*/  FADD.FTZ R20, R24, R21 ;  /* 0x0000001518147221 */ /* 0x000fe20000010000 */
[----:B------:R-:W-:Y:S01]  /*2420*/  LDS.128 R28, [R65+0x1b20] ;  /* 0x001b2000411c7984 */ /* 0x000fe20000000c00 */
[----:B------:R-:W-:Y:S01]  /*2430*/  FADD.FTZ R33, R33, R22 ;  /* 0x0000001621217221 */ /* 0x000fe20000010000 */
[----:B------:R-:W-:-:S02]  /*2440*/  FADD.FTZ R32, R32, R23 ;  /* 0x0000001720207221 */ /* 0x000fc40000010000 */
[----:B------:R-:W0:Y:S02]  /*2450*/  LDS.128 R24, [R65+0x1a40] ;  /* 0x001a400041187984 */ /* 0x000e240000000c00 */
[----:B0-----:R-:W-:Y:S01]  /*2460*/  FADD.FTZ R22, R20, R25 ;  /* 0x0000001914167221 */ /* 0x001fe20000010000 */
[----:B------:R-:W-:Y:S01]  /*2470*/  FADD.FTZ R35, R35, R24 ;  /* 0x0000001823237221 */ /* 0x000fe20000010000 */
[----:B------:R-:W-:Y:S01]  /*2480*/  FADD.FTZ R33, R33, R26 ;  /* 0x0000001a21217221 */ /* 0x000fe20000010000 */
[----:B------:R-:W-:Y:S01]  /*2490*/  FADD.FTZ R32, R32, R27 ;  /* 0x0000001b20207221 */ /* 0x000fe20000010000 */
[----:B------:R-:W-:Y:S01]  /*24a0*/  FADD.FTZ R21, R22, R29 ;  /* 0x0000001d16157221 */ /* 0x000fe20000010000 */
[----:B------:R-:W-:Y:S01]  /*24b0*/  FADD.FTZ R20, R35, R28 ;  /* 0x0000001c23147221 */ /* 0x000fe20000010000 */
[----:B------:R-:W-:Y:S01]  /*24c0*/  FADD.FTZ R22, R33, R30 ;  /* 0x0000001e21167221 */ /* 0x000fe20000010000 */
[----:B------:R-:W-:-:S07]  /*24d0*/  FADD.FTZ R23, R32, R31 ;  /* 0x0000001f20177221 */ /* 0x000fce0000010000 */
.L_x_1389:
[----:B------:R-:W-:Y:S05]  /*24e0*/  BSYNC B0 ;  /* 0x0000000000007941 */ /* 0x000fea0003800000 */
.L_x_1388:
        /* <DEDUP_REMOVED lines=17> */
.L_x_1391:
[----:B------:R-:W-:Y:S05]  /*2600*/  BSYNC B0 ;  /* 0x0000000000007941 */ /* 0x000fea0003800000 */
.L_x_1390:
[----:B------:R-:W-:Y:S05]  /*2610*/  @!P0 BRA `(.L_x_1392) ;  /* 0x00000010007c8947 */ /* 0x000fea0003800000 */
[----:B0-2---:R-:W0:Y:S01]  /*2620*/  LDC.64 R20, c[0x0][0x258] ;  /* 0x00009600ff147b82 */ /* 0x005e220000000a00 */
        /* <DEDUP_REMOVED lines=28> */
.L_x_1394:
[----:B-1----:R-:W2:Y:S04]  /*27f0*/  LDG.E.STRONG.GPU R22, desc[UR8][R20.64] ;  /* 0x0000000814167981 */ /* 0x002ea8000c1ef900 */
[----:B--2---:R-:W-:Y:S01]  /*2800*/  CCTL.IVALL ;  /* 0x00000000ff00798f */ /* 0x004fe20002000000 */
[----:B------:R-:W-:Y:S05]  /*2810*/  YIELD ;  /* 0x0000000000007946 */ /* 0x000fea0003800000 */
[----:B------:R-:W-:-:S13]  /*2820*/  ISETP.NE.AND P0, PT, R22, R27, PT ;  /* 0x0000001b1600720c */ /* 0x000fda0003f05270 */
[----:B------:R-:W-:Y:S05]  /*2830*/  @P0 BRA `(.L_x_1394) ;  /* 0xfffffffc00ec0947 */ /* 0x000fea000383ffff */
.L_x_1393:
        /* <DEDUP_REMOVED lines=8> */
[----:B------:R-:W-:Y:S01]  /*28c0*/  ISETP.GT.AND P0, PT, R46, RZ, PT ;  /* 0x000000ff2e00720c */ /* 0x000fe20003f04270 */
[----:B------:R-:W-:Y:S01]  /*28d0*/  HFMA2.MMA R27, -RZ, RZ, 0, 0 ;  /* 0x00000000ff1b7435 */ /* 0x000fe200000001ff */
[----:B------:R-:W-:-:S11]  /*28e0*/  MOV R26, R46 ;  /* 0x0000002e001a7202 */ /* 0x000fd60000000f00 */
[----:B------:R-:W-:Y:S05]  /*28f0*/  @!P0 BRA `(.L_x_1396) ;  /* 0x0000000800d88947 */ /* 0x000fea0003800000 */
[----:B------:R-:W-:Y:S02]  /*2900*/  ISETP.GT.AND P5, PT, R26, 0xc, PT ;  /* 0x0000000c1a00780c */ /* 0x000fe40003fa4270 */
[----:B------:R-:W-:-:S11]  /*2910*/  PLOP3.LUT P0, PT, PT, PT, PT, 0x80, 0x0 ;  /* 0x000000000000781c */ /* 0x000fd60003f0f070 */
[----:B------:R-:W-:Y:S05]  /*2920*/  @!P5 BRA `(.L_x_1397) ;  /* 0x0000000400d0d947 */ /* 0x000fea0003800000 */
[----:B------:R-:W-:-:S13]  /*2930*/  PLOP3.LUT P0, PT, PT, PT, PT, 0x8, 0x0 ;  /* 0x000000000000781c */ /* 0x000fda0003f0e170 */
.L_x_1398:
        /* <DEDUP_REMOVED lines=115> */
.L_x_1397:
        /* <DEDUP_REMOVED lines=12> */
[C---:B------:R-:W-:Y:S02]  /*3130*/  IADD3 R25, R27.reuse, 0x3, RZ ;  /* 0x000000031b197810 */ /* 0x040fe40007ffe0ff */
        /* <DEDUP_REMOVED lines=48> */
.L_x_1399:
[----:B------:R-:W-:-:S13]  /*3440*/  ISETP.NE.OR P0, PT, R26, RZ, P0 ;  /* 0x000000ff1a00720c */ /* 0x000fda0000705670 */
[----:B------:R-:W-:Y:S05]  /*3450*/  @!P0 BRA `(.L_x_1395) ;  /* 0x00000000007c8947 */ /* 0x000fea0003800000 */
.L_x_1396:
[----:B------:R-:W-:-:S13]  /*3460*/  ISETP.EQ.OR P6, PT, R27, UR7, P3 ;  /* 0x000000071b007c0c */ /* 0x000fda0009fc2670 */
[----:B------:R-:W-:-:S04]  /*3470*/  @!P6 IMAD R21, R42, R27, R43 ;  /* 0x0000001b2a15e224 */ /* 0x000fc800078e022b */
[----:B------:R-:W-:-:S06]  /*3480*/  @!P6 IMAD.WIDE.U32 R20, R21, 0x8, R28 ;  /* 0x000000081514e825 */ /* 0x000fcc00078e001c */
[----:B------:R-:W2:Y:S01]  /*3490*/  @!P6 LDG.E.64 R20, desc[UR8][R20.64] ;  /* 0x000000081414e981 */ /* 0x000ea2000c1e1b00 */
[C---:B------:R-:W-:Y:S02]  /*34a0*/  IADD3 R23, R27.reuse, 0x1, RZ ;  /* 0x000000011b177810 */ /* 0x040fe40007ffe0ff */
[----:B------:R-:W-:Y:S02]  /*34b0*/  IADD3 R25, R27, 0x2, RZ ;  /* 0x000000021b197810 */ /* 0x000fe40007ffe0ff */
        /* <DEDUP_REMOVED lines=25> */
.L_x_1395:
        /* <DEDUP_REMOVED lines=11> */
.L_x_1401:
[----:B------:R-:W-:Y:S05]  /*3700*/  BSYNC B0 ;  /* 0x0000000000007941 */ /* 0x000fea0003800000 */
.L_x_1400:
        /* <DEDUP_REMOVED lines=16> */
.L_x_1392:
[----:B------:R-:W3:Y:S01]  /*3810*/  S2UR UR6, SR_CgaCtaId ;  /* 0x00000000000679c3 */ /* 0x000ee20000008800 */
[----:B------:R-:W-:Y:S01]  /*3820*/  UMOV UR5, 0x400 ;  /* 0x0000040000057882 */ /* 0x000fe20000000000 */
[----:B012---:R-:W-:Y:S01]  /*3830*/  SHF.R.U32.HI R22, RZ, 0x1, R53 ;  /* 0x00000001ff167819 */ /* 0x007fe20000011635 */
[----:B------:R-:W-:-:S04]  /*3840*/  ULDC.64 UR12, c[0x0][0x290] ;  /* 0x0000a400000c7ab9 */ /* 0x000fc80000000a00 */
[----:B------:R-:W-:Y:S01]  /*3850*/  IMAD.WIDE.U32 R22, R22, -0x6db6db6d, RZ ;  /* 0x9249249316167825 */ /* 0x000fe200078e00ff */
[----:B------:R-:W0:Y:S04]  /*3860*/  LDC R25, c[0x0][0x2ac] ;  /* 0x0000ab00ff197b82 */ /* 0x000e280000000800 */
[----:B------:R-:W-:Y:S01]  /*3870*/  SHF.R.U32.HI R22, RZ, 0x2, R23 ;  /* 0x00000002ff167819 */ /* 0x000fe20000011617 */
[----:B---3--:R-:W-:-:S04]  /*3880*/  ULEA UR5, UR6, UR5, 0x18 ;  /* 0x0000000506057291 */ /* 0x008fc8000f8ec03f */
[----:B0-----:R-:W-:-:S05]  /*3890*/  IMAD R22, R25, UR7, R22 ;  /* 0x0000000719167c24 */ /* 0x001fca000f8e0216 */
[----:B------:R-:W-:Y:S01]  /*38a0*/  @!P3 STS.64 [UR5+0x88], R36 ;  /* 0x00008824ff00b988 */ /* 0x000fe20008000a05 */
        /* <DEDUP_REMOVED lines=9> */
[C---:B------:R-:W-:Y:S02]  /*3940*/  ISETP.LT.U32.AND P0, PT, R53.reuse, 0x1c0, !P0 ;  /* 0x000001c03500780c */ /* 0x040fe40004701070 */
[----:B------:R-:W-:Y:S01]  /*3950*/  ISETP.LT.U32.AND P3, PT, R53, 0x1c0, !P3 ;  /* 0x000001c03500780c */ /* 0x000fe20005f61070 */
[----:B------:R-:W0:Y:S01]  /*3960*/  LDS.64 R20, [UR5+0x88] ;  /* 0x00008805ff147984 */ /* 0x000e220008000a00 */
[----:B------:R-:W-:-:S02]  /*3970*/  ULDC UR5, c[0x0][0x2bc] ;  /* 0x0000af0000057ab9 */ /* 0x000fc40000000800 */
[----:B0-----:R-:W-:Y:S01]  /*3980*/  FMUL.FTZ R24, R20, UR5 ;  /* 0x0000000514187c20 */ /* 0x001fe20008410000 */
[----:B------:R-:W-:Y:S01]  /*3990*/  FMUL.FTZ R25, R21, UR5 ;  /* 0x0000000515197c20 */ /* 0x000fe20008410000 */
[----:B------:R-:W-:Y:S07]  /*39a0*/  @!P4 BRA `(.L_x_1402) ;  /* 0x000000000048c947 */ /* 0x000fee0003800000 */
        /* <DEDUP_REMOVED lines=18> */
.L_x_1402:
        /* <DEDUP_REMOVED lines=12> */
[----:B------:R-:W-:Y:S01]  /*3b90*/  FFMA.FTZ R60, R17, R9, -R60 ;  /* 0x00000009113c7223 */ /* 0x000fe2000001083c */
[----:B------:R-:W-:Y:S02]  /*3ba0*/  LEA R22, P5, R20, UR12, 0x2 ;  /* 0x0000000c14167c11 */ /* 0x000fe4000f8a10ff */
[----:B------:R-:W-:Y:S01]  /*3bb0*/  FMUL.FTZ R8, R8, R55 ;  /* 0x0000003708087220 */ /* 0x000fe20000410000 */
[----:B------:R-:W-:Y:S01]  /*3bc0*/  IADD3 R23, R21, R23, RZ ;  /* 0x0000001715177210 */ /* 0x000fe20007ffe0ff */
[----:B------:R-:W-:-:S03]  /*3bd0*/  FMUL.FTZ R9, R60, R55 ;  /* 0x000000373c097220 */ /* 0x000fc60000410000 */
[----:B------:R-:W-:-:S05]  /*3be0*/  LEA.HI.X R23, R20, UR13, R23, 0x2, P5 ;  /* 0x0000000d14177c11 */ /* 0x000fca000a8f1417 */
[----:B------:R0:W-:Y:S02]  /*3bf0*/  STG.E.64 desc[UR8][R22.64], R8 ;  /* 0x0000000816007986 */ /* 0x0001e4000c101b08 */
.L_x_1404:
[----:B------:R-:W-:Y:S05]  /*3c00*/  BSYNC B0 ;  /* 0x0000000000007941 */ /* 0x000fea0003800000 */
.L_x_1403:
[----:B------:R-:W-:Y:S05]  /*3c10*/  @!P4 BRA `(.L_x_1405) ;  /* 0x000000000048c947 */ /* 0x000fea0003800000 */
        /* <DEDUP_REMOVED lines=18> */
.L_x_1405:
[----:B------:R-:W-:Y:S04]  /*3d40*/  BSSY B0, `(.L_x_1406) ;  /* 0x0000013000007945 */ /* 0x000fe80003800000 */
[----:B------:R-:W-:Y:S05]  /*3d50*/  @!P2 BRA `(.L_x_1407) ;  /* 0x000000000044a947 */ /* 0x000fea0003800000 */
[----:B------:R-:W-:Y:S01]  /*3d60*/  ULDC.64 UR12, c[0x0][0x288] ;  /* 0x0000a200000c7ab9 */ /* 0x000fe20000000a00 */
[----:B------:R-:W-:Y:S01]  /*3d70*/  MOV R20, R66 ;  /* 0x0000004200147202 */ /* 0x000fe20000000f00 */
[----:B0-----:R-:W-:Y:S01]  /*3d80*/  IMAD R9, R39, UR12, RZ ;  /* 0x0000000c27097c24 */ /* 0x001fe2000f8e02ff */
        /* <DEDUP_REMOVED lines=10> */
[----:B------:R-:W-:-:S04]  /*3e30*/  IADD3 R9, R21, R9, RZ ;  /* 0x0000000915097210 */ /* 0x000fc80007ffe0ff */
[----:B------:R-:W-:Y:S01]  /*3e40*/  LEA.HI.X R11, R20, UR13, R9, 0x2, P5 ;  /* 0x0000000d140b7c11 */ /* 0x000fe2000a8f1409 */
[----:B------:R-:W-:-:S05]  /*3e50*/  FMUL.FTZ R9, R56, R55 ;  /* 0x0000003738097220 */ /* 0x000fca0000410000 */
[----:B------:R1:W-:Y:S02]  /*3e60*/  STG.E.64 desc[UR8][R10.64], R8 ;  /* 0x000000080a007986 */ /* 0x0003e4000c101b08 */
.L_x_1407:
[----:B------:R-:W-:Y:S05]  /*3e70*/  BSYNC B0 ;  /* 0x0000000000007941 */ /* 0x000fea0003800000 */
.L_x_1406:
[----:B------:R-:W-:Y:S05]  /*3e80*/  @!P4 BRA `(.L_x_1408) ;  /* 0x000000000048c947 */ /* 0x000fea0003800000 */
        /* <DEDUP_REMOVED lines=18> */
.L_x_1408:
[----:B------:R-:W-:Y:S04]  /*3fb0*/  BSSY B0, `(.L_x_1409) ;  /* 0x0000013000007945 */ /* 0x000fe80003800000 */
[----:B------:R-:W-:Y:S05]  /*3fc0*/  @!P0 BRA `(.L_x_1410) ;  /* 0x0000000000448947 */ /* 0x000fea0003800000 */
[----:B------:R-:W-:Y:S01]  /*3fd0*/  ULDC.64 UR12, c[0x0][0x288] ;  /* 0x0000a200000c7ab9 */ /* 0x000fe20000000a00 */
[----:B-1----:R-:W-:Y:S01]  /*3fe0*/  MOV R10, R66 ;  /* 0x00000042000a7202 */ /* 0x002fe20000000f00 */
        /* <DEDUP_REMOVED lines=15> */
.L_x_1410:
[----:B------:R-:W-:Y:S05]  /*40e0*/  BSYNC B0 ;  /* 0x0000000000007941 */ /* 0x000fea0003800000 */
.L_x_1409:
[----:B------:R-:W-:Y:S05]  /*40f0*/  @!P4 BRA `(.L_x_1411) ;  /* 0x000000000048c947 */ /* 0x000fea0003800000 */
[----:B------:R-:W-:Y:S01]  /*4100*/  FFMA.FTZ R18, R63, R16, R18 ;  /* 0x000000103f127223 */ /* 0x000fe20000010012 */
[----:B------:R-:W-:-:S03]  /*4110*/  FFMA.FTZ R19, R62, R17, R19 ;  /* 0x000000113e137223 */ /* 0x000fc60000010013 */
[----:B012---:R-:W-:Y:S01]  /*4120*/  FMUL.FTZ R8, R18, -1.4426950216293334961 ;  /* 0xbfb8aa3b12087820 */ /* 0x007fe20000410000 */
        /* <DEDUP_REMOVED lines=15> */
.L_x_1411:
[----:B------:R-:W-:Y:S04]  /*4220*/  BSSY B0, `(.L_x_1412) ;  /* 0x0000013000007945 */ /* 0x000fe80003800000 */
[----:B------:R-:W-:Y:S05]  /*4230*/  @!P3 BRA `(.L_x_1413) ;  /* 0x000000000044b947 */ /* 0x000fea0003800000 */
[----:B------:R-:W-:Y:S01]  /*4240*/  ULDC.64 UR12, c[0x0][0x288] ;  /* 0x0000a200000c7ab9 */ /* 0x000fe20000000a00 */
[----:B012---:R-:W-:Y:S01]  /*4250*/  MOV R8, R66 ;  /* 0x0000004200087202 */ /* 0x007fe20000000f00 */
        /* <DEDUP_REMOVED lines=15> */
.L_x_1413:
[----:B------:R-:W-:Y:S05]  /*4350*/  BSYNC B0 ;  /* 0x0000000000007941 */ /* 0x000fea0003800000 */
.L_x_1412:
[----:B------:R-:W-:Y:S02]  /*4360*/  IADD3 R45, R42, R45, RZ ;  /* 0x0000002d2a2d7210 */ /* 0x000fe40007ffe0ff */
[----:B------:R-:W-:Y:S02]  /*4370*/  IADD3 R44, R44, 0x1, RZ ;  /* 0x000000012c2c7810 */ /* 0x000fe40007ffe0ff */
[----:B------:R-:W-:-:S13]  /*4380*/  ISETP.GE.AND P0, PT, R45, UR4, PT ;  /* 0x000000042d007c0c */ /* 0x000fda000bf06270 */
[----:B------:R-:W-:Y:S05]  /*4390*/  @!P0 BRA `(.L_x_1414) ;  /* 0xffffffc000088947 */ /* 0x000fea000383ffff */
.L_x_1379:
        /* <DEDUP_REMOVED lines=23> */
.L_x_1416:
[----:B------:R-:W-:Y:S05]  /*4510*/  BSYNC B0 ;  /* 0x0000000000007941 */ /* 0x000fea0003800000 */
.L_x_1415:
[----:B------:R-:W-:Y:S05]  /*4520*/  @P0 EXIT ;  /* 0x000000000000094d */ /* 0x000fea0003800000 */
[----:B------:R-:W-:Y:S05]  /*4530*/  @P2 BRA `(.L_x_1417) ;  /* 0x0000000000202947 */ /* 0x000fea0003800000 */
[----:B------:R-:W-:-:S05]  /*4540*/  IMAD R0, R6, R7, RZ ;  /* 0x0000000706007224 */ /* 0x000fca00078e02ff */
[----:B------:R-:W-:-:S13]  /*4550*/  ISETP.NE.AND P0, PT, R0, -0x1, PT ;  /* 0xffffffff0000780c */ /* 0x000fda0003f05270 */
[----:B------:R-:W-:Y:S05]  /*4560*/  @!P0 BRA `(.L_x_1417) ;  /* 0x0000000000148947 */ /* 0x000fea0003800000 */
.L_x_1418:
[----:B0-----:R-:W4:Y:S04]  /*4570*/  LDG.E.STRONG.GPU R5, desc[UR8][R2.64] ;  /* 0x0000000802057981 */ /* 0x001f28000c1ef900 */
[----:B----4-:R-:W-:Y:S01]  /*4580*/  CCTL.IVALL ;  /* 0x00000000ff00798f */ /* 0x010fe20002000000 */
[----:B------:R-:W-:Y:S05]  /*4590*/  YIELD ;  /* 0x0000000000007946 */ /* 0x000fea0003800000 */
[----:B------:R-:W-:-:S13]  /*45a0*/  ISETP.NE.AND P0, PT, R5, R0, PT ;  /* 0x000000000500720c */ /* 0x000fda0003f05270 */
[----:B------:R-:W-:Y:S05]  /*45b0*/  @P0 BRA `(.L_x_1418) ;  /* 0xfffffffc00ec0947 */ /* 0x000fea000383ffff */
.L_x_1417:
[----:B------:R-:W-:Y:S05]  /*45c0*/  WARPSYNC.ALL ;  /* 0x0000000000007948 */ /* 0x000fea0003800000 */
[----:B------:R-:W4:Y:S08]  /*45d0*/  LDC.64 R22, c[0x0][0x288] ;  /* 0x0000a200ff167b82 */ /* 0x000f300000000a00 */
[----:B------:R-:W-:Y:S01]  /*45e0*/  BAR.SYNC.DEFER_BLOCKING 0x0 ;  /* 0x0000000000007b1d */ /* 0x000fe20000010000 */
[----:B----4-:R-:W-:-:S04]  /*45f0*/  LEA.HI R0, P0, R23, R22, RZ, 0x1 ;  /* 0x0000001617007211 */ /* 0x010fc800078108ff */
[----:B0-----:R-:W-:-:S04]  /*4600*/  IADD3.X R3, RZ, R23, RZ, P0, !PT ;  /* 0x00000017ff037210 */ /* 0x001fc800007fe4ff */
        /* <DEDUP_REMOVED lines=8> */
[----:B---3--:R-:W0:Y:S01]  /*4690*/  LDC.64 R14, c[0x0][0x218] ;  /* 0x00008600ff0e7b82 */ /* 0x008e220000000a00 */
[----:B------:R-:W-:Y:S01]  /*46a0*/  SHF.L.U64.HI R23, R22, 0x2, R23 ;  /* 0x0000000216177819 */ /* 0x000fe20000010217 */
[----:B------:R-:W-:Y:S01]  /*46b0*/  ULDC.64 UR4, c[0x0][0x268] ;  /* 0x00009a0000047ab9 */ /* 0x000fe20000000a00 */
[----:B------:R-:W-:Y:S02]  /*46c0*/  IADD3 R5, R3, R5, RZ ;  /* 0x0000000503057210 */ /* 0x000fe40007ffe0ff */
[----:B------:R-:W-:Y:S02]  /*46d0*/  SHF.L.U64.HI R31, R24, 0x2, R25 ;  /* 0x00000002181f7819 */ /* 0x000fe40000010219 */
[----:B------:R-:W-:Y:S01]  /*46e0*/  LEA.HI R2, P0, R5, R2, RZ, 0x1 ;  /* 0x0000000205027211 */ /* 0x000fe200078108ff */
[----:B------:R-:W3:Y:S03]  /*46f0*/  LDC.64 R16, c[0x0][0x220] ;  /* 0x00008800ff107b82 */ /* 0x000ee60000000a00 */
[----:B------:R-:W-:-:S04]  /*4700*/  IADD3.X R5, RZ, R5, RZ, P0, !PT ;  /* 0x00000005ff057210 */ /* 0x000fc800007fe4ff */
[--C-:B------:R-:W-:Y:S02]  /*4710*/  SHF.R.S64 R27, R2, 0x1, R5.reuse ;  /* 0x00000001021b7819 */ /* 0x100fe40000001005 */
[----:B------:R-:W-:-:S04]  /*4720*/  SHF.R.S32.HI R2, RZ, 0x1, R5 ;  /* 0x00000001ff027819 */ /* 0x000fc80000011405 */
[----:B------:R-:W-:-:S07]  /*4730*/  SHF.L.U64.HI R29, R27, 0x2, R2 ;  /* 0x000000021b1d7819 */ /* 0x000fce0000010202 */
.L_x_1419:
[----:B------:R-:W-:-:S04]  /*4740*/  LEA R6, P0, R53, UR4, 0x2 ;  /* 0x0000000435067c11 */ /* 0x000fc8000f8010ff */
[----:B------:R-:W-:Y:S02]  /*4750*/  LEA.HI.X R7, R53, UR5, R0, 0x2, P0 ;  /* 0x0000000535077c11 */ /* 0x000fe400080f1400 */
[-C--:B-12---:R-:W-:Y:S02]  /*4760*/  LEA R8, P0, R24, R6.reuse, 0x2 ;  /* 0x0000000618087211 */ /* 0x086fe400078010ff */
[-C--:B------:R-:W-:Y:S01]  /*4770*/  LEA R12, P1, R22, R6.reuse, 0x2 ;  /* 0x00000006160c7211 */ /* 0x080fe200078210ff */
[----:B0-----:R-:W2:Y:S01]  /*4780*/  LDG.E R18, desc[UR8][R6.64] ;  /* 0x0000000806127981 */ /* 0x001ea2000c1e1900 */
[----:B------:R-:W-:Y:S02]  /*4790*/  LEA R10, P2, R27, R6, 0x2 ;  /* 0x000000061b0a7211 */ /* 0x000fe400078410ff */
[----:B------:R-:W-:Y:S02]  /*47a0*/  IADD3.X R9, R7, R31, RZ, P0, !PT ;  /* 0x0000001f07097210 */ /* 0x000fe400007fe4ff */
[----:B------:R-:W-:-:S02]  /*47b0*/  IADD3.X R13, R23, R7, RZ, P1, !PT ;  /* 0x00000007170d7210 */ /* 0x000fc40000ffe4ff */
[----:B------:R-:W-:Y:S01]  /*47c0*/  IADD3.X R11, R7, R29, RZ, P2, !PT ;  /* 0x0000001d070b7210 */ /* 0x000fe200017fe4ff */
[----:B------:R-:W2:Y:S04]  /*47d0*/  LDG.E R19, desc[UR8][R8.64] ;  /* 0x0000000808137981 */ /* 0x000ea8000c1e1900 */
[----:B------:R-:W4:Y:S04]  /*47e0*/  LDG.E R20, desc[UR8][R12.64] ;  /* 0x000000080c147981 */ /* 0x000f28000c1e1900 */
[----:B------:R-:W4:Y:S01]  /*47f0*/  LDG.E R21, desc[UR8][R10.64] ;  /* 0x000000080a157981 */ /* 0x000f22000c1e1900 */
[----:B------:R-:W-:-:S02]  /*4800*/  SHF.L.U32 R5, R53, 0x1, RZ ;  /* 0x0000000135057819 */ /* 0x000fc400000006ff */
[----:B------:R-:W-:-:S03]  /*4810*/  IADD3 R53, R53, 0x1c0, RZ ;  /* 0x000001c035357810 */ /* 0x000fc60007ffe0ff */
[----:B0-----:R-:W-:-:S04]  /*4820*/  IMAD.WIDE R2, R5, 0x4, R14 ;  /* 0x0000000405027825 */ /* 0x001fc800078e020e */
[----:B---3--:R-:W-:Y:S01]  /*4830*/  IMAD.WIDE R4, R5, 0x4, R16 ;  /* 0x0000000405047825 */ /* 0x008fe200078e0210 */
[----:B------:R-:W-:Y:S02]  /*4840*/  ISETP.GT.U32.AND P0, PT, R24, R53, PT ;  /* 0x000000351800720c */ /* 0x000fe40003f04070 */
[----:B------:R-:W-:-:S04]  /*4850*/  SHF.R.S32.HI R0, RZ, 0x1f, R53 ;  /* 0x0000001fff007819 */ /* 0x000fc80000011435 */
[----:B------:R-:W-:Y:S01]  /*4860*/  ISETP.GT.AND.EX P0, PT, R25, R0, PT, P0 ;  /* 0x000000001900720c */ /* 0x000fe20003f04300 */
[----:B--2---:R0:W-:Y:S04]  /*4870*/  STG.E.64 desc[UR8][R2.64], R18 ;  /* 0x0000001202007986 */ /* 0x0041e8000c101b08 */
[----:B----4-:R0:W-:Y:S08]  /*4880*/  STG.E.64 desc[UR8][R4.64], R20 ;  /* 0x0000001404007986 */ /* 0x0101f0000c101b08 */
[----:B------:R-:W-:Y:S05]  /*4890*/  @P0 BRA `(.L_x_1419) ;  /* 0xfffffffc00a80947 */ /* 0x000fea000383ffff */
[----:B------:R-:W-:Y:S05]  /*48a0*/  EXIT ;  /* 0x000000000000794d */ /* 0x000fea0003800000 */
.L_x_1420:
        /* <DEDUP_REMOVED lines=13> */
.L_x_3276:


//--------------------- .text._Z35group_norm_nhwc_bwd_one_pass_kernelI11Fp32IOFp32WLi256ELi28ELi448EEv26Group_norm_nhwc_bwd_params --------------------------
	.section	.text._Z35group_norm_nhwc_bwd_one_pass_kernelI11Fp32IOFp32WLi256ELi28ELi448EEv26Group_norm_nhwc_bwd_params,"ax",@progbits
	.align	128
        .global         _Z35group_norm_nhwc_bwd_one_pass_kernelI11Fp32IOFp32WLi256ELi28ELi448EEv26Group_norm_nhwc_bwd_params
        .type           _Z35group_norm_nhwc_bwd_one_pass_kernelI11Fp32IOFp32WLi256ELi28ELi448EEv26Group_norm_nhwc_bwd_params,@function
        .size           _Z35group_norm_nhwc_bwd_one_pass_kernelI11Fp32IOFp32WLi256ELi28ELi448EEv26Group_norm_nhwc_bwd_params,(.L_x_3277 - _Z35group_norm_nhwc_bwd_one_pass_kernelI11Fp32IOFp32WLi256ELi28ELi448EEv26Group_norm_nhwc_bwd_params)
        .other          _Z35group_norm_nhwc_bwd_one_pass_kernelI11Fp32IOFp32WLi256ELi28ELi448EEv26Group_norm_nhwc_bwd_params,@"STO_CUDA_ENTRY STV_DEFAULT"
_Z35group_norm_nhwc_bwd_one_pass_kernelI11Fp32IOFp32WLi256ELi28ELi448EEv26Group_norm_nhwc_bwd_params:
.text._Z35group_norm_nhwc_bwd_one_pass_kernelI11Fp32IOFp32WLi256ELi28ELi448EEv26Group_norm_nhwc_bwd_params:
        /* <DEDUP_REMOVED lines=25> */
[----:B------:R-:W-:Y:S01]  /*0190*/  ULEA.HI UR6, UP0, UR8, UR4, URZ, 0x1 ;  /* 0x0000000408067291 */ /* 0x000fe2000f81083f */
[----:B------:R-:W2:Y:S01]  /*01a0*/  S2UR UR10, SR_CgaCtaId ;  /* 0x00000000000a79c3 */ /* 0x000ea20000008800 */
[----:B------:R-:W-:Y:S01]  /*01b0*/  ULDC.64 UR14, c[0x0][0x290] ;  /* 0x0000a400000e7ab9 */ /* 0x000fe20000000a00 */
[----:B------:R-:W-:Y:S01]  /*01c0*/  UMOV UR5, 0x400 ;  /* 0x0000040000057882 */ /* 0x000fe20000000000 */
[----:B------:R-:W-:Y:S01]  /*01d0*/  UIADD3.X UR8, URZ, UR8, URZ, UP0, !UPT ;  /* 0x000000083f087290 */ /* 0x000fe200087fe43f */
[----:B------:R-:W-:Y:S01]  /*01e0*/  IMAD R60, R2, -0xe, R59 ;  /* 0xfffffff2023c7824 */ /* 0x000fe200078e023b */
[----:B------:R-:W-:-:S02]  /*01f0*/  UMOV UR4, URZ ;  /* 0x0000003f00047c82 */ /* 0x000fc40008000000 */
[----:B------:R-:W-:Y:S02]  /*0200*/  USHF.R.S64 UR6, UR6, 0x1, UR8 ;  /* 0x0000000106067899 */ /* 0x000fe40008001008 */
[----:B------:R-:W-:Y:S01]  /*0210*/  USHF.R.S32.HI UR8, URZ, 0x1, UR8 ;  /* 0x000000013f087899 */ /* 0x000fe20008011408 */
[----:B------:R-:W-:-:S03]  /*0220*/  SHF.L.U32 R60, R60, 0x1, RZ ;  /* 0x000000013c3c7819 */ /* 0x000fc600000006ff */
[----:B------:R-:W-:Y:S01]  /*0230*/  USHF.L.U64.HI UR8, UR6, 0x2, UR8 ;  /* 0x0000000206087899 */ /* 0x000fe20008010208 */
[----:B0-----:R-:W-:-:S05]  /*0240*/  IMAD R58, R5, UR16, R2 ;  /* 0x00000010053a7c24 */ /* 0x001fca000f8e0202 */
[----:B------:R-:W-:Y:S02]  /*0250*/  ISETP.GE.U32.AND P1, PT, R58, UR14, PT ;  /* 0x0000000e3a007c0c */ /* 0x000fe4000bf26070 */
[----:B------:R-:W-:Y:S01]  /*0260*/  SHF.R.S32.HI R57, RZ, 0x1f, R58 ;  /* 0x0000001fff397819 */ /* 0x000fe2000001143a */
[----:B--2---:R-:W-:Y:S02]  /*0270*/  ULEA UR10, UR10, UR5, 0x18 ;  /* 0x000000050a0a7291 */ /* 0x004fe4000f8ec03f */
[----:B------:R-:W-:Y:S01]  /*0280*/  USHF.R.S64 UR5, UR7, 0x1, UR11 ;  /* 0x0000000107057899 */ /* 0x000fe2000800100b */
[----:B------:R-:W-:Y:S01]  /*0290*/  ISETP.GE.AND.EX P1, PT, R57, UR15, PT, P1 ;  /* 0x0000000f39007c0c */ /* 0x000fe2000bf26310 */
[----:B------:R-:W-:Y:S02]  /*02a0*/  USHF.R.S32.HI UR7, URZ, 0x1, UR11 ;  /* 0x000000013f077899 */ /* 0x000fe4000801140b */
[----:B------:R-:W-:Y:S01]  /*02b0*/  LEA R54, R0, UR10, 0x3 ;  /* 0x0000000a00367c11 */ /* 0x000fe2000f8e18ff */
[----:B------:R-:W-:Y:S01]  /*02c0*/  ULDC.U8 UR15, c[0x0][0x2a4] ;  /* 0x0000a900000f7ab9 */ /* 0x000fe20000000000 */
[----:B------:R-:W-:Y:S01]  /*02d0*/  ISETP.LT.U32.AND P1, PT, R59, 0x1c0, !P1 ;  /* 0x000001c03b00780c */ /* 0x000fe20004f21070 */
[----:B-1----:R-:W-:-:S12]  /*02e0*/  USHF.L.U64.HI UR7, UR5, 0x2, UR7 ;  /* 0x0000000205077899 */ /* 0x002fd80008010207 */
.L_x_1472:
[----:B01234-:R-:W0:Y:S01]  /*02f0*/  LDC R6, c[0x0][0x2a0] ;  /* 0x0000a800ff067b82 */ /* 0x01fe220000000800 */
[----:B------:R-:W-:Y:S01]  /*0300*/  ISETP.LE.AND P4, PT, RZ, UR9, PT ;  /* 0x00000009ff007c0c */ /* 0x000fe2000bf83270 */
[----:B------:R-:W-:Y:S01]  /*0310*/  ULDC.64 UR18, c[0x0][0x290] ;  /* 0x0000a40000127ab9 */ /* 0x000fe20000000a00 */
[C---:B------:R-:W-:Y:S01]  /*0320*/  IADD3 R23, R58.reuse, 0x80, RZ ;  /* 0x000000803a177810 */ /* 0x040fe20007ffe0ff */
[----:B------:R-:W-:Y:S01]  /*0330*/  ULDC.64 UR10, c[0x0][0x298] ;  /* 0x0000a600000a7ab9 */ /* 0x000fe20000000a00 */
[----:B------:R-:W-:Y:S02]  /*0340*/  IADD3 R14, R58, 0x20, RZ ;  /* 0x000000203a0e7810 */ /* 0x000fe40007ffe0ff */
[----:B------:R-:W-:Y:S02]  /*0350*/  CS2R R28, SRZ ;  /* 0x00000000001c7805 */ /* 0x000fe4000001ff00 */
[----:B------:R-:W-:Y:S01]  /*0360*/  ISETP.GE.U32.AND P0, PT, R23, UR18, PT ;  /* 0x0000001217007c0c */ /* 0x000fe2000bf06070 */
[----:B------:R-:W1:Y:S01]  /*0370*/  @P1 LDC.64 R8, c[0x0][0x288] ;  /* 0x0000a200ff081b82 */ /* 0x000e620000000a00 */
[----:B------:R-:W-:-:S07]  /*0380*/  SHF.R.S32.HI R21, RZ, 0x1f, R14 ;  /* 0x0000001fff157819 */ /* 0x000fce000001140e */
[----:B------:R-:W2:Y:S01]  /*0390*/  @P1 LDC.64 R30, c[0x0][0x230] ;  /* 0x00008c00ff1e1b82 */ /* 0x000ea20000000a00 */
[----:B0-----:R-:W-:-:S07]  /*03a0*/  IABS R5, R6 ;  /* 0x0000000600057213 */ /* 0x001fce0000000000 */
[----:B------:R-:W0:Y:S01]  /*03b0*/  @P1 LDC.64 R24, c[0x0][0x228] ;  /* 0x00008a00ff181b82 */ /* 0x000e220000000a00 */
[----:B------:R-:W3:Y:S08]  /*03c0*/  I2F.RP R0, R5 ;  /* 0x0000000500007306 */ /* 0x000ef00000209400 */
[----:B---3--:R-:W3:Y:S02]  /*03d0*/  MUFU.RCP R0, R0 ;  /* 0x0000000000007308 */ /* 0x008ee40000001000 */
[----:B---3--:R-:W-:-:S06]  /*03e0*/  IADD3 R2, R0, 0xffffffe, RZ ;  /* 0x0ffffffe00027810 */ /* 0x008fcc0007ffe0ff */
[----:B------:R3:W4:Y:S02]  /*03f0*/  F2I.FTZ.U32.TRUNC.NTZ R3, R2 ;  /* 0x0000000200037305 */ /* 0x000724000021f000 */
[----:B---3--:R-:W-:Y:S01]  /*0400*/  HFMA2.MMA R2, -RZ, RZ, 0, 0 ;  /* 0x00000000ff027435 */ /* 0x008fe200000001ff */
[----:B----4-:R-:W-:-:S05]  /*0410*/  IADD3 R4, RZ, -R3, RZ ;  /* 0x80000003ff047210 */ /* 0x010fca0007ffe0ff */
[----:B------:R-:W-:Y:S01]  /*0420*/  IMAD R7, R4, R5, RZ ;  /* 0x0000000504077224 */ /* 0x000fe200078e02ff */
[----:B------:R-:W-:-:S03]  /*0430*/  IABS R4, UR9 ;  /* 0x0000000900047c13 */ /* 0x000fc60008000000 */
[----:B------:R-:W-:Y:S01]  /*0440*/  IMAD.HI.U32 R3, R3, R7, R2 ;  /* 0x0000000703037227 */ /* 0x000fe200078e0002 */
[----:B------:R-:W-:Y:S02]  /*0450*/  LOP3.LUT R2, R6, UR9, RZ, 0x3c, !PT ;  /* 0x0000000906027c12 */ /* 0x000fe4000f8e3cff */
[----:B------:R-:W-:Y:S02]  /*0460*/  SHF.R.S32.HI R7, RZ, 0x1f, R23 ;  /* 0x0000001fff077819 */ /* 0x000fe40000011417 */
[----:B------:R-:W-:Y:S01]  /*0470*/  ISETP.GE.AND P2, PT, R2, RZ, PT ;  /* 0x000000ff0200720c */ /* 0x000fe20003f46270 */
[----:B------:R-:W-:Y:S01]  /*0480*/  IMAD.HI.U32 R3, R3, R4, RZ ;  /* 0x0000000403037227 */ /* 0x000fe200078e00ff */
[----:B------:R-:W-:-:S04]  /*0490*/  ISETP.GE.AND.EX P0, PT, R7, UR19, PT, P0 ;  /* 0x0000001307007c0c */ /* 0x000fc8000bf06300 */
[----:B------:R-:W-:Y:S02]  /*04a0*/  IADD3 R0, -R3, RZ, RZ ;  /* 0x000000ff03007210 */ /* 0x000fe40007ffe1ff */
[----:B------:R-:W-:-:S03]  /*04b0*/  ISETP.GT.U32.OR P0, PT, R59, 0x1bf, P0 ;  /* 0x000001bf3b00780c */ /* 0x000fc60000704470 */
[----:B------:R-:W-:Y:S01]  /*04c0*/  IMAD R0, R5, R0, R4 ;  /* 0x0000000005007224 */ /* 0x000fe200078e0204 */
[----:B------:R-:W-:-:S04]  /*04d0*/  SHF.R.S32.HI R4, RZ, 0x1f, R60 ;  /* 0x0000001fff047819 */ /* 0x000fc8000001143c */
[----:B------:R-:W-:-:S05]  /*04e0*/  ISETP.GT.U32.AND P3, PT, R5, R0, PT ;  /* 0x000000000500720c */ /* 0x000fca0003f64070 */
[----:B------:R-:W3:Y:S08]  /*04f0*/  @!P0 LDC.64 R10, c[0x0][0x228] ;  /* 0x00008a00ff0a8b82 */ /* 0x000ef00000000a00 */
[----:B------:R-:W-:Y:S02]  /*0500*/  @!P3 IADD3 R0, R0, -R5, RZ ;  /* 0x800000050000b210 */ /* 0x000fe40007ffe0ff */
[----:B------:R-:W-:-:S02]  /*0510*/  @!P3 IADD3 R3, R3, 0x1, RZ ;  /* 0x000000010303b810 */ /* 0x000fc40007ffe0ff */
[CC--:B------:R-:W-:Y:S02]  /*0520*/  ISETP.GE.U32.AND P5, PT, R0.reuse, R5.reuse, PT ;  /* 0x000000050000720c */ /* 0x0c0fe40003fa6070 */
[-C--:B------:R-:W-:Y:S02]  /*0530*/  ISETP.GT.U32.AND P6, PT, R5, R0.reuse, PT ;  /* 0x000000000500720c */ /* 0x080fe40003fc4070 */
[----:B------:R-:W-:Y:S02]  /*0540*/  IADD3 R5, R0, -R5, RZ ;  /* 0x8000000500057210 */ /* 0x000fe40007ffe0ff */
[----:B------:R-:W-:Y:S02]  /*0550*/  ISETP.NE.AND P3, PT, R6, RZ, PT ;  /* 0x000000ff0600720c */ /* 0x000fe40003f65270 */
[----:B------:R-:W-:Y:S02]  /*0560*/  SEL R0, R5, R0, !P6 ;  /* 0x0000000005007207 */ /* 0x000fe40007000000 */
[----:B------:R-:W-:-:S02]  /*0570*/  LOP3.LUT R5, RZ, R6, RZ, 0x33, !PT ;  /* 0x00000006ff057212 */ /* 0x000fc400078e33ff */
[----:B------:R-:W-:Y:S02]  /*0580*/  @!P4 IADD3 R0, -R0, RZ, RZ ;  /* 0x000000ff0000c210 */ /* 0x000fe40007ffe1ff */
[----:B------:R-:W-:Y:S02]  /*0590*/  @P5 IADD3 R3, R3, 0x1, RZ ;  /* 0x0000000103035810 */ /* 0x000fe40007ffe0ff */
[----:B------:R-:W-:Y:S02]  /*05a0*/  SEL R62, R5, R0, !P3 ;  /* 0x00000000053e7207 */ /* 0x000fe40005800000 */
[----:B------:R-:W-:Y:S02]  /*05b0*/  @!P2 IADD3 R3, -R3, RZ, RZ ;  /* 0x000000ff0303a210 */ /* 0x000fe40007ffe1ff */
[----:B------:R-:W-:Y:S01]  /*05c0*/  ISETP.GE.U32.AND P5, PT, R14, UR18, PT ;  /* 0x000000120e007c0c */ /* 0x000fe2000bfa6070 */
[----:B------:R-:W-:Y:S01]  /*05d0*/  IMAD R43, R62, 0x1c, RZ ;  /* 0x0000001c3e2b7824 */ /* 0x000fe200078e02ff */
[----:B------:R-:W-:-:S02]  /*05e0*/  SEL R5, R5, R3, !P3 ;  /* 0x0000000305057207 */ /* 0x000fc40005800000 */
[----:B------:R-:W-:Y:S01]  /*05f0*/  ISETP.GE.AND.EX P5, PT, R21, UR19, PT, P5 ;  /* 0x0000001315007c0c */ /* 0x000fe2000bfa6350 */
[----:B------:R-:W4:Y:S01]  /*0600*/  @!P0 LDC.64 R2, c[0x0][0x288] ;  /* 0x0000a200ff028b82 */ /* 0x000f220000000a00 */
[----:B------:R-:W-:Y:S02]  /*0610*/  IADD3 R64, P2, R60, R43, RZ ;  /* 0x0000002b3c407210 */ /* 0x000fe40007f5e0ff */
[----:B------:R-:W-:Y:S02]  /*0620*/  SHF.R.S32.HI R0, RZ, 0x1f, R5 ;  /* 0x0000001fff007819 */ /* 0x000fe40000011405 */
[----:B------:R-:W-:Y:S02]  /*0630*/  ISETP.GT.U32.OR P5, PT, R59, 0x1bf, P5 ;  /* 0x000001bf3b00780c */ /* 0x000fe40002fa4470 */
[----:B------:R-:W-:Y:S01]  /*0640*/  LEA.HI.X.SX32 R65, R43, R4, 0x1, P2 ;  /* 0x000000042b417211 */ /* 0x000fe200010f0eff */
[----:B------:R-:W-:Y:S01]  /*0650*/  IMAD R4, R0, UR10, RZ ;  /* 0x0000000a00047c24 */ /* 0x000fe2000f8e02ff */
[----:B------:R-:W-:-:S03]  /*0660*/  IADD3 R0, R58, 0x40, RZ ;  /* 0x000000403a007810 */ /* 0x000fc60007ffe0ff */
[----:B------:R-:W-:Y:S01]  /*0670*/  IMAD R67, R5, UR11, R4 ;  /* 0x0000000b05437c24 */ /* 0x000fe2000f8e0204 */
[----:B------:R-:W-:Y:S01]  /*0680*/  ISETP.GE.U32.AND P4, PT, R0, UR18, PT ;  /* 0x0000001200007c0c */ /* 0x000fe2000bf86070 */
[----:B-1----:R-:W-:Y:S01]  /*0690*/  @P1 IMAD R4, R57, R8, RZ ;  /* 0x0000000839041224 */ /* 0x002fe200078e02ff */
[----:B------:R-:W-:Y:S01]  /*06a0*/  SHF.R.S32.HI R15, RZ, 0x1f, R0 ;  /* 0x0000001fff0f7819 */ /* 0x000fe20000011400 */
[----:B------:R-:W-:Y:S01]  /*06b0*/  IMAD.WIDE.U32 R64, R5, UR10, R64 ;  /* 0x0000000a05407c25 */ /* 0x000fe2000f8e0040 */
[----:B------:R-:W-:Y:S01]  /*06c0*/  CS2R R36, SRZ ;  /* 0x0000000000247805 */ /* 0x000fe2000001ff00 */
[----:B------:R-:W1:Y:S01]  /*06d0*/  @!P5 LDC.64 R12, c[0x0][0x288] ;  /* 0x0000a200ff0cdb82 */ /* 0x000e620000000a00 */
[----:B------:R-:W-:Y:S01]  /*06e0*/  ISETP.GE.AND.EX P4, PT, R15, UR19, PT, P4 ;  /* 0x000000130f007c0c */ /* 0x000fe2000bf86340 */
[C---:B------:R-:W-:Y:S01]  /*06f0*/  @P1 IMAD R9, R58.reuse, R9, R4 ;  /* 0x000000093a091224 */ /* 0x040fe200078e0204 */
[----:B------:R-:W-:Y:S01]  /*0700*/  IADD3 R67, R65, R67, RZ ;  /* 0x0000004341437210 */ /* 0x000fe20007ffe0ff */
[----:B------:R-:W-:Y:S01]  /*0710*/  ULDC.64 UR10, c[0x0][0x248] ;  /* 0x00009200000a7ab9 */ /* 0x000fe20000000a00 */
[----:B------:R-:W-:Y:S01]  /*0720*/  @P1 MOV R66, R64 ;  /* 0x0000004000421202 */ /* 0x000fe20000000f00 */
[----:B----4-:R-:W-:Y:S01]  /*0730*/  @!P0 IMAD R6, R7, R2, RZ ;  /* 0x0000000207068224 */ /* 0x010fe200078e02ff */
[----:B------:R-:W-:Y:S01]  /*0740*/  ISETP.GT.U32.OR P4, PT, R59, 0x1bf, P4 ;  /* 0x000001bf3b00780c */ /* 0x000fe20002784470 */
[----:B------:R-:W4:Y:S01]  /*0750*/  @!P0 LDC.64 R4, c[0x0][0x230] ;  /* 0x00008c00ff048b82 */ /* 0x000f220000000a00 */
[----:B------:R-:W-:Y:S01]  /*0760*/  @!P0 MOV R18, R64 ;  /* 0x0000004000128202 */ /* 0x000fe20000000f00 */
[----:B------:R-:W-:Y:S01]  /*0770*/  @P1 IMAD.WIDE.U32 R16, R58, R8, R66 ;  /* 0x000000083a101225 */ /* 0x000fe200078e0042 */
[----:B------:R-:W-:-:S03]  /*0780*/  @!P0 MOV R19, R67 ;  /* 0x0000004300138202 */ /* 0x000fc60000000f00 */
[----:B------:R-:W-:Y:S01]  /*0790*/  @!P0 IMAD R27, R23, R3, R6 ;  /* 0x00000003171b8224 */ /* 0x000fe200078e0206 */
[----:B------:R-:W-:Y:S01]  /*07a0*/  @P1 IADD3 R3, R17, R9, RZ ;  /* 0x0000000911031210 */ /* 0x000fe20007ffe0ff */
[----:B------:R-:W-:Y:S01]  /*07b0*/  @!P0 IMAD.WIDE.U32 R18, R23, R2, R18 ;  /* 0x0000000217128225 */ /* 0x000fe200078e0012 */
[----:B------:R-:W0:Y:S01]  /*07c0*/  @!P5 LDC.64 R8, c[0x0][0x230] ;  /* 0x00008c00ff08db82 */ /* 0x000e220000000a00 */
[C---:B------:R-:W-:Y:S02]  /*07d0*/  @P1 SHF.L.U32 R23, R16.reuse, 0x2, RZ ;  /* 0x0000000210171819 */ /* 0x040fe400000006ff */
[----:B------:R-:W-:Y:S02]  /*07e0*/  @P1 SHF.L.U64.HI R20, R16, 0x2, R3 ;  /* 0x0000000210141819 */ /* 0x000fe40000010203 */
[----:B------:R-:W-:Y:S02]  /*07f0*/  @!P0 IADD3 R17, R19, R27, RZ ;  /* 0x0000001b13118210 */ /* 0x000fe40007ffe0ff */
[----:B--2---:R-:W-:Y:S01]  /*0800*/  @P1 IADD3 R30, P3, R23, R30, RZ ;  /* 0x0000001e171e1210 */ /* 0x004fe20007f7e0ff */
[----:B------:R-:W2:Y:S01]  /*0810*/  @!P4 LDC.64 R2, c[0x0][0x288] ;  /* 0x0000a200ff02cb82 */ /* 0x000ea20000000a00 */
[C---:B------:R-:W-:Y:S01]  /*0820*/  @!P0 SHF.L.U32 R19, R18.reuse, 0x2, RZ ;  /* 0x0000000212138819 */ /* 0x040fe200000006ff */
[----:B-1----:R-:W-:Y:S01]  /*0830*/  @!P5 IMAD R21, R21, R12, RZ ;  /* 0x0000000c1515d224 */ /* 0x002fe200078e02ff */
[----:B------:R-:W-:-:S02]  /*0840*/  @!P0 SHF.L.U64.HI R18, R18, 0x2, R17 ;  /* 0x0000000212128819 */ /* 0x000fc40000010211 */
[----:B------:R-:W-:Y:S01]  /*0850*/  @!P5 MOV R16, R64 ;  /* 0x000000400010d202 */ /* 0x000fe20000000f00 */
[----:B------:R-:W-:Y:S01]  /*0860*/  @!P5 IMAD R21, R14, R13, R21 ;  /* 0x0000000d0e15d224 */ /* 0x000fe200078e0215 */
[----:B------:R-:W-:Y:S01]  /*0870*/  @!P5 MOV R17, R67 ;  /* 0x000000430011d202 */ /* 0x000fe20000000f00 */
[----:B------:R-:W1:Y:S01]  /*0880*/  @!P5 LDC.64 R6, c[0x0][0x228] ;  /* 0x00008a00ff06db82 */ /* 0x000e620000000a00 */
[----:B------:R-:W-:Y:S02]  /*0890*/  @P1 IADD3.X R31, R20, R31, RZ, P3, !PT ;  /* 0x0000001f141f1210 */ /* 0x000fe40001ffe4ff */
[C---:B----4-:R-:W-:Y:S01]  /*08a0*/  @!P0 IADD3 R4, P2, R19.reuse, R4, RZ ;  /* 0x0000000413048210 */ /* 0x050fe20007f5e0ff */
[----:B------:R-:W-:Y:S01]  /*08b0*/  @!P5 IMAD.WIDE.U32 R12, R14, R12, R16 ;  /* 0x0000000c0e0cd225 */ /* 0x000fe200078e0010 */
[----:B---3--:R-:W-:Y:S02]  /*08c0*/  @!P0 IADD3 R10, P3, R19, R10, RZ ;  /* 0x0000000a130a8210 */ /* 0x008fe40007f7e0ff */
[----:B------:R-:W-:-:S02]  /*08d0*/  IADD3 R19, R58, 0xa0, RZ ;  /* 0x000000a03a137810 */ /* 0x000fc40007ffe0ff */
[----:B------:R-:W-:Y:S02]  /*08e0*/  @!P0 IADD3.X R11, R18, R11, RZ, P3, !PT ;  /* 0x0000000b120b8210 */ /* 0x000fe40001ffe4ff */
[----:B------:R-:W-:Y:S02]  /*08f0*/  ISETP.GE.U32.AND P3, PT, R19, UR18, PT ;  /* 0x0000001213007c0c */ /* 0x000fe4000bf66070 */
[----:B------:R-:W-:Y:S02]  /*0900*/  SHF.R.S32.HI R35, RZ, 0x1f, R19 ;  /* 0x0000001fff237819 */ /* 0x000fe40000011413 */
[----:B------:R-:W-:Y:S01]  /*0910*/  @!P5 IADD3 R17, R13, R21, RZ ;  /* 0x000000150d11d210 */ /* 0x000fe20007ffe0ff */
[----:B--2---:R-:W-:Y:S01]  /*0920*/  @!P4 IMAD R15, R15, R2, RZ ;  /* 0x000000020f0fc224 */ /* 0x004fe200078e02ff */
[----:B------:R-:W-:Y:S02]  /*0930*/  ISETP.GE.AND.EX P3, PT, R35, UR19, PT, P3 ;  /* 0x0000001323007c0c */ /* 0x000fe4000bf66330 */
[----:B------:R-:W-:-:S02]  /*0940*/  @!P5 SHF.L.U32 R13, R12, 0x2, RZ ;  /* 0x000000020c0dd819 */ /* 0x000fc400000006ff */
[----:B------:R-:W-:Y:S02]  /*0950*/  @!P0 IADD3.X R5, R18, R5, RZ, P2, !PT ;  /* 0x0000000512058210 */ /* 0x000fe400017fe4ff */
[----:B------:R-:W-:Y:S02]  /*0960*/  ISETP.GT.U32.OR P3, PT, R59, 0x1bf, P3 ;  /* 0x000001bf3b00780c */ /* 0x000fe40001f64470 */
[----:B------:R-:W-:Y:S01]  /*0970*/  @!P5 SHF.L.U64.HI R12, R12, 0x2, R17 ;  /* 0x000000020c0cd819 */ /* 0x000fe20000010211 */
[----:B------:R-:W-:Y:S01]  /*0980*/  @!P4 IMAD R17, R0, R3, R15 ;  /* 0x000000030011c224 */ /* 0x000fe200078e020f */
[----:B0-----:R-:W-:Y:S01]  /*0990*/  @!P5 IADD3 R8, P2, R13, R8, RZ ;  /* 0x000000080d08d210 */ /* 0x001fe20007f5e0ff */
[----:B------:R-:W-:Y:S01]  /*09a0*/  HFMA2.MMA R3, -RZ, RZ, 0, 0 ;  /* 0x00000000ff037435 */ /* 0x000fe200000001ff */
[----:B------:R-:W-:Y:S01]  /*09b0*/  IADD3 R18, R58, 0xc0, RZ ;  /* 0x000000c03a127810 */ /* 0x000fe20007ffe0ff */
[----:B------:R0:W5:Y:S01]  /*09c0*/  @!P0 LDG.E.64 R28, desc[UR12][R4.64] ;  /* 0x0000000c041c8981 */ /* 0x000162000c1e1b00 */
[----:B------:R-:W-:-:S02]  /*09d0*/  @!P5 IADD3.X R9, R12, R9, RZ, P2, !PT ;  /* 0x000000090c09d210 */ /* 0x000fc400017fe4ff */
[----:B------:R-:W-:Y:S02]  /*09e0*/  ISETP.GE.U32.AND P2, PT, R18, UR18, PT ;  /* 0x0000001212007c0c */ /* 0x000fe4000bf46070 */
[----:B------:R-:W-:Y:S01]  /*09f0*/  SHF.R.S32.HI R27, RZ, 0x1f, R18 ;  /* 0x0000001fff1b7819 */ /* 0x000fe20000011412 */
[----:B------:R-:W2:Y:S01]  /*0a00*/  @!P3 LDC.64 R32, c[0x0][0x288] ;  /* 0x0000a200ff20bb82 */ /* 0x000ea20000000a00 */
[----:B------:R-:W-:Y:S01]  /*0a10*/  @P1 IADD3 R24, P6, R23, R24, RZ ;  /* 0x0000001817181210 */ /* 0x000fe20007fde0ff */
[----:B------:R-:W5:Y:S01]  /*0a20*/  @!P5 LDG.E.64 R36, desc[UR12][R8.64] ;  /* 0x0000000c0824d981 */ /* 0x000f62000c1e1b00 */
[----:B------:R-:W-:Y:S02]  /*0a30*/  ISETP.GE.AND.EX P2, PT, R27, UR19, PT, P2 ;  /* 0x000000131b007c0c */ /* 0x000fe4000bf46320 */
[----:B------:R-:W-:Y:S02]  /*0a40*/  @P1 IADD3.X R25, R20, R25, RZ, P6, !PT ;  /* 0x0000001914191210 */ /* 0x000fe400037fe4ff */
[----:B-1----:R-:W-:Y:S01]  /*0a50*/  @!P5 IADD3 R6, P6, R13, R6, RZ ;  /* 0x000000060d06d210 */ /* 0x002fe20007fde0ff */
[----:B------:R-:W1:Y:S01]  /*0a60*/  @!P4 LDC.64 R22, c[0x0][0x228] ;  /* 0x00008a00ff16cb82 */ /* 0x000e620000000a00 */
[----:B------:R-:W-:-:S02]  /*0a70*/  @!P4 MOV R14, R64 ;  /* 0x00000040000ec202 */ /* 0x000fc40000000f00 */
[----:B------:R-:W-:Y:S02]  /*0a80*/  @!P4 MOV R15, R67 ;  /* 0x00000043000fc202 */ /* 0x000fe40000000f00 */
[----:B------:R-:W-:Y:S02]  /*0a90*/  ISETP.GT.U32.OR P2, PT, R59, 0x1bf, P2 ;  /* 0x000001bf3b00780c */ /* 0x000fe40001744470 */
[----:B------:R-:W-:Y:S01]  /*0aa0*/  @!P5 IADD3.X R7, R12, R7, RZ, P6, !PT ;  /* 0x000000070c07d210 */ /* 0x000fe200037fe4ff */
[----:B------:R-:W-:Y:S01]  /*0ab0*/  @!P4 IMAD.WIDE.U32 R14, R0, R2, R14 ;  /* 0x00000002000ec225 */ /* 0x000fe200078e000e */
[----:B------:R-:W3:Y:S01]  /*0ac0*/  @!P4 LDC.64 R12, c[0x0][0x230] ;  /* 0x00008c00ff0ccb82 */ /* 0x000ee20000000a00 */
[----:B------:R-:W-:Y:S02]  /*0ad0*/  MOV R2, RZ ;  /* 0x000000ff00027202 */ /* 0x000fe40000000f00 */
[----:B------:R-:W-:Y:S02]  /*0ae0*/  IADD3 R0, R58, 0xe0, RZ ;  /* 0x000000e03a007810 */ /* 0x000fe40007ffe0ff */
[----:B0-----:R-:W-:-:S02]  /*0af0*/  @!P4 IADD3 R5, R15, R17, RZ ;  /* 0x000000110f05c210 */ /* 0x001fc40007ffe0ff */
[----:B------:R0:W5:Y:S01]  /*0b00*/  @!P0 LDG.E.64 R2, desc[UR12][R10.64] ;  /* 0x0000000c0a028981 */ /* 0x000162000c1e1b00 */
[----:B------:R-:W-:Y:S01]  /*0b10*/  ISETP.GE.U32.AND P0, PT, R0, UR18, PT ;  /* 0x0000001200007c0c */ /* 0x000fe2000bf06070 */
[----:B--2---:R-:W-:Y:S01]  /*0b20*/  @!P3 IMAD R34, R35, R32, RZ ;  /* 0x000000202322b224 */ /* 0x004fe200078e02ff */
[----:B------:R-:W-:Y:S01]  /*0b30*/  SHF.R.S32.HI R4, RZ, 0x1f, R0 ;  /* 0x0000001fff047819 */ /* 0x000fe20000011400 */
[----:B------:R-:W-:Y:S01]  /*0b40*/  UIMAD.WIDE UR10, UR9, 0x8, UR10 ;  /* 0x00000008090a78a5 */ /* 0x000fe2000f8e020a */
[----:B------:R-:W-:Y:S01]  /*0b50*/  @!P4 SHF.L.U64.HI R20, R14, 0x2, R5 ;  /* 0x000000020e14c819 */ /* 0x000fe20000010205 */
[----:B------:R-:W2:Y:S01]  /*0b60*/  @!P3 LDC.64 R16, c[0x0][0x228] ;  /* 0x00008a00ff10bb82 */ /* 0x000ea20000000a00 */
[----:B------:R-:W-:Y:S02]  /*0b70*/  ISETP.GE.AND.EX P0, PT, R4, UR19, PT, P0 ;  /* 0x0000001304007c0c */ /* 0x000fe4000bf06300 */
[----:B------:R-:W-:-:S05]  /*0b80*/  CS2R R4, SRZ ;  /* 0x0000000000047805 */ /* 0x000fca000001ff00 */
[----:B0-----:R-:W0:Y:S01]  /*0b90*/  @!P2 LDC.64 R10, c[0x0][0x288] ;  /* 0x0000a200ff0aab82 */ /* 0x001e220000000a00 */
[----:B------:R4:W5:Y:S01]  /*0ba0*/  @!P5 LDG.E.64 R4, desc[UR12][R6.64] ;  /* 0x0000000c0604d981 */ /* 0x000962000c1e1b00 */
[----:B------:R-:W-:Y:S01]  /*0bb0*/  @!P4 SHF.L.U32 R39, R14, 0x2, RZ ;  /* 0x000000020e27c819 */ /* 0x000fe200000006ff */
[----:B------:R-:W-:-:S03]  /*0bc0*/  @!P3 IMAD R35, R19, R33, R34 ;  /* 0x000000211323b224 */ /* 0x000fc600078e0222 */
[----:B---3--:R-:W-:Y:S02]  /*0bd0*/  @!P4 IADD3 R12, P5, R39, R12, RZ ;  /* 0x0000000c270cc210 */ /* 0x008fe40007fbe0ff */
[----:B------:R-:W-:Y:S01]  /*0be0*/  IADD3 R26, R58, 0x60, RZ ;  /* 0x000000603a1a7810 */ /* 0x000fe20007ffe0ff */
[----:B------:R-:W3:Y:S01]  /*0bf0*/  @!P3 LDC.64 R14, c[0x0][0x230] ;  /* 0x00008c00ff0ebb82 */ /* 0x000ee20000000a00 */
[----:B----4-:R-:W-:Y:S02]  /*0c00*/  @!P3 MOV R6, R64 ;  /* 0x000000400006b202 */ /* 0x010fe40000000f00 */
[----:B------:R-:W-:Y:S02]  /*0c10*/  @!P3 MOV R7, R67 ;  /* 0x000000430007b202 */ /* 0x000fe40000000f00 */
[----:B------:R-:W-:-:S03]  /*0c20*/  @!P4 IADD3.X R13, R20, R13, RZ, P5, !PT ;  /* 0x0000000d140dc210 */ /* 0x000fc60002ffe4ff */
[----:B------:R-:W4:Y:S01]  /*0c30*/  @!P2 LDC.64 R44, c[0x0][0x230] ;  /* 0x00008c00ff2cab82 */ /* 0x000f220000000a00 */
[----:B------:R-:W-:Y:S01]  /*0c40*/  @!P3 IMAD.WIDE.U32 R32, R19, R32, R6 ;  /* 0x000000201320b225 */ /* 0x000fe200078e0006 */
[----:B-1----:R-:W-:-:S04]  /*0c50*/  @!P4 IADD3 R22, P5, R39, R22, RZ ;  /* 0x000000162716c210 */ /* 0x002fc80007fbe0ff */
[----:B------:R-:W-:Y:S01]  /*0c60*/  @!P3 IADD3 R19, R33, R35, RZ ;  /* 0x000000232113b210 */ /* 0x000fe20007ffe0ff */
[----:B0-----:R-:W-:Y:S01]  /*0c70*/  @!P2 IMAD R27, R27, R10, RZ ;  /* 0x0000000a1b1ba224 */ /* 0x001fe200078e02ff */
[----:B------:R-:W-:Y:S01]  /*0c80*/  @!P4 IADD3.X R23, R20, R23, RZ, P5, !PT ;  /* 0x000000171417c210 */ /* 0x000fe20002ffe4ff */
[----:B------:R-:W0:Y:S01]  /*0c90*/  @!P2 LDC.64 R46, c[0x0][0x228] ;  /* 0x00008a00ff2eab82 */ /* 0x000e220000000a00 */
[C---:B------:R-:W-:Y:S02]  /*0ca0*/  @!P3 SHF.L.U32 R7, R32.reuse, 0x2, RZ ;  /* 0x000000022007b819 */ /* 0x040fe400000006ff */
[----:B------:R-:W-:Y:S02]  /*0cb0*/  @!P3 SHF.L.U64.HI R20, R32, 0x2, R19 ;  /* 0x000000022014b819 */ /* 0x000fe40000010213 */
[----:B------:R-:W-:Y:S02]  /*0cc0*/  @!P2 MOV R34, R64 ;  /* 0x000000400022a202 */ /* 0x000fe40000000f00 */
[----:B------:R-:W-:-:S02]  /*0cd0*/  @!P2 MOV R35, R67 ;  /* 0x000000430023a202 */ /* 0x000fc40000000f00 */
[----:B------:R-:W-:Y:S02]  /*0ce0*/  ISETP.GE.U32.AND P6, PT, R26, UR18, PT ;  /* 0x000000121a007c0c */ /* 0x000fe4000bfc6070 */
[----:B------:R-:W-:Y:S02]  /*0cf0*/  SHF.R.S32.HI R21, RZ, 0x1f, R26 ;  /* 0x0000001fff157819 */ /* 0x000fe4000001141a */
[----:B------:R-:W-:Y:S02]  /*0d00*/  MOV R32, UR10 ;  /* 0x0000000a00207c02 */ /* 0x000fe40008000f00 */
[----:B------:R-:W-:Y:S01]  /*0d10*/  MOV R33, UR11 ;  /* 0x0000000b00217c02 */ /* 0x000fe20008000f00 */
[C---:B------:R-:W-:Y:S01]  /*0d20*/  @!P2 IMAD R27, R18.reuse, R11, R27 ;  /* 0x0000000b121ba224 */ /* 0x040fe200078e021b */
[----:B------:R-:W-:Y:S01]  /*0d30*/  ISETP.GE.AND.EX P6, PT, R21, UR19, PT, P6 ;  /* 0x0000001315007c0c */ /* 0x000fe2000bfc6360 */
[----:B------:R-:W-:Y:S02]  /*0d40*/  @!P2 IMAD.WIDE.U32 R10, R18, R10, R34 ;  /* 0x0000000a120aa225 */ /* 0x000fe400078e0022 */
[----:B------:R1:W4:Y:S01]  /*0d50*/  LDG.E.64 R18, desc[UR12][R32.64] ;  /* 0x0000000c20127981 */ /* 0x000322000c1e1b00 */
[----:B------:R-:W-:-:S02]  /*0d60*/  ISETP.GT.U32.OR P6, PT, R59, 0x1bf, P6 ;  /* 0x000001bf3b00780c */ /* 0x000fc400037c4470 */
[----:B------:R-:W-:Y:S02]  /*0d70*/  ISETP.GT.U32.OR P0, PT, R59, 0x1bf, P0 ;  /* 0x000001bf3b00780c */ /* 0x000fe40000704470 */
[----:B---3--:R-:W-:-:S09]  /*0d80*/  @!P3 IADD3 R14, P5, R7, R14, RZ ;  /* 0x0000000e070eb210 */ /* 0x008fd20007fbe0ff */
[----:B------:R-:W3:Y:S01]  /*0d90*/  @!P6 LDC.64 R8, c[0x0][0x288] ;  /* 0x0000a200ff08eb82 */ /* 0x000ee20000000a00 */
[----:B------:R-:W-:Y:S02]  /*0da0*/  @!P3 IADD3.X R15, R20, R15, RZ, P5, !PT ;  /* 0x0000000f140fb210 */ /* 0x000fe40002ffe4ff */
[----:B--2---:R-:W-:-:S05]  /*0db0*/  @!P3 IADD3 R16, P5, R7, R16, RZ ;  /* 0x000000100710b210 */ /* 0x004fca0007fbe0ff */
[----:B------:R-:W2:Y:S01]  /*0dc0*/  @!P0 LDC.64 R6, c[0x0][0x288] ;  /* 0x0000a200ff068b82 */ /* 0x000ea20000000a00 */
[----:B------:R-:W-:Y:S02]  /*0dd0*/  @!P2 IADD3 R11, R11, R27, RZ ;  /* 0x0000001b0b0ba210 */ /* 0x000fe40007ffe0ff */
[C---:B------:R-:W-:Y:S02]  /*0de0*/  @!P2 SHF.L.U32 R27, R10.reuse, 0x2, RZ ;  /* 0x000000020a1ba819 */ /* 0x040fe400000006ff */
[----:B------:R-:W-:-:S03]  /*0df0*/  @!P2 SHF.L.U64.HI R34, R10, 0x2, R11 ;  /* 0x000000020a22a819 */ /* 0x000fc6000001020b */
[----:B------:R-:W1:Y:S01]  /*0e00*/  @!P6 LDC.64 R48, c[0x0][0x230] ;  /* 0x00008c00ff30eb82 */ /* 0x000e620000000a00 */
[----:B------:R-:W-:Y:S02]  /*0e10*/  @!P3 IADD3.X R17, R20, R17, RZ, P5, !PT ;  /* 0x000000111411b210 */ /* 0x000fe40002ffe4ff */
[----:B------:R-:W-:Y:S02]  /*0e20*/  @!P6 MOV R10, R64 ;  /* 0x00000040000ae202 */ /* 0x000fe40000000f00 */
[----:B------:R-:W-:Y:S01]  /*0e30*/  @!P6 MOV R11, R67 ;  /* 0x00000043000be202 */ /* 0x000fe20000000f00 */
[----:B---3--:R-:W-:Y:S02]  /*0e40*/  @!P6 IMAD R35, R21, R8, RZ ;  /* 0x000000081523e224 */ /* 0x008fe400078e02ff */
[----:B------:R-:W3:Y:S02]  /*0e50*/  @!P0 LDC.64 R38, c[0x0][0x230] ;  /* 0x00008c00ff268b82 */ /* 0x000ee40000000a00 */
[----:B------:R-:W-:-:S06]  /*0e60*/  @!P6 IMAD R35, R26, R9, R35 ;  /* 0x000000091a23e224 */ /* 0x000fcc00078e0223 */
[----:B------:R-:W3:Y:S01]  /*0e70*/  @!P6 LDC.64 R20, c[0x0][0x228] ;  /* 0x00008a00ff14eb82 */ /* 0x000ee20000000a00 */
[----:B------:R-:W-:Y:S01]  /*0e80*/  @!P6 IMAD.WIDE.U32 R8, R26, R8, R10 ;  /* 0x000000081a08e225 */ /* 0x000fe200078e000a */
[----:B------:R-:W-:Y:S02]  /*0e90*/  SHF.R.S32.HI R11, RZ, 0x1f, R0 ;  /* 0x0000001fff0b7819 */ /* 0x000fe40000011400 */
[----:B----4-:R-:W-:Y:S02]  /*0ea0*/  @!P2 IADD3 R44, P5, R27, R44, RZ ;  /* 0x0000002c1b2ca210 */ /* 0x010fe40007fbe0ff */
[----:B------:R-:W-:Y:S02]  /*0eb0*/  @!P6 IADD3 R9, R9, R35, RZ ;  /* 0x000000230909e210 */ /* 0x000fe40007ffe0ff */
[----:B------:R-:W4:Y:S01]  /*0ec0*/  @!P0 LDC.64 R40, c[0x0][0x228] ;  /* 0x00008a00ff288b82 */ /* 0x000f220000000a00 */
[----:B--2---:R-:W-:Y:S01]  /*0ed0*/  @!P0 IMAD R26, R11, R6, RZ ;  /* 0x000000060b1a8224 */ /* 0x004fe200078e02ff */
[----:B------:R-:W-:-:S02]  /*0ee0*/  @!P2 IADD3.X R45, R34, R45, RZ, P5, !PT ;  /* 0x0000002d222da210 */ /* 0x000fc40002ffe4ff */
[C---:B------:R-:W-:Y:S02]  /*0ef0*/  @!P6 SHF.L.U32 R11, R8.reuse, 0x2, RZ ;  /* 0x00000002080be819 */ /* 0x040fe400000006ff */
[----:B------:R-:W-:Y:S02]  /*0f00*/  @!P6 SHF.L.U64.HI R10, R8, 0x2, R9 ;  /* 0x00000002080ae819 */ /* 0x000fe40000010209 */
[----:B0-----:R-:W-:Y:S02]  /*0f10*/  @!P2 IADD3 R46, P5, R27, R46, RZ ;  /* 0x0000002e1b2ea210 */ /* 0x001fe40007fbe0ff */
[----:B------:R-:W-:Y:S02]  /*0f20*/  @!P0 MOV R8, R64 ;  /* 0x0000004000088202 */ /* 0x000fe40000000f00 */
[----:B------:R-:W-:Y:S01]  /*0f30*/  @!P0 MOV R9, R67 ;  /* 0x0000004300098202 */ /* 0x000fe20000000f00 */
[----:B------:R-:W-:Y:S01]  /*0f40*/  @!P0 IMAD R27, R0, R7, R26 ;  /* 0x00000007001b8224 */ /* 0x000fe200078e021a */
[----:B------:R-:W-:-:S02]  /*0f50*/  @!P2 IADD3.X R47, R34, R47, RZ, P5, !PT ;  /* 0x0000002f222fa210 */ /* 0x000fc40002ffe4ff */
[----:B-1----:R-:W-:Y:S01]  /*0f60*/  @!P6 IADD3 R48, P5, R11, R48, RZ ;  /* 0x000000300b30e210 */ /* 0x002fe20007fbe0ff */
[----:B------:R-:W-:-:S03]  /*0f70*/  @!P0 IMAD.WIDE.U32 R6, R0, R6, R8 ;  /* 0x0000000600068225 */ /* 0x000fc600078e0008 */
[----:B------:R-:W-:Y:S02]  /*0f80*/  @!P6 IADD3.X R49, R10, R49, RZ, P5, !PT ;  /* 0x000000310a31e210 */ /* 0x000fe40002ffe4ff */
[----:B---3--:R-:W-:Y:S02]  /*0f90*/  @!P6 IADD3 R20, P5, R11, R20, RZ ;  /* 0x000000140b14e210 */ /* 0x008fe40007fbe0ff */
[----:B------:R-:W-:Y:S02]  /*0fa0*/  @!P0 IADD3 R9, R7, R27, RZ ;  /* 0x0000001b07098210 */ /* 0x000fe40007ffe0ff */
[----:B------:R-:W-:Y:S02]  /*0fb0*/  @!P0 SHF.L.U32 R7, R6, 0x2, RZ ;  /* 0x0000000206078819 */ /* 0x000fe400000006ff */
[----:B------:R-:W-:Y:S02]  /*0fc0*/  @!P6 IADD3.X R21, R10, R21, RZ, P5, !PT ;  /* 0x000000150a15e210 */ /* 0x000fe40002ffe4ff */
[----:B------:R-:W-:-:S02]  /*0fd0*/  @!P0 SHF.L.U64.HI R6, R6, 0x2, R9 ;  /* 0x0000000206068819 */ /* 0x000fc40000010209 */
[----:B------:R-:W-:-:S04]  /*0fe0*/  @!P0 IADD3 R38, P5, R7, R38, RZ ;  /* 0x0000002607268210 */ /* 0x000fc80007fbe0ff */
[C---:B------:R-:W-:Y:S02]  /*0ff0*/  @!P0 IADD3.X R39, R6.reuse, R39, RZ, P5, !PT ;  /* 0x0000002706278210 */ /* 0x040fe40002ffe4ff */
[----:B----4-:R-:W-:Y:S02]  /*1000*/  @!P0 IADD3 R40, P5, R7, R40, RZ ;  /* 0x0000002807288210 */ /* 0x010fe40007fbe0ff */
[----:B------:R-:W-:Y:S02]  /*1010*/  CS2R R34, SRZ ;  /* 0x0000000000227805 */ /* 0x000fe4000001ff00 */
[----:B------:R-:W-:Y:S02]  /*1020*/  CS2R R32, SRZ ;  /* 0x0000000000207805 */ /* 0x000fe4000001ff00 */
[----:B------:R-:W-:Y:S02]  /*1030*/  @!P0 IADD3.X R41, R6, R41, RZ, P5, !PT ;  /* 0x0000002906298210 */ /* 0x000fe40002ffe4ff */
[----:B------:R-:W-:Y:S01]  /*1040*/  CS2R R6, SRZ ;  /* 0x0000000000067805 */ /* 0x000fe2000001ff00 */
[----:B------:R0:W5:Y:S05]  /*1050*/  @P1 LDG.E.64 R34, desc[UR12][R30.64] ;  /* 0x0000000c1e221981 */ /* 0x00016a000c1e1b00 */
[----:B------:R1:W5:Y:S04]  /*1060*/  @P1 LDG.E.64 R6, desc[UR12][R24.64] ;  /* 0x0000000c18061981 */ /* 0x000368000c1e1b00 */
[----:B------:R2:W5:Y:S01]  /*1070*/  @!P4 LDG.E.64 R32, desc[UR12][R12.64] ;  /* 0x0000000c0c20c981 */ /* 0x000562000c1e1b00 */
[----:B0-----:R-:W-:-:S02]  /*1080*/  CS2R R30, SRZ ;  /* 0x00000000001e7805 */ /* 0x001fc4000001ff00 */
[----:B-1----:R-:W-:-:S04]  /*1090*/  CS2R R24, SRZ ;  /* 0x0000000000187805 */ /* 0x002fc8000001ff00 */
[----:B------:R-:W5:Y:S01]  /*10a0*/  @!P6 LDG.E.64 R30, desc[UR12][R48.64] ;  /* 0x0000000c301ee981 */ /* 0x000f62000c1e1b00 */
[----:B--2---:R-:W-:-:S03]  /*10b0*/  CS2R R12, SRZ ;  /* 0x00000000000c7805 */ /* 0x004fc6000001ff00 */
[----:B------:R-:W5:Y:S04]  /*10c0*/  @!P2 LDG.E.64 R24, desc[UR12][R44.64] ;  /* 0x0000000c2c18a981 */ /* 0x000f68000c1e1b00 */
[----:B------:R-:W5:Y:S01]  /*10d0*/  @!P2 LDG.E.64 R12, desc[UR12][R46.64] ;  /* 0x0000000c2e0ca981 */ /* 0x000f62000c1e1b00 */
[----:B------:R-:W-:Y:S02]  /*10e0*/  CS2R R8, SRZ ;  /* 0x0000000000087805 */ /* 0x000fe4000001ff00 */
[----:B------:R-:W-:-:S04]  /*10f0*/  CS2R R10, SRZ ;  /* 0x00000000000a7805 */ /* 0x000fc8000001ff00 */
[----:B------:R0:W5:Y:S04]  /*1100*/  @!P4 LDG.E.64 R8, desc[UR12][R22.64] ;  /* 0x0000000c1608c981 */ /* 0x000168000c1e1b00 */
[----:B------:R1:W5:Y:S01]  /*1110*/  @!P3 LDG.E.64 R10, desc[UR12][R16.64] ;  /* 0x0000000c100ab981 */ /* 0x000362000c1e1b00 */
[----:B0-----:R-:W-:Y:S02]  /*1120*/  CS2R R22, SRZ ;  /* 0x0000000000167805 */ /* 0x001fe4000001ff00 */
[----:B-1----:R-:W-:-:S04]  /*1130*/  CS2R R16, SRZ ;  /* 0x0000000000107805 */ /* 0x002fc8000001ff00 */
[----:B------:R-:W5:Y:S04]  /*1140*/  @!P0 LDG.E.64 R22, desc[UR12][R38.64] ;  /* 0x0000000c26168981 */ /* 0x000f68000c1e1b00 */
[----:B------:R-:W5:Y:S01]  /*1150*/  @!P0 LDG.E.64 R16, desc[UR12][R40.64] ;  /* 0x0000000c28108981 */ /* 0x000f62000c1e1b00 */
[----:B------:R-:W-:Y:S01]  /*1160*/  CS2R R26, SRZ ;  /* 0x00000000001a7805 */ /* 0x000fe2000001ff00 */
[----:B------:R-:W-:-:S05]  /*1170*/  UMOV UR14, 0x3f800000 ;  /* 0x3f800000000e7882 */ /* 0x000fca0000000000 */
[----:B------:R0:W5:Y:S01]  /*1180*/  @!P3 LDG.E.64 R26, desc[UR12][R14.64] ;  /* 0x0000000c0e1ab981 */ /* 0x000162000c1e1b00 */
[----:B------:R-:W-:Y:S01]  /*1190*/  BSSY B0, `(.L_x_1422) ;  /* 0x000001c000007945 */ /* 0x000fe20003800000 */
[----:B0-----:R-:W-:-:S06]  /*11a0*/  CS2R R14, SRZ ;  /* 0x00000000000e7805 */ /* 0x001fcc000001ff00 */
[----:B------:R0:W5:Y:S02]  /*11b0*/  @!P6 LDG.E.64 R14, desc[UR12][R20.64] ;  /* 0x0000000c140ee981 */ /* 0x000164000c1e1b00 */
[----:B0-----:R-:W-:Y:S02]  /*11c0*/  CS2R R20, SRZ ;  /* 0x0000000000147805 */ /* 0x001fe4000001ff00 */
[----:B------:R-:W-:-:S13]  /*11d0*/  R2UR UR11, R18 ;  /* 0x00000000120b72ca */ /* 0x000fda00000e0000 */
        /* <DEDUP_REMOVED lines=18> */
[----:B0-----:R-:W-:-:S06]  /*1300*/  IMAD.WIDE R18, R43, 0x4, R18 ;  /* 0x000000042b127825 */ /* 0x001fcc00078e0212 */
[----:B------:R-:W5:Y:S01]  /*1310*/  LDG.E.64 R18, desc[UR12][R18.64] ;  /* 0x0000000c12127981 */ /* 0x000f62000c1e1b00 */
[----:B-1----:R-:W-:-:S04]  /*1320*/  @P0 LEA R38, P2, R43, R38, 0x2 ;  /* 0x000000262b260211 */ /* 0x002fc800078410ff */
[----:B------:R-:W-:-:S05]  /*1330*/  @P0 LEA.HI.X R39, R43, R39, R0, 0x2, P2 ;  /* 0x000000272b270211 */ /* 0x000fca00010f1400 */
[----:B------:R0:W5:Y:S04]  /*1340*/  @P0 LDG.E.64 R20, desc[UR12][R38.64] ;  /* 0x0000000c26140981 */ /* 0x000168000c1e1b00 */
.L_x_1423:
[----:B------:R-:W-:Y:S05]  /*1350*/  BSYNC B0 ;  /* 0x0000000000007941 */ /* 0x000fea0003800000 */
.L_x_1422:
[----:B------:R-:W-:Y:S01]  /*1360*/  ISETP.NE.AND P5, PT, RZ, UR15, PT ;  /* 0x0000000fff007c0c */ /* 0x000fe2000bfa5270 */
[----:B-----5:R-:W-:Y:S01]  /*1370*/  FADD.FTZ R55, R34, -UR11 ;  /* 0x8000000b22377e21 */ /* 0x020fe20008010000 */
[----:B------:R-:W-:Y:S01]  /*1380*/  FADD.FTZ R52, R35, -UR11 ;  /* 0x8000000b23347e21 */ /* 0x000fe20008010000 */
[----:B------:R-:W-:Y:S01]  /*1390*/  FADD.FTZ R50, R37, -UR11 ;  /* 0x8000000b25327e21 */ /* 0x000fe20008010000 */
[----:B------:R-:W-:Y:S01]  /*13a0*/  FADD.FTZ R36, R36, -UR11 ;  /* 0x8000000b24247e21 */ /* 0x000fe20008010000 */
[----:B------:R-:W-:Y:S01]  /*13b0*/  MOV R37, R6 ;  /* 0x0000000600257202 */ /* 0x000fe20000000f00 */
[----:B------:R-:W-:Y:S01]  /*13c0*/  FMUL.FTZ R55, R55, UR14 ;  /* 0x0000000e37377c20 */ /* 0x000fe20008410000 */
[----:B------:R-:W-:Y:S01]  /*13d0*/  MOV R34, R7 ;  /* 0x0000000700227202 */ /* 0x000fe20000000f00 */
[----:B------:R-:W-:Y:S01]  /*13e0*/  FMUL.FTZ R52, R52, UR14 ;  /* 0x0000000e34347c20 */ /* 0x000fe20008410000 */
[----:B------:R-:W-:-:S04]  /*13f0*/  MOV R35, R4 ;  /* 0x0000000400237202 */ /* 0x000fc80000000f00 */
[----:B------:R-:W-:Y:S05]  /*1400*/  @!P5 BRA `(.L_x_1424) ;  /* 0x000000000048d947 */ /* 0x000fea0003800000 */
[----:B------:R-:W-:Y:S01]  /*1410*/  FFMA.FTZ R34, R52, R19, R21 ;  /* 0x0000001334227223 */ /* 0x000fe20000010015 */
[----:B------:R-:W-:-:S03]  /*1420*/  FFMA.FTZ R0, R55, R18, R20 ;  /* 0x0000001237007223 */ /* 0x000fc60000010014 */
[----:B------:R-:W-:Y:S01]  /*1430*/  FMUL.FTZ R40, R34, -1.4426950216293334961 ;  /* 0xbfb8aa3b22287820 */ /* 0x000fe20000410000 */
[----:B------:R-:W-:-:S05]  /*1440*/  FMUL.FTZ R37, R0, -1.4426950216293334961 ;  /* 0xbfb8aa3b00257820 */ /* 0x000fca0000410000 */
[----:B------:R-:W1:Y:S08]  /*1450*/  MUFU.EX2 R40, R40 ;  /* 0x0000002800287308 */ /* 0x000e700000000800 */
[----:B------:R-:W0:Y:S01]  /*1460*/  MUFU.EX2 R37, R37 ;  /* 0x0000002500257308 */ /* 0x000e220000000800 */
[----:B-1----:R-:W-:-:S07]  /*1470*/  FADD.FTZ R41, R40, 1 ;  /* 0x3f80000028297421 */ /* 0x002fce0000010000 */
[----:B------:R-:W1:Y:S01]  /*1480*/  MUFU.RCP R42, R41 ;  /* 0x00000029002a7308 */ /* 0x000e620000001000 */
[----:B0-----:R-:W-:-:S07]  /*1490*/  FADD.FTZ R38, R37, 1 ;  /* 0x3f80000025267421 */ /* 0x001fce0000010000 */
[----:B------:R-:W0:Y:S01]  /*14a0*/  MUFU.RCP R39, R38 ;  /* 0x0000002600277308 */ /* 0x000e220000001000 */
[----:B-1----:R-:W-:-:S04]  /*14b0*/  FADD.FTZ R45, -R42, 1 ;  /* 0x3f8000002a2d7421 */ /* 0x002fc80000010100 */
[----:B------:R-:W-:Y:S01]  /*14c0*/  FFMA.FTZ R45, R34, R45, 1 ;  /* 0x3f800000222d7423 */ /* 0x000fe2000001002d */
[----:B------:R-:W-:Y:S01]  /*14d0*/  FMUL.FTZ R34, R7, R42 ;  /* 0x0000002a07227220 */ /* 0x000fe20000410000 */
[----:B0-----:R-:W-:Y:S01]  /*14e0*/  FADD.FTZ R43, -R39, 1 ;  /* 0x3f800000272b7421 */ /* 0x001fe20000010100 */
[----:B------:R-:W-:Y:S02]  /*14f0*/  FMUL.FTZ R39, R6, R39 ;  /* 0x0000002706277220 */ /* 0x000fe40000410000 */
[----:B------:R-:W-:Y:S01]  /*1500*/  FMUL.FTZ R34, R34, R45 ;  /* 0x0000002d22227220 */ /* 0x000fe20000410000 */
[----:B------:R-:W-:-:S04]  /*1510*/  FFMA.FTZ R0, R0, R43, 1 ;  /* 0x3f80000000007423 */ /* 0x000fc8000001002b */
[----:B------:R-:W-:-:S07]  /*1520*/  FMUL.FTZ R37, R39, R0 ;  /* 0x0000000027257220 */ /* 0x000fce0000410000 */
.L_x_1424:
[----:B0-----:R-:W-:Y:S01]  /*1530*/  FMUL.FTZ R38, R37, R18 ;  /* 0x0000001225267220 */ /* 0x001fe20000410000 */
[----:B------:R-:W-:Y:S01]  /*1540*/  FMUL.FTZ R53, R36, UR14 ;  /* 0x0000000e24357c20 */ /* 0x000fe20008410000 */
[----:B------:R-:W-:Y:S01]  /*1550*/  MOV R0, R5 ;  /* 0x0000000500007202 */ /* 0x000fe20000000f00 */
        /* <DEDUP_REMOVED lines=16> */
[----:B------:R-:W-:Y:S01]  /*1660*/  FMUL.FTZ R38, R5, R44 ;  /* 0x0000002c05267220 */ /* 0x000fe20000410000 */
[----:B-1----:R-:W-:Y:S01]  /*1670*/  FADD.FTZ R45, -R43, 1 ;  /* 0x3f8000002b2d7421 */ /* 0x002fe20000010100 */
[----:B------:R-:W-:-:S03]  /*1680*/  FMUL.FTZ R43, R4, R43 ;  /* 0x0000002b042b7220 */ /* 0x000fc60000410000 */
[----:B------:R-:W-:Y:S01]  /*1690*/  FFMA.FTZ R0, R0, R45, 1 ;  /* 0x3f80000000007423 */ /* 0x000fe2000001002d */
[----:B------:R-:W-:-:S03]  /*16a0*/  FFMA.FTZ R45, R35, R46, 1 ;  /* 0x3f800000232d7423 */ /* 0x000fc6000001002e */
[----:B------:R-:W-:Y:S01]  /*16b0*/  FMUL.FTZ R35, R43, R0 ;  /* 0x000000002b237220 */ /* 0x000fe20000410000 */
[----:B------:R-:W-:-:S07]  /*16c0*/  FMUL.FTZ R0, R38, R45 ;  /* 0x0000002d26007220 */ /* 0x000fce0000410000 */
.L_x_1425:
[----:B------:R-:W-:Y:S01]  /*16d0*/  FFMA.FTZ R40, R52, R39, R41 ;  /* 0x0000002734287223 */ /* 0x000fe20000010029 */
[----:B------:R-:W-:Y:S01]  /*16e0*/  FMUL.FTZ R38, R35, R18 ;  /* 0x0000001223267220 */ /* 0x000fe20000410000 */
[----:B------:R-:W-:Y:S01]  /*16f0*/  FADD.FTZ R41, R39, R36 ;  /* 0x0000002427297221 */ /* 0x000fe20000010000 */
[----:B------:R-:W-:Y:S01]  /*1700*/  FADD.FTZ R51, R32, -UR11 ;  /* 0x8000000b20337e21 */ /* 0x000fe20008010000 */
[----:B------:R-:W-:Y:S01]  /*1710*/  FADD.FTZ R48, R33, -UR11 ;  /* 0x8000000b21307e21 */ /* 0x000fe20008010000 */
[----:B------:R-:W-:Y:S01]  /*1720*/  FFMA.FTZ R39, R53, R38, R40 ;  /* 0x0000002635277223 */ /* 0x000fe20000010028 */
[----:B------:R-:W-:Y:S01]  /*1730*/  FADD.FTZ R38, R41, R38 ;  /* 0x0000002629267221 */ /* 0x000fe20000010000 */
[----:B------:R-:W-:Y:S01]  /*1740*/  MOV R36, R8 ;  /* 0x0000000800247202 */ /* 0x000fe20000000f00 */
[----:B------:R-:W-:Y:S01]  /*1750*/  FMUL.FTZ R51, R51, UR14 ;  /* 0x0000000e33337c20 */ /* 0x000fe20008410000 */
[----:B------:R-:W-:Y:S01]  /*1760*/  MOV R32, R9 ;  /* 0x0000000900207202 */ /* 0x000fe20000000f00 */
        /* <DEDUP_REMOVED lines=21> */
.L_x_1426:
        /* <DEDUP_REMOVED lines=26> */
[----:B-1----:R-:W-:Y:S01]  /*1a60*/  FADD.FTZ R45, -R44, 1 ;  /* 0x3f8000002c2d7421 */ /* 0x002fe20000010100 */
[----:B------:R-:W-:-:S03]  /*1a70*/  FMUL.FTZ R44, R15, R44 ;  /* 0x0000002c0f2c7220 */ /* 0x000fc60000410000 */
[----:B------:R-:W-:Y:S01]  /*1a80*/  FFMA.FTZ R45, R30, R45, 1 ;  /* 0x3f8000001e2d7423 */ /* 0x000fe2000001002d */
[----:B------:R-:W-:-:S03]  /*1a90*/  FMUL.FTZ R30, R31, R68 ;  /* 0x000000441f1e7220 */ /* 0x000fc60000410000 */
[----:B------:R-:W-:-:S07]  /*1aa0*/  FMUL.FTZ R31, R44, R45 ;  /* 0x0000002d2c1f7220 */ /* 0x000fce0000410000 */
.L_x_1427:
[----:B------:R-:W-:Y:S01]  /*1ab0*/  FFMA.FTZ R42, R48, R39, R33 ;  /* 0x00000027302a7223 */ /* 0x000fe20000010021 */
[----:B------:R-:W-:Y:S01]  /*1ac0*/  FMUL.FTZ R40, R30, R18 ;  /* 0x000000121e287220 */ /* 0x000fe20000410000 */
[----:B------:R-:W-:Y:S01]  /*1ad0*/  FADD.FTZ R39, R39, R38 ;  /* 0x0000002627277221 */ /* 0x000fe20000010000 */
[----:B------:R-:W-:Y:S01]  /*1ae0*/  FMUL.FTZ R38, R31, R19 ;  /* 0x000000131f267220 */ /* 0x000fe20000410000 */
[----:B------:R-:W-:Y:S01]  /*1af0*/  FADD.FTZ R47, R28, -UR11 ;  /* 0x8000000b1c2f7e21 */ /* 0x000fe20008010000 */
[----:B------:R-:W-:Y:S01]  /*1b00*/  FFMA.FTZ R33, R49, R40, R42 ;  /* 0x0000002831217223 */ /* 0x000fe2000001002a */
[----:B------:R-:W-:Y:S01]  /*1b10*/  FADD.FTZ R39, R39, R40 ;  /* 0x0000002827277221 */ /* 0x000fe20000010000 */
[----:B------:R-:W-:Y:S01]  /*1b20*/  FADD.FTZ R44, R29, -UR11 ;  /* 0x8000000b1d2c7e21 */ /* 0x000fe20008010000 */
[----:B------:R-:W-:Y:S01]  /*1b30*/  MOV R28, R2 ;  /* 0x00000002001c7202 */ /* 0x000fe20000000f00 */
[----:B------:R-:W-:Y:S01]  /*1b40*/  FFMA.FTZ R40, R46, R38, R33 ;  /* 0x000000262e287223 */ /* 0x000fe20000010021 */
[----:B------:R-:W-:Y:S01]  /*1b50*/  FADD.FTZ R33, R38, R39 ;  /* 0x0000002726217221 */ /* 0x000fe20000010000 */
[----:B------:R-:W-:Y:S01]  /*1b60*/  MOV R29, R3 ;  /* 0x00000003001d7202 */ /* 0x000fe20000000f00 */
[----:B------:R-:W-:Y:S01]  /*1b70*/  FMUL.FTZ R47, R47, UR14 ;  /* 0x0000000e2f2f7c20 */ /* 0x000fe20008410000 */
        /* <DEDUP_REMOVED lines=22> */
.L_x_1428:
[----:B------:R-:W-:Y:S01]  /*1ce0*/  FMUL.FTZ R68, R28, R18 ;  /* 0x000000121c447220 */ /* 0x000fe20000410000 */
[----:B------:R-:W-:Y:S01]  /*1cf0*/  FFMA.FTZ R38, R53, R35, R38 ;  /* 0x0000002335267223 */ /* 0x000fe20000010026 */
[----:B------:R-:W-:Y:S01]  /*1d00*/  FADD.FTZ R37, R42, R35 ;  /* 0x000000232a257221 */ /* 0x000fe20000010000 */
[----:B------:R-:W-:Y:S01]  /*1d10*/  FADD.FTZ R35, RZ, R34 ;  /* 0x00000022ff237221 */ /* 0x000fe20000010000 */
[----:B------:R-:W-:Y:S01]  /*1d20*/  FADD.FTZ R41, R33, R68 ;  /* 0x0000004421297221 */ /* 0x000fe20000010000 */
[----:B------:R-:W-:Y:S01]  /*1d30*/  FFMA.FTZ R33, R52, R34, RZ ;  /* 0x0000002234217223 */ /* 0x000fe200000100ff */
[----:B------:R-:W-:Y:S01]  /*1d40*/  FFMA.FTZ R39, R47, R68, R40 ;  /* 0x000000442f277223 */ /* 0x000fe20000010028 */
[----:B------:R-:W-:Y:S01]  /*1d50*/  FMUL.FTZ R34, R29, R19 ;  /* 0x000000131d227220 */ /* 0x000fe20000410000 */
[----:B------:R-:W-:Y:S01]  /*1d60*/  FADD.FTZ R45, R26, -UR11 ;  /* 0x8000000b1a2d7e21 */ /* 0x000fe20008010000 */
[----:B------:R-:W-:Y:S01]  /*1d70*/  FADD.FTZ R27, R27, -UR11 ;  /* 0x8000000b1b1b7e21 */ /* 0x000fe20008010000 */
[----:B------:R-:W-:Y:S01]  /*1d80*/  FFMA.FTZ R33, R50, R0, R33 ;  /* 0x0000000032217223 */ /* 0x000fe20000010021 */
[----:B------:R-:W-:Y:S01]  /*1d90*/  FADD.FTZ R35, R35, R0 ;  /* 0x0000000023237221 */ /* 0x000fe20000010000 */
[----:B------:R-:W-:Y:S01]  /*1da0*/  FFMA.FTZ R0, R44, R34, R39 ;  /* 0x000000222c007223 */ /* 0x000fe20000010027 */
[----:B------:R-:W-:Y:S01]  /*1db0*/  FADD.FTZ R39, R34, R41 ;  /* 0x0000002922277221 */ /* 0x000fe20000010000 */
[----:B------:R-:W-:Y:S01]  /*1dc0*/  MOV R34, R10 ;  /* 0x0000000a00227202 */ /* 0x000fe20000000f00 */
[----:B------:R-:W-:Y:S01]  /*1dd0*/  FMUL.FTZ R45, R45, UR14 ;  /* 0x0000000e2d2d7c20 */ /* 0x000fe20008410000 */
        /* <DEDUP_REMOVED lines=21> */
.L_x_1429:
[----:B------:R-:W-:Y:S01]  /*1f30*/  FMUL.FTZ R40, R34, R18 ;  /* 0x0000001222287220 */ /* 0x000fe20000410000 */
[----:B------:R-:W-:Y:S01]  /*1f40*/  FADD.FTZ R27, R37, R36 ;  /* 0x00000024251b7221 */ /* 0x000fe20000010000 */
[----:B------:R-:W-:Y:S01]  /*1f50*/  FFMA.FTZ R36, R51, R36, R38 ;  /* 0x0000002433247223 */ /* 0x000fe20000010026 */
[----:B------:R-:W-:Y:S01]  /*1f60*/  FMUL.FTZ R38, R26, R19 ;  /* 0x000000131a267220 */ /* 0x000fe20000410000 */
[----:B------:R-:W-:Y:S01]  /*1f70*/  FFMA.FTZ R37, R45, R40, R0 ;  /* 0x000000282d257223 */ /* 0x000fe20000010000 */
[----:B------:R-:W-:Y:S01]  /*1f80*/  FADD.FTZ R25, R25, -UR11 ;  /* 0x8000000b19197e21 */ /* 0x000fe20008010000 */
[----:B------:R-:W-:Y:S01]  /*1f90*/  FADD.FTZ R39, R39, R40 ;  /* 0x0000002827277221 */ /* 0x000fe20000010000 */
[----:B------:R-:W-:Y:S01]  /*1fa0*/  FADD.FTZ R43, R24, -UR11 ;  /* 0x8000000b182b7e21 */ /* 0x000fe20008010000 */
[----:B------:R-:W-:Y:S01]  /*1fb0*/  FFMA.FTZ R0, R42, R38, R37 ;  /* 0x000000262a007223 */ /* 0x000fe20000010025 */
[----:B------:R-:W-:Y:S01]  /*1fc0*/  FMUL.FTZ R40, R25, UR14 ;  /* 0x0000000e19287c20 */ /* 0x000fe20008410000 */
[----:B------:R-:W-:Y:S01]  /*1fd0*/  FADD.FTZ R37, R38, R39 ;  /* 0x0000002726257221 */ /* 0x000fe20000010000 */
[----:B------:R-:W-:Y:S01]  /*1fe0*/  MOV R24, R12 ;  /* 0x0000000c00187202 */ /* 0x000fe20000000f00 */
[----:B------:R-:W-:Y:S01]  /*1ff0*/  FMUL.FTZ R43, R43, UR14 ;  /* 0x0000000e2b2b7c20 */ /* 0x000fe20008410000 */
[----:B------:R-:W-:Y:S01]  /*2000*/  MOV R25, R13 ;  /* 0x0000000d00197202 */ /* 0x000fe20000000f00 */
        /* <DEDUP_REMOVED lines=19> */
.L_x_1430:
[----:B------:R-:W-:Y:S01]  /*2140*/  FMUL.FTZ R38, R24, R18 ;  /* 0x0000001218267220 */ /* 0x000fe20000410000 */
[----:B------:R-:W-:-:S03]  /*2150*/  FADD.FTZ R22, R22, -UR11 ;  /* 0x8000000b16167e21 */ /* 0x000fc60008010000 */
[----:B------:R-:W-:Y:S01]  /*2160*/  FFMA.FTZ R39, R43, R38, R0 ;  /* 0x000000262b277223 */ /* 0x000fe20000010000 */
[----:B------:R-:W-:Y:S01]  /*2170*/  FADD.FTZ R0, R37, R38 ;  /* 0x0000002625007221 */ /* 0x000fe20000010000 */
[----:B------:R-:W-:Y:S01]  /*2180*/  FMUL.FTZ R37, R25, R19 ;  /* 0x0000001319257220 */ /* 0x000fe20000410000 */
[----:B------:R-:W-:Y:S01]  /*2190*/  FMUL.FTZ R41, R22, UR14 ;  /* 0x0000000e16297c20 */ /* 0x000fe20008410000 */
[----:B------:R-:W-:Y:S02]  /*21a0*/  MOV R22, R16 ;  /* 0x0000001000167202 */ /* 0x000fe40000000f00 */
[----:B------:R-:W-:Y:S01]  /*21b0*/  FFMA.FTZ R38, R40, R37, R39 ;  /* 0x0000002528267223 */ /* 0x000fe20000010027 */
[----:B------:R-:W-:Y:S01]  /*21c0*/  FADD.FTZ R37, R37, R0 ;  /* 0x0000000025257221 */ /* 0x000fe20000010000 */
[----:B------:R-:W-:Y:S01]  /*21d0*/  FADD.FTZ R0, R23, -UR11 ;  /* 0x8000000b17007e21 */ /* 0x000fe20008010000 */
[----:B------:R-:W-:-:S03]  /*21e0*/  MOV R39, R17 ;  /* 0x0000001100277202 */ /* 0x000fc60000000f00 */
        /* <DEDUP_REMOVED lines=20> */
.L_x_1431:
        /* <DEDUP_REMOVED lines=8> */
[----:B------:R-:W0:Y:S01]  /*23b0*/  S2UR UR17, SR_CgaCtaId ;  /* 0x00000000001179c3 */ /* 0x000e220000008800 */
[----:B------:R-:W-:Y:S01]  /*23c0*/  FFMA.FTZ R37, R0, R38, R23 ;  /* 0x0000002600257223 */ /* 0x000fe20000010017 */
[----:B------:R-:W-:Y:S01]  /*23d0*/  FADD.FTZ R23, R38, R61 ;  /* 0x0000003d26177221 */ /* 0x000fe20000010000 */
[----:B------:R-:W-:Y:S01]  /*23e0*/  FFMA.FTZ R33, R46, R31, R33 ;  /* 0x0000001f2e217223 */ /* 0x000fe20000010021 */
[----:B------:R-:W-:Y:S01]  /*23f0*/  FADD.FTZ R27, R27, R28 ;  /* 0x0000001c1b1b7221 */ /* 0x000fe20000010000 */
[----:B------:R-:W-:Y:S01]  /*2400*/  FFMA.FTZ R36, R47, R28, R36 ;  /* 0x0000001c2f247223 */ /* 0x000fe20000010024 */
[----:B------:R-:W1:Y:S01]  /*2410*/  SHFL.DOWN PT, R38, R37, 0x1, 0x1f ;  /* 0x08201f0025267f89 */ /* 0x000e6200000e0000 */
[----:B------:R-:W-:Y:S01]  /*2420*/  FFMA.FTZ R33, R44, R29, R33 ;  /* 0x0000001d2c217223 */ /* 0x000fe20000010021 */
[----:B------:R-:W-:Y:S01]  /*2430*/  UMOV UR11, 0x400 ;  /* 0x00000400000b7882 */ /* 0x000fe20000000000 */
[----:B------:R-:W-:Y:S01]  /*2440*/  FADD.FTZ R27, R27, R34 ;  /* 0x000000221b1b7221 */ /* 0x000fe20000010000 */
[----:B------:R-:W2:Y:S01]  /*2450*/  SHFL.DOWN PT, R68, R23, 0x1, 0x1f ;  /* 0x08201f0017447f89 */ /* 0x000ea200000e0000 */
[----:B------:R-:W-:Y:S01]  /*2460*/  UIADD3 UR10, UR11, 0x90, URZ ;  /* 0x000000900b0a7890 */ /* 0x000fe2000fffe03f */
[----:B------:R-:W-:Y:S01]  /*2470*/  FFMA.FTZ R36, R45, R34, R36 ;  /* 0x000000222d247223 */ /* 0x000fe20000010024 */
[----:B------:R-:W-:Y:S01]  /*2480*/  FFMA.FTZ R33, R42, R26, R33 ;  /* 0x0000001a2a217223 */ /* 0x000fe20000010021 */
[----:B------:R-:W-:Y:S01]  /*2490*/  ISETP.NE.AND P2, PT, R59, RZ, PT ;  /* 0x000000ff3b00720c */ /* 0x000fe20003f45270 */
[----:B------:R-:W-:Y:S01]  /*24a0*/  FADD.FTZ R27, R27, R24 ;  /* 0x000000181b1b7221 */ /* 0x000fe20000010000 */
[----:B------:R-:W-:Y:S01]  /*24b0*/  FFMA.FTZ R36, R43, R24, R36 ;  /* 0x000000182b247223 */ /* 0x000fe20000010024 */
[----:B------:R-:W-:Y:S01]  /*24c0*/  FFMA.FTZ R33, R40, R25, R33 ;  /* 0x0000001928217223 */ /* 0x000fe20000010021 */
[----:B------:R-:W-:Y:S01]  /*24d0*/  BSSY B0, `(.L_x_1432) ;  /* 0x000004b000007945 */ /* 0x000fe20003800000 */
[----:B------:R-:W-:Y:S01]  /*24e0*/  FADD.FTZ R34, R27, R22 ;  /* 0x000000161b227221 */ /* 0x000fe20000010000 */
[----:B------:R-:W-:Y:S01]  /*24f0*/  ISETP.GT.U32.AND P3, PT, R59, 0xd, PT ;  /* 0x0000000d3b00780c */ /* 0x000fe20003f64070 */
[----:B------:R-:W-:Y:S01]  /*2500*/  FFMA.FTZ R33, R0, R39, R33 ;  /* 0x0000002700217223 */ /* 0x000fe20000010021 */
[----:B0-----:R-:W-:Y:S01]  /*2510*/  ULEA UR10, UR17, UR10, 0x18 ;  /* 0x0000000a110a7291 */ /* 0x001fe2000f8ec03f */
[----:B-1----:R-:W-:-:S05]  /*2520*/  @!P0 FADD.FTZ R37, R37, R38 ;  /* 0x0000002625258221 */ /* 0x002fca0000010000 */
[----:B------:R-:W-:Y:S01]  /*2530*/  LEA R61, R59, UR10, 0x4 ;  /* 0x0000000a3b3d7c11 */ /* 0x000fe2000f8e20ff */
[----:B--2---:R-:W-:Y:S01]  /*2540*/  @!P0 FADD.FTZ R23, R23, R68 ;  /* 0x0000004417178221 */ /* 0x004fe20000010000 */
        /* <DEDUP_REMOVED lines=14> */
[----:B------:R-:W-:Y:S01]  /*2630*/  FADD.FTZ R38, R35, R32 ;  /* 0x0000002023267221 */ /* 0x000fe20000010000 */
[----:B-1----:R-:W-:-:S03]  /*2640*/  @!P0 FADD.FTZ R23, R23, R68 ;  /* 0x0000004417178221 */ /* 0x002fc60000010000 */
[----:B------:R-:W0:Y:S01]  /*2650*/  SHFL.DOWN PT, R30, R37, 0x10, 0x1f ;  /* 0x0a001f00251e7f89 */ /* 0x000e2200000e0000 */
[----:B------:R-:W-:Y:S01]  /*2660*/  ISETP.GT.AND P0, PT, R56, 0xf, PT ;  /* 0x0000000f3800780c */ /* 0x000fe20003f04270 */
[----:B------:R-:W-:Y:S02]  /*2670*/  FADD.FTZ R38, R38, R31 ;  /* 0x0000001f26267221 */ /* 0x000fe40000010000 */
[----:B------:R-:W1:Y:S02]  /*2680*/  SHFL.DOWN PT, R32, R23, 0x10, 0x1f ;  /* 0x0a001f0017207f89 */ /* 0x000e6400000e0000 */
[----:B------:R-:W-:-:S04]  /*2690*/  FADD.FTZ R31, R38, R29 ;  /* 0x0000001d261f7221 */ /* 0x000fc80000010000 */
[----:B------:R-:W-:-:S04]  /*26a0*/  FADD.FTZ R28, R31, R26 ;  /* 0x0000001a1f1c7221 */ /* 0x000fc80000010000 */
[----:B------:R-:W-:-:S04]  /*26b0*/  FADD.FTZ R28, R28, R25 ;  /* 0x000000191c1c7221 */ /* 0x000fc80000010000 */
[----:B------:R-:W-:Y:S01]  /*26c0*/  FADD.FTZ R35, R28, R39 ;  /* 0x000000271c237221 */ /* 0x000fe20000010000 */
[----:B0-----:R-:W-:Y:S01]  /*26d0*/  @!P0 FADD.FTZ R37, R37, R30 ;  /* 0x0000001e25258221 */ /* 0x001fe20000010000 */
[----:B-1----:R-:W-:Y:S01]  /*26e0*/  @!P0 FADD.FTZ R23, R23, R32 ;  /* 0x0000002017178221 */ /* 0x002fe20000010000 */
[----:B------:R-:W-:Y:S01]  /*26f0*/  ISETP.NE.AND P0, PT, R56, RZ, PT ;  /* 0x000000ff3800720c */ /* 0x000fe20003f05270 */
[----:B------:R-:W-:Y:S02]  /*2700*/  FFMA.FTZ R32, R41, R22, R36 ;  /* 0x0000001629207223 */ /* 0x000fe40000010024 */
[----:B------:R-:W-:-:S03]  /*2710*/  MOV R22, R37 ;  /* 0x0000002500167202 */ /* 0x000fc60000000f00 */
        /* <DEDUP_REMOVED lines=9> */
[----:B0-----:R-:W-:-:S02]  /*27b0*/  FADD.FTZ R22, R23, R37 ;  /* 0x0000002517167221 */ /* 0x001fc40000010000 */
[----:B------:R-:W0:Y:S01]  /*27c0*/  LDS.128 R36, [UR10+0x40] ;  /* 0x0000400aff247984 */ /* 0x000e220008000c00 */
[----:B--2---:R-:W-:Y:S01]  /*27d0*/  FADD.FTZ R63, R63, R28 ;  /* 0x0000001c3f3f7221 */ /* 0x004fe20000010000 */
[----:B------:R-:W-:-:S03]  /*27e0*/  FADD.FTZ R22, R22, R29 ;  /* 0x0000001d16167221 */ /* 0x000fc60000010000 */
[----:B------:R-:W-:Y:S01]  /*27f0*/  FADD.FTZ R63, R63, R30 ;  /* 0x0000001e3f3f7221 */ /* 0x000fe20000010000 */
[----:B------:R-:W-:Y:S02]  /*2800*/  FADD.FTZ R22, R22, R31 ;  /* 0x0000001f16167221 */ /* 0x000fe40000010000 */
[----:B------:R-:W1:Y:S01]  /*2810*/  LDS.128 R28, [UR10+0x50] ;  /* 0x0000500aff1c7984 */ /* 0x000e620008000c00 */
[----:B---3--:R-:W-:Y:S01]  /*2820*/  FADD.FTZ R63, R63, R24 ;  /* 0x000000183f3f7221 */ /* 0x008fe20000010000 */
        /* <DEDUP_REMOVED lines=21> */
.L_x_1433:
[----:B------:R-:W-:Y:S05]  /*2980*/  BSYNC B0 ;  /* 0x0000000000007941 */ /* 0x000fea0003800000 */
.L_x_1432:
        /* <DEDUP_REMOVED lines=14> */
[----:B------:R-:W-:Y:S01]  /*2a70*/  FADD.FTZ R38, R38, R31 ;  /* 0x0000001f26267221 */ /* 0x000fe20000010000 */
[----:B---3--:R-:W-:Y:S01]  /*2a80*/  FADD.FTZ R63, R63, R24 ;  /* 0x000000183f3f7221 */ /* 0x008fe20000010000 */
        /* <DEDUP_REMOVED lines=142> */
.L_x_1435:
[----:B------:R-:W-:Y:S05]  /*3370*/  BSYNC B0 ;  /* 0x0000000000007941 */ /* 0x000fea0003800000 */
.L_x_1434:
        /* <DEDUP_REMOVED lines=20> */
.L_x_1437:
[----:B------:R-:W-:Y:S05]  /*34c0*/  BSYNC B0 ;  /* 0x0000000000007941 */ /* 0x000fea0003800000 */
.L_x_1436:
[----:B------:R-:W-:Y:S05]  /*34d0*/  @!P0 BRA `(.L_x_1438) ;  /* 0x0000001000908947 */ /* 0x000fea0003800000 */
[----:B0-2---:R-:W0:Y:S01]  /*34e0*/  LDC R33, c[0x0][0x10] ;  /* 0x00000400ff217b82 */ /* 0x005e220000000800 */
        /* <DEDUP_REMOVED lines=32> */
.L_x_1440:
[----:B------:R-:W2:Y:S04]  /*36f0*/  LDG.E.STRONG.GPU R26, desc[UR12][R24.64] ;  /* 0x0000000c181a7981 */ /* 0x000ea8000c1ef900 */
[----:B--2---:R-:W-:Y:S01]  /*3700*/  CCTL.IVALL ;  /* 0x00000000ff00798f */ /* 0x004fe20002000000 */
[----:B------:R-:W-:Y:S05]  /*3710*/  YIELD ;  /* 0x0000000000007946 */ /* 0x000fea0003800000 */
[----:B------:R-:W-:-:S13]  /*3720*/  ISETP.NE.AND P0, PT, R26, R29, PT ;  /* 0x0000001d1a00720c */ /* 0x000fda0003f05270 */
[----:B------:R-:W-:Y:S05]  /*3730*/  @P0 BRA `(.L_x_1440) ;  /* 0xfffffffc00ec0947 */ /* 0x000fea000383ffff */
.L_x_1439:
        /* <DEDUP_REMOVED lines=17> */
.L_x_1444:
        /* <DEDUP_REMOVED lines=8> */
[----:B------:R-:W-:-:S11]  /*38d0*/  IADD3 R30, R35, 0x3, RZ ;  /* 0x00000003231e7810 */ /* 0x000fd60007ffe0ff */
[----:B0-----:R-:W-:-:S04]  /*38e0*/  @!P4 IMAD R27, R33, R29, R32 ;  /* 0x0000001d211bc224 */ /* 0x001fc800078e0220 */
[----:B------:R-:W-:-:S06]  /*38f0*/  @!P4 IMAD.WIDE.U32 R26, R27, 0x8, R38 ;  /* 0x000000081b1ac825 */ /* 0x000fcc00078e0026 */
[----:B------:R-:W3:Y:S01]  /*3900*/  @!P4 LDG.E.64 R26, desc[UR12][R26.64] ;  /* 0x0000000c1a1ac981 */ /* 0x000ee2000c1e1b00 */
[----:B--2---:R-:W-:Y:S01]  /*3910*/  @!P6 FADD.FTZ R23, R23, R25 ;  /* 0x000000191717e221 */ /* 0x004fe20000010000 */
[----:B------:R-:W-:Y:S02]  /*3920*/  @!P3 IMAD R25, R33, R28, R32 ;  /* 0x0000001c2119b224 */ /* 0x000fe400078e0220 */
[----:B------:R-:W-:Y:S01]  /*3930*/  @!P6 FADD.FTZ R22, R22, R24 ;  /* 0x000000181616e221 */ /* 0x000fe20000010000 */
[----:B------:R-:W-:Y:S01]  /*3940*/  ISETP.EQ.OR P6, PT, R30, UR16, P2 ;  /* 0x000000101e007c0c */ /* 0x000fe200097c2670 */
[----:B------:R-:W-:-:S06]  /*3950*/  @!P3 IMAD.WIDE.U32 R24, R25, 0x8, R38 ;  /* 0x000000081918b825 */ /* 0x000fcc00078e0026 */
[----:B------:R-:W2:Y:S06]  /*3960*/  @!P3 LDG.E.64 R24, desc[UR12][R24.64] ;  /* 0x0000000c1818b981 */ /* 0x000eac000c1e1b00 */
[----:B------:R-:W-:-:S04]  /*3970*/  @!P6 IMAD R29, R33, R30, R32 ;  /* 0x0000001e211de224 */ /* 0x000fc800078e0220 */
        /* <DEDUP_REMOVED lines=96> */
.L_x_1443:
[----:B------:R-:W-:-:S13]  /*3f80*/  ISETP.GT.AND P3, PT, R34, 0x4, PT ;  /* 0x000000042200780c */ /* 0x000fda0003f64270 */
[----:B------:R-:W-:Y:S05]  /*3f90*/  @!P3 BRA `(.L_x_1445) ;  /* 0x0000000000ecb947 */ /* 0x000fea0003800000 */
[C---:B------:R-:W-:Y:S02]  /*3fa0*/  IADD3 R27, R35.reuse, 0x1, RZ ;  /* 0x00000001231b7810 */ /* 0x040fe40007ffe0ff */
[----:B------:R-:W-:Y:S02]  /*3fb0*/  ISETP.EQ.OR P0, PT, R35, UR16, P2 ;  /* 0x0000001023007c0c */ /* 0x000fe40009702670 */
[----:B------:R-:W-:Y:S02]  /*3fc0*/  ISETP.EQ.OR P4, PT, R27, UR16, P2 ;  /* 0x000000101b007c0c */ /* 0x000fe40009782670 */
[C---:B------:R-:W-:Y:S02]  /*3fd0*/  IADD3 R29, R35.reuse, 0x2, RZ ;  /* 0x00000002231d7810 */ /* 0x040fe40007ffe0ff */
[----:B------:R-:W-:Y:S02]  /*3fe0*/  IADD3 R30, R35, 0x3, RZ ;  /* 0x00000003231e7810 */ /* 0x000fe40007ffe0ff */
[----:B------:R-:W-:-:S02]  /*3ff0*/  ISETP.EQ.OR P6, PT, R29, UR16, P2 ;  /* 0x000000101d007c0c */ /* 0x000fc400097c2670 */
[----:B------:R-:W-:-:S03]  /*4000*/  ISETP.EQ.OR P3, PT, R30, UR16, P2 ;  /* 0x000000101e007c0c */ /* 0x000fc60009762670 */
[--C-:B------:R-:W-:Y:S02]  /*4010*/  @!P0 IMAD R25, R35, R33, R32.reuse ;  /* 0x0000002123198224 */ /* 0x100fe400078e0220 */
[----:B------:R-:W-:Y:S02]  /*4020*/  @!P4 IMAD R27, R33, R27, R32 ;  /* 0x0000001b211bc224 */ /* 0x000fe400078e0220 */
[----:B------:R-:W-:-:S04]  /*4030*/  @!P0 IMAD.WIDE.U32 R24, R25, 0x8, R38 ;  /* 0x0000000819188825 */ /* 0x000fc800078e0026 */
[----:B------:R-:W-:Y:S02]  /*4040*/  @!P4 IMAD.WIDE.U32 R26, R27, 0x8, R38 ;  /* 0x000000081b1ac825 */ /* 0x000fe400078e0026 */
[----:B------:R-:W2:Y:S02]  /*4050*/  @!P0 LDG.E.64 R24, desc[UR12][R24.64] ;  /* 0x0000000c18188981 */ /* 0x000ea4000c1e1b00 */
[C-C-:B------:R-:W-:Y:S02]  /*4060*/  @!P6 IMAD R29, R33.reuse, R29, R32.reuse ;  /* 0x0000001d211de224 */ /* 0x140fe400078e0220 */
[----:B------:R-:W-:Y:S01]  /*4070*/  @!P3 IMAD R31, R33, R30, R32 ;  /* 0x0000001e211fb224 */ /* 0x000fe200078e0220 */
[----:B------:R-:W3:Y:S01]  /*4080*/  @!P4 LDG.E.64 R26, desc[UR12][R26.64] ;  /* 0x0000000c1a1ac981 */ /* 0x000ee2000c1e1b00 */
[----:B------:R-:W-:-:S04]  /*4090*/  @!P6 IMAD.WIDE.U32 R28, R29, 0x8, R38 ;  /* 0x000000081d1ce825 */ /* 0x000fc800078e0026 */
[----:B------:R-:W-:Y:S02]  /*40a0*/  @!P3 IMAD.WIDE.U32 R30, R31, 0x8, R38 ;  /* 0x000000081f1eb825 */ /* 0x000fe400078e0026 */
[----:B------:R-:W4:Y:S04]  /*40b0*/  @!P6 LDG.E.64 R28, desc[UR12][R28.64] ;  /* 0x0000000c1c1ce981 */ /* 0x000f28000c1e1b00 */
[----:B------:R-:W5:Y:S01]  /*40c0*/  @!P3 LDG.E.64 R30, desc[UR12][R30.64] ;  /* 0x0000000c1e1eb981 */ /* 0x000f62000c1e1b00 */
[----:B------:R-:W-:-:S04]  /*40d0*/  IADD3 R35, R35, 0x4, RZ ;  /* 0x0000000423237810 */ /* 0x000fc80007ffe0ff */
[----:B------:R-:W-:Y:S01]  /*40e0*/  IADD3 R37, R35, 0x3, RZ ;  /* 0x0000000323257810 */ /* 0x000fe20007ffe0ff */
[----:B--2---:R-:W-:Y:S01]  /*40f0*/  @!P0 FADD.FTZ R22, R22, R24 ;  /* 0x0000001816168221 */ /* 0x004fe20000010000 */
[----:B------:R-:W-:Y:S01]  /*4100*/  @!P0 FADD.FTZ R23, R23, R25 ;  /* 0x0000001917178221 */ /* 0x000fe20000010000 */
[C---:B------:R-:W-:Y:S02]  /*4110*/  IADD3 R24, R35.reuse, 0x1, RZ ;  /* 0x0000000123187810 */ /* 0x040fe40007ffe0ff */
[----:B------:R-:W-:Y:S01]  /*4120*/  ISETP.EQ.OR P0, PT, R35, UR16, P2 ;  /* 0x0000001023007c0c */ /* 0x000fe20009702670 */
[----:B---3--:R-:W-:Y:S01]  /*4130*/  @!P4 FADD.FTZ R22, R22, R26 ;  /* 0x0000001a1616c221 */ /* 0x008fe20000010000 */
[----:B------:R-:W-:Y:S01]  /*4140*/  @!P4 FADD.FTZ R23, R23, R27 ;  /* 0x0000001b1717c221 */ /* 0x000fe20000010000 */
[----:B------:R-:W-:Y:S02]  /*4150*/  IADD3 R26, R35, 0x2, RZ ;  /* 0x00000002231a7810 */ /* 0x000fe40007ffe0ff */
[----:B------:R-:W-:Y:S01]  /*4160*/  ISETP.EQ.OR P4, PT, R24, UR16, P2 ;  /* 0x0000001018007c0c */ /* 0x000fe20009782670 */
[----:B----4-:R-:W-:Y:S01]  /*4170*/  @!P6 FADD.FTZ R22, R22, R28 ;  /* 0x0000001c1616e221 */ /* 0x010fe20000010000 */
[----:B------:R-:W-:Y:S01]  /*4180*/  @!P6 FADD.FTZ R23, R23, R29 ;  /* 0x0000001d1717e221 */ /* 0x000fe20000010000 */
[----:B------:R-:W-:-:S02]  /*4190*/  ISETP.EQ.OR P6, PT, R26, UR16, P2 ;  /* 0x000000101a007c0c */ /* 0x000fc400097c2670 */
[----:B-----5:R-:W-:Y:S01]  /*41a0*/  @!P3 FADD.FTZ R22, R22, R30 ;  /* 0x0000001e1616b221 */ /* 0x020fe20000010000 */
[----:B------:R-:W-:Y:S01]  /*41b0*/  @!P3 FADD.FTZ R23, R23, R31 ;  /* 0x0000001f1717b221 */ /* 0x000fe20000010000 */
[----:B------:R-:W-:Y:S01]  /*41c0*/  ISETP.EQ.OR P3, PT, R37, UR16, P2 ;  /* 0x0000001025007c0c */ /* 0x000fe20009762670 */
[----:B------:R-:W-:-:S05]  /*41d0*/  @!P0 IMAD R25, R33, R35, R32 ;  /* 0x0000002321198224 */ /* 0x000fca00078e0220 */
[----:B------:R-:W-:Y:S02]  /*41e0*/  @!P4 IMAD R27, R33, R24, R32 ;  /* 0x00000018211bc224 */ /* 0x000fe400078e0220 */
[----:B------:R-:W-:-:S04]  /*41f0*/  @!P0 IMAD.WIDE.U32 R24, R25, 0x8, R38 ;  /* 0x0000000819188825 */ /* 0x000fc800078e0026 */
[----:B------:R-:W-:Y:S02]  /*4200*/  @!P6 IMAD R29, R33, R26, R32 ;  /* 0x0000001a211de224 */ /* 0x000fe400078e0220 */
[--C-:B------:R-:W-:Y:S01]  /*4210*/  @!P4 IMAD.WIDE.U32 R26, R27, 0x8, R38.reuse ;  /* 0x000000081b1ac825 */ /* 0x100fe200078e0026 */
[----:B------:R-:W2:Y:S03]  /*4220*/  @!P0 LDG.E.64 R24, desc[UR12][R24.64] ;  /* 0x0000000c18188981 */ /* 0x000ea6000c1e1b00 */
[----:B------:R-:W-:Y:S02]  /*4230*/  @!P6 IMAD.WIDE.U32 R28, R29, 0x8, R38 ;  /* 0x000000081d1ce825 */ /* 0x000fe400078e0026 */
[----:B------:R-:W3:Y:S02]  /*4240*/  @!P4 LDG.E.64 R26, desc[UR12][R26.64] ;  /* 0x0000000c1a1ac981 */ /* 0x000ee4000c1e1b00 */
[----:B------:R-:W-:-:S02]  /*4250*/  @!P3 IMAD R31, R33, R37, R32 ;  /* 0x00000025211fb224 */ /* 0x000fc400078e0220 */
[----:B------:R-:W4:Y:S02]  /*4260*/  @!P6 LDG.E.64 R28, desc[UR12][R28.64] ;  /* 0x0000000c1c1ce981 */ /* 0x000f24000c1e1b00 */
[----:B------:R-:W-:-:S06]  /*4270*/  @!P3 IMAD.WIDE.U32 R30, R31, 0x8, R38 ;  /* 0x000000081f1eb825 */ /* 0x000fcc00078e0026 */
[----:B------:R-:W5:Y:S01]  /*4280*/  @!P3 LDG.E.64 R30, desc[UR12][R30.64] ;  /* 0x0000000c1e1eb981 */ /* 0x000f62000c1e1b00 */
[----:B------:R-:W-:Y:S02]  /*4290*/  IADD3 R34, R34, -0x4, RZ ;  /* 0xfffffffc22227810 */ /* 0x000fe40007ffe0ff */
[----:B------:R-:W-:Y:S02]  /*42a0*/  IADD3 R35, R35, 0x4, RZ ;  /* 0x0000000423237810 */ /* 0x000fe40007ffe0ff */
[----:B------:R-:W-:Y:S01]  /*42b0*/  IADD3 R34, R34, -0x4, RZ ;  /* 0xfffffffc22227810 */ /* 0x000fe20007ffe0ff */
[----:B--2---:R-:W-:Y:S01]  /*42c0*/  @!P0 FADD.FTZ R22, R22, R24 ;  /* 0x0000001816168221 */ /* 0x004fe20000010000 */
[----:B------:R-:W-:-:S03]  /*42d0*/  @!P0 FADD.FTZ R23, R23, R25 ;  /* 0x0000001917178221 */ /* 0x000fc60000010000 */
[----:B---3--:R-:W-:Y:S01]  /*42e0*/  @!P4 FADD.FTZ R22, R22, R26 ;  /* 0x0000001a1616c221 */ /* 0x008fe20000010000 */
[----:B------:R-:W-:-:S03]  /*42f0*/  @!P4 FADD.FTZ R23, R23, R27 ;  /* 0x0000001b1717c221 */ /* 0x000fc60000010000 */
[----:B----4-:R-:W-:Y:S01]  /*4300*/  @!P6 FADD.FTZ R22, R22, R28 ;  /* 0x0000001c1616e221 */ /* 0x010fe20000010000 */
[----:B------:R-:W-:Y:S01]  /*4310*/  @!P6 FADD.FTZ R23, R23, R29 ;  /* 0x0000001d1717e221 */ /* 0x000fe20000010000 */
[----:B------:R-:W-:Y:S02]  /*4320*/  PLOP3.LUT P0, PT, PT, PT, PT, 0x8, 0x0 ;  /* 0x000000000000781c */ /* 0x000fe40003f0e170 */
[----:B-----5:R-:W-:Y:S01]  /*4330*/  @!P3 FADD.FTZ R22, R22, R30 ;  /* 0x0000001e1616b221 */ /* 0x020fe20000010000 */
[----:B------:R-:W-:-:S10]  /*4340*/  @!P3 FADD.FTZ R23, R23, R31 ;  /* 0x0000001f1717b221 */ /* 0x000fd40000010000 */
.L_x_1445:
[----:B------:R-:W-:-:S13]  /*4350*/  ISETP.NE.OR P0, PT, R34, RZ, P0 ;  /* 0x000000ff2200720c */ /* 0x000fda0000705670 */
[----:B------:R-:W-:Y:S05]  /*4360*/  @!P0 BRA `(.L_x_1441) ;  /* 0x00000000007c8947 */ /* 0x000fea0003800000 */
.L_x_1442:
[C---:B------:R-:W-:Y:S02]  /*4370*/  ISETP.EQ.OR P4, PT, R35.reuse, UR16, P2 ;  /* 0x0000001023007c0c */ /* 0x040fe40009782670 */
[C---:B------:R-:W-:Y:S02]  /*4380*/  IADD3 R27, R35.reuse, 0x1, RZ ;  /* 0x00000001231b7810 */ /* 0x040fe40007ffe0ff */
[----:B------:R-:W-:Y:S02]  /*4390*/  IADD3 R29, R35, 0x2, RZ ;  /* 0x00000002231d7810 */ /* 0x000fe40007ffe0ff */
[----:B------:R-:W-:Y:S02]  /*43a0*/  ISETP.EQ.OR P6, PT, R27, UR16, P2 ;  /* 0x000000101b007c0c */ /* 0x000fe400097c2670 */
[----:B------:R-:W-:Y:S02]  /*43b0*/  ISETP.EQ.OR P3, PT, R29, UR16, P2 ;  /* 0x000000101d007c0c */ /* 0x000fe40009762670 */
[----:B------:R-:W-:-:S03]  /*43c0*/  IADD3 R31, R35, 0x3, RZ ;  /* 0x00000003231f7810 */ /* 0x000fc60007ffe0ff */
[----:B------:R-:W-:Y:S01]  /*43d0*/  @!P4 IMAD R25, R33, R35, R32 ;  /* 0x000000232119c224 */ /* 0x000fe200078e0220 */
[----:B------:R-:W-:-:S03]  /*43e0*/  ISETP.EQ.OR P0, PT, R31, UR16, P2 ;  /* 0x000000101f007c0c */ /* 0x000fc60009702670 */
[----:B------:R-:W-:-:S04]  /*43f0*/  @!P4 IMAD.WIDE.U32 R24, R25, 0x8, R38 ;  /* 0x000000081918c825 */ /* 0x000fc800078e0026 */
[C-C-:B------:R-:W-:Y:S02]  /*4400*/  @!P6 IMAD R27, R33.reuse, R27, R32.reuse ;  /* 0x0000001b211be224 */ /* 0x140fe400078e0220 */
[----:B------:R-:W2:Y:S01]  /*4410*/  @!P4 LDG.E.64 R24, desc[UR12][R24.64] ;  /* 0x0000000c1818c981 */ /* 0x000ea2000c1e1b00 */
[----:B------:R-:W-:Y:S02]  /*4420*/  @!P3 IMAD R29, R33, R29, R32 ;  /* 0x0000001d211db224 */ /* 0x000fe400078e0220 */
[----:B------:R-:W-:-:S04]  /*4430*/  @!P6 IMAD.WIDE.U32 R26, R27, 0x8, R38 ;  /* 0x000000081b1ae825 */ /* 0x000fc800078e0026 */
[----:B------:R-:W-:Y:S02]  /*4440*/  @!P3 IMAD.WIDE.U32 R28, R29, 0x8, R38 ;  /* 0x000000081d1cb825 */ /* 0x000fe400078e0026 */
[----:B------:R-:W3:Y:S02]  /*4450*/  @!P6 LDG.E.64 R26, desc[UR12][R26.64] ;  /* 0x0000000c1a1ae981 */ /* 0x000ee4000c1e1b00 */
[----:B------:R-:W-:Y:S02]  /*4460*/  @!P0 IMAD R31, R33, R31, R32 ;  /* 0x0000001f211f8224 */ /* 0x000fe400078e0220 */
[----:B------:R-:W4:Y:S02]  /*4470*/  @!P3 LDG.E.64 R28, desc[UR12][R28.64] ;  /* 0x0000000c1c1cb981 */ /* 0x000f24000c1e1b00 */
[----:B------:R-:W-:-:S06]  /*4480*/  @!P0 IMAD.WIDE.U32 R30, R31, 0x8, R38 ;  /* 0x000000081f1e8825 */ /* 0x000fcc00078e0026 */
[----:B------:R-:W5:Y:S01]  /*4490*/  @!P0 LDG.E.64 R30, desc[UR12][R30.64] ;  /* 0x0000000c1e1e8981 */ /* 0x000f62000c1e1b00 */
        /* <DEDUP_REMOVED lines=8> */
[----:B------:R-:W-:-:S03]  /*4520*/  @!P3 FADD.FTZ R23, R23, R29 ;  /* 0x0000001d1717b221 */ /* 0x000fc60000010000 */
[----:B-----5:R-:W-:Y:S01]  /*4530*/  @!P0 FADD.FTZ R22, R22, R30 ;  /* 0x0000001e16168221 */ /* 0x020fe20000010000 */
[----:B------:R-:W-:Y:S02]  /*4540*/  @!P0 FADD.FTZ R23, R23, R31 ;  /* 0x0000001f17178221 */ /* 0x000fe40000010000 */
[----:B------:R-:W-:Y:S05]  /*4550*/  @P4 BRA `(.L_x_1442) ;  /* 0xfffffffc00844947 */ /* 0x000fea000383ffff */
.L_x_1441:
        /* <DEDUP_REMOVED lines=11> */
.L_x_1447:
[----:B------:R-:W-:Y:S05]  /*4610*/  BSYNC B0 ;  /* 0x0000000000007941 */ /* 0x000fea0003800000 */
.L_x_1446:
        /* <DEDUP_REMOVED lines=16> */
.L_x_1438:
[----:B------:R-:W1:Y:S01]  /*4720*/  S2UR UR11, SR_CgaCtaId ;  /* 0x00000000000b79c3 */ /* 0x000e620000008800 */
[----:B------:R-:W-:Y:S01]  /*4730*/  UMOV UR10, 0x400 ;  /* 0x00000400000a7882 */ /* 0x000fe20000000000 */
[C---:B0-2---:R-:W-:Y:S01]  /*4740*/  IADD3 R33, R58.reuse, 0x20, RZ ;  /* 0x000000203a217810 */ /* 0x045fe20007ffe0ff */
[----:B------:R-:W-:Y:S01]  /*4750*/  ULDC.64 UR18, c[0x0][0x290] ;  /* 0x0000a40000127ab9 */ /* 0x000fe20000000a00 */
[----:B------:R-:W-:Y:S02]  /*4760*/  IADD3 R29, R58, 0x40, RZ ;  /* 0x000000403a1d7810 */ /* 0x000fe40007ffe0ff */
[----:B------:R-:W-:Y:S02]  /*4770*/  ISETP.GE.U32.AND P0, PT, R33, UR18, PT ;  /* 0x0000001221007c0c */ /* 0x000fe4000bf06070 */
[----:B------:R-:W-:Y:S02]  /*4780*/  SHF.R.S32.HI R32, RZ, 0x1f, R33 ;  /* 0x0000001fff207819 */ /* 0x000fe40000011421 */
[----:B------:R-:W-:-:S02]  /*4790*/  SHF.R.S32.HI R28, RZ, 0x1f, R29 ;  /* 0x0000001fff1c7819 */ /* 0x000fc4000001141d */
[----:B------:R-:W-:Y:S02]  /*47a0*/  ISETP.GE.AND.EX P0, PT, R32, UR19, PT, P0 ;  /* 0x0000001320007c0c */ /* 0x000fe4000bf06300 */
[C---:B------:R-:W-:Y:S02]  /*47b0*/  IADD3 R27, R58.reuse, 0x60, RZ ;  /* 0x000000603a1b7810 */ /* 0x040fe40007ffe0ff */
[----:B------:R-:W-:Y:S02]  /*47c0*/  ISETP.GT.U32.OR P0, PT, R59, 0x1bf, P0 ;  /* 0x000001bf3b00780c */ /* 0x000fe40000704470 */
[----:B------:R-:W-:Y:S01]  /*47d0*/  IADD3 R26, R58, 0x80, RZ ;  /* 0x000000803a1a7810 */ /* 0x000fe20007ffe0ff */
[----:B-1----:R-:W-:-:S09]  /*47e0*/  ULEA UR10, UR11, UR10, 0x18 ;  /* 0x0000000a0b0a7291 */ /* 0x002fd2000f8ec03f */
[----:B------:R-:W-:Y:S01]  /*47f0*/  @!P2 STS.64 [UR10+0x88], R22 ;  /* 0x00008816ff00a988 */ /* 0x000fe20008000a0a */
[----:B------:R-:W-:Y:S01]  /*4800*/  BAR.SYNC.DEFER_BLOCKING 0x0 ;  /* 0x0000000000007b1d */ /* 0x000fe20000010000 */
[----:B------:R-:W-:-:S04]  /*4810*/  ISETP.GE.U32.AND P2, PT, R29, UR18, PT ;  /* 0x000000121d007c0c */ /* 0x000fc8000bf46070 */
[----:B------:R-:W-:-:S04]  /*4820*/  ISETP.GE.AND.EX P2, PT, R28, UR19, PT, P2 ;  /* 0x000000131c007c0c */ /* 0x000fc8000bf46320 */
[----:B------:R-:W-:Y:S01]  /*4830*/  ISETP.GT.U32.OR P2, PT, R59, 0x1bf, P2 ;  /* 0x000001bf3b00780c */ /* 0x000fe20001744470 */
[----:B------:R-:W0:Y:S01]  /*4840*/  LDS.64 R24, [UR10+0x88] ;  /* 0x0000880aff187984 */ /* 0x000e220008000a00 */
[----:B------:R-:W-:Y:S02]  /*4850*/  ULDC UR10, c[0x0][0x2bc] ;  /* 0x0000af00000a7ab9 */ /* 0x000fe40000000800 */
        /* <DEDUP_REMOVED lines=21> */
.L_x_1448:
        /* <DEDUP_REMOVED lines=19> */
.L_x_1450:
[----:B------:R-:W-:Y:S05]  /*4ae0*/  BSYNC B0 ;  /* 0x0000000000007941 */ /* 0x000fea0003800000 */
.L_x_1449:
        /* <DEDUP_REMOVED lines=19> */
.L_x_1451:
[----:B------:R-:W-:Y:S04]  /*4c20*/  BSSY B0, `(.L_x_1452) ;  /* 0x0000013000007945 */ /* 0x000fe80003800000 */
[----:B------:R-:W-:Y:S05]  /*4c30*/  @P0 BRA `(.L_x_1453) ;  /* 0x0000000000440947 */ /* 0x000fea0003800000 */
[----:B------:R-:W-:Y:S01]  /*4c40*/  ULDC.64 UR10, c[0x0][0x288] ;  /* 0x0000a200000a7ab9 */ /* 0x000fe20000000a00 */
[----:B0-----:R-:W-:Y:S01]  /*4c50*/  MOV R6, R64 ;  /* 0x0000004000067202 */ /* 0x001fe20000000f00 */
[----:B------:R-:W-:Y:S01]  /*4c60*/  IMAD R32, R32, UR10, RZ ;  /* 0x0000000a20207c24 */ /* 0x000fe2000f8e02ff */
[----:B------:R-:W-:Y:S01]  /*4c70*/  MOV R7, R67 ;  /* 0x0000004300077202 */ /* 0x000fe20000000f00 */
[-CC-:B------:R-:W-:Y:S01]  /*4c80*/  FFMA.FTZ R53, R53, R30.reuse, R31.reuse ;  /* 0x0000001e35357223 */ /* 0x180fe2000001001f */
[----:B------:R-:W-:Y:S01]  /*4c90*/  FFMA.FTZ R50, R50, R30, R31 ;  /* 0x0000001e32327223 */ /* 0x000fe2000001001f */
[----:B------:R-:W-:-:S04]  /*4ca0*/  IMAD.WIDE.U32 R6, R33, UR10, R6 ;  /* 0x0000000a21067c25 */ /* 0x000fc8000f8e0006 */
[----:B------:R-:W-:Y:S01]  /*4cb0*/  FFMA.FTZ R22, R18, R4, -R53 ;  /* 0x0000000412167223 */ /* 0x000fe20000010835 */
[----:B------:R-:W-:Y:S01]  /*4cc0*/  FFMA.FTZ R23, R19, R5, -R50 ;  /* 0x0000000513177223 */ /* 0x000fe20000010832 */
[----:B------:R-:W-:Y:S01]  /*4cd0*/  IMAD R33, R33, UR11, R32 ;  /* 0x0000000b21217c24 */ /* 0x000fe2000f8e0220 */
[----:B------:R-:W-:Y:S01]  /*4ce0*/  ULDC.64 UR10, c[0x0][0x210] ;  /* 0x00008400000a7ab9 */ /* 0x000fe20000000a00 */
[----:B------:R-:W-:Y:S01]  /*4cf0*/  FMUL.FTZ R22, R22, UR14 ;  /* 0x0000000e16167c20 */ /* 0x000fe20008410000 */
[----:B------:R-:W-:Y:S01]  /*4d00*/  LEA R4, P0, R6, UR10, 0x2 ;  /* 0x0000000a06047c11 */ /* 0x000fe2000f8010ff */
[----:B------:R-:W-:Y:S01]  /*4d10*/  FMUL.FTZ R23, R23, UR14 ;  /* 0x0000000e17177c20 */ /* 0x000fe20008410000 */
[----:B------:R-:W-:-:S04]  /*4d20*/  IADD3 R33, R7, R33, RZ ;  /* 0x0000002107217210 */ /* 0x000fc80007ffe0ff */
[----:B------:R-:W-:-:S05]  /*4d30*/  LEA.HI.X R5, R6, UR11, R33, 0x2, P0 ;  /* 0x0000000b06057c11 */ /* 0x000fca00080f1421 */
[----:B------:R1:W-:Y:S02]  /*4d40*/  STG.E.64 desc[UR12][R4.64], R22 ;  /* 0x0000001604007986 */ /* 0x0003e4000c101b0c */
.L_x_1453:
[----:B------:R-:W-:Y:S05]  /*4d50*/  BSYNC B0 ;  /* 0x0000000000007941 */ /* 0x000fea0003800000 */
.L_x_1452:
[----:B------:R-:W-:Y:S05]  /*4d60*/  @!P5 BRA `(.L_x_1454) ;  /* 0x000000000048d947 */ /* 0x000fea0003800000 */
[----:B-1----:R-:W-:Y:S01]  /*4d70*/  FFMA.FTZ R4, R51, R18, R20 ;  /* 0x0000001233047223 */ /* 0x002fe20000010014 */
        /* <DEDUP_REMOVED lines=17> */
.L_x_1454:
[----:B------:R-:W-:Y:S04]  /*4e90*/  BSSY B0, `(.L_x_1455) ;  /* 0x0000013000007945 */ /* 0x000fe80003800000 */
[----:B------:R-:W-:Y:S05]  /*4ea0*/  @P2 BRA `(.L_x_1456) ;  /* 0x0000000000442947 */ /* 0x000fea0003800000 */
[----:B------:R-:W-:Y:S01]  /*4eb0*/  ULDC.64 UR10, c[0x0][0x288] ;  /* 0x0000a200000a7ab9 */ /* 0x000fe20000000a00 */
[----:B-1----:R-:W-:Y:S01]  /*4ec0*/  MOV R4, R64 ;  /* 0x0000004000047202 */ /* 0x002fe20000000f00 */
        /* <DEDUP_REMOVED lines=10> */
[----:B0-----:R-:W-:Y:S01]  /*4f70*/  LEA R6, P0, R4, UR10, 0x2 ;  /* 0x0000000a04067c11 */ /* 0x001fe2000f8010ff */
[----:B------:R-:W-:Y:S01]  /*4f80*/  FMUL.FTZ R9, R9, UR14 ;  /* 0x0000000e09097c20 */ /* 0x000fe20008410000 */
[----:B------:R-:W-:-:S04]  /*4f90*/  IADD3 R29, R5, R29, RZ ;  /* 0x0000001d051d7210 */ /* 0x000fc80007ffe0ff */
[----:B------:R-:W-:-:S05]  /*4fa0*/  LEA.HI.X R7, R4, UR11, R29, 0x2, P0 ;  /* 0x0000000b04077c11 */ /* 0x000fca00080f141d */
[----:B------:R2:W-:Y:S02]  /*4fb0*/  STG.E.64 desc[UR12][R6.64], R8 ;  /* 0x0000000806007986 */ /* 0x0005e4000c101b0c */
.L_x_1456:
[----:B------:R-:W-:Y:S05]  /*4fc0*/  BSYNC B0 ;  /* 0x0000000000007941 */ /* 0x000fea0003800000 */
.L_x_1455:
[C---:B------:R-:W-:Y:S02]  /*4fd0*/  IADD3 R28, R58.reuse, 0xa0, RZ ;  /* 0x000000a03a1c7810 */ /* 0x040fe40007ffe0ff */
[C---:B0-----:R-:W-:Y:S02]  /*4fe0*/  IADD3 R24, R58.reuse, 0xc0, RZ ;  /* 0x000000c03a187810 */ /* 0x041fe40007ffe0ff */
[----:B-1----:R-:W-:Y:S02]  /*4ff0*/  IADD3 R22, R58, 0xe0, RZ ;  /* 0x000000e03a167810 */ /* 0x002fe40007ffe0ff */
[----:B------:R-:W-:Y:S02]  /*5000*/  ISETP.GE.U32.AND P6, PT, R27, UR18, PT ;  /* 0x000000121b007c0c */ /* 0x000fe4000bfc6070 */
[----:B------:R-:W-:Y:S02]  /*5010*/  ISETP.GE.U32.AND P0, PT, R26, UR18, PT ;  /* 0x000000121a007c0c */ /* 0x000fe4000bf06070 */
[----:B------:R-:W-:-:S02]  /*5020*/  ISETP.GE.U32.AND P2, PT, R28, UR18, PT ;  /* 0x000000121c007c0c */ /* 0x000fc4000bf46070 */
[----:B------:R-:W-:Y:S02]  /*5030*/  ISETP.GE.U32.AND P3, PT, R24, UR18, PT ;  /* 0x0000001218007c0c */ /* 0x000fe4000bf66070 */
[----:B------:R-:W-:Y:S02]  /*5040*/  ISETP.GE.U32.AND P4, PT, R22, UR18, PT ;  /* 0x0000001216007c0c */ /* 0x000fe4000bf86070 */
[----:B------:R-:W-:Y:S02]  /*5050*/  SHF.R.S32.HI R35, RZ, 0x1f, R27 ;  /* 0x0000001fff237819 */ /* 0x000fe4000001141b */
[----:B------:R-:W-:Y:S02]  /*5060*/  SHF.R.S32.HI R32, RZ, 0x1f, R26 ;  /* 0x0000001fff207819 */ /* 0x000fe4000001141a */
[----:B------:R-:W-:Y:S02]  /*5070*/  SHF.R.S32.HI R29, RZ, 0x1f, R28 ;  /* 0x0000001fff1d7819 */ /* 0x000fe4000001141c */
[----:B------:R-:W-:-:S02]  /*5080*/  SHF.R.S32.HI R25, RZ, 0x1f, R24 ;  /* 0x0000001fff197819 */ /* 0x000fc40000011418 */
[----:B------:R-:W-:Y:S02]  /*5090*/  SHF.R.S32.HI R23, RZ, 0x1f, R22 ;  /* 0x0000001fff177819 */ /* 0x000fe40000011416 */
[----:B------:R-:W-:Y:S02]  /*50a0*/  ISETP.GE.AND.EX P6, PT, R35, UR19, PT, P6 ;  /* 0x0000001323007c0c */ /* 0x000fe4000bfc6360 */
[----:B------:R-:W-:Y:S02]  /*50b0*/  ISETP.GE.AND.EX P0, PT, R32, UR19, PT, P0 ;  /* 0x0000001320007c0c */ /* 0x000fe4000bf06300 */
[----:B------:R-:W-:Y:S02]  /*50c0*/  ISETP.GE.AND.EX P2, PT, R29, UR19, PT, P2 ;  /* 0x000000131d007c0c */ /* 0x000fe4000bf46320 */
[----:B------:R-:W-:Y:S02]  /*50d0*/  ISETP.GE.AND.EX P3, PT, R25, UR19, PT, P3 ;  /* 0x0000001319007c0c */ /* 0x000fe4000bf66330 */
[----:B------:R-:W-:-:S02]  /*50e0*/  ISETP.GE.AND.EX P4, PT, R23, UR19, PT, P4 ;  /* 0x0000001317007c0c */ /* 0x000fc4000bf86340 */
[C---:B------:R-:W-:Y:S02]  /*50f0*/  ISETP.GT.U32.OR P6, PT, R59.reuse, 0x1bf, P6 ;  /* 0x000001bf3b00780c */ /* 0x040fe400037c4470 */
[C---:B------:R-:W-:Y:S02]  /*5100*/  ISETP.GT.U32.OR P0, PT, R59.reuse, 0x1bf, P0 ;  /* 0x000001bf3b00780c */ /* 0x040fe40000704470 */
[C---:B------:R-:W-:Y:S02]  /*5110*/  ISETP.GT.U32.OR P2, PT, R59.reuse, 0x1bf, P2 ;  /* 0x000001bf3b00780c */ /* 0x040fe40001744470 */
[C---:B------:R-:W-:Y:S02]  /*5120*/  ISETP.GT.U32.OR P3, PT, R59.reuse, 0x1bf, P3 ;  /* 0x000001bf3b00780c */ /* 0x040fe40001f64470 */
[----:B------:R-:W-:Y:S01]  /*5130*/  ISETP.GT.U32.OR P4, PT, R59, 0x1bf, P4 ;  /* 0x000001bf3b00780c */ /* 0x000fe20002784470 */
[----:B------:R-:W-:-:S12]  /*5140*/  @!P5 BRA `(.L_x_1457) ;  /* 0x000000000048d947 */ /* 0x000fd80003800000 */
[----:B------:R-:W-:Y:S01]  /*5150*/  FFMA.FTZ R4, R49, R18, R20 ;  /* 0x0000001231047223 */ /* 0x000fe20000010014 */
[----:B------:R-:W-:-:S03]  /*5160*/  FFMA.FTZ R5, R46, R19, R21 ;  /* 0x000000132e057223 */ /* 0x000fc60000010015 */
[----:B--2---:R-:W-:Y:S01]  /*5170*/  FMUL.FTZ R6, R4, -1.4426950216293334961 ;  /* 0xbfb8aa3b04067820 */ /* 0x004fe20000410000 */
        /* <DEDUP_REMOVED lines=15> */
.L_x_1457:
[----:B------:R-:W-:Y:S04]  /*5270*/  BSSY B0, `(.L_x_1458) ;  /* 0x0000013000007945 */ /* 0x000fe80003800000 */
[----:B------:R-:W-:Y:S05]  /*5280*/  @P6 BRA `(.L_x_1459) ;  /* 0x0000000000446947 */ /* 0x000fea0003800000 */
[----:B------:R-:W-:Y:S01]  /*5290*/  ULDC.64 UR10, c[0x0][0x288] ;  /* 0x0000a200000a7ab9 */ /* 0x000fe20000000a00 */
[----:B------:R-:W-:Y:S01]  /*52a0*/  MOV R4, R64 ;  /* 0x0000004000047202 */ /* 0x000fe20000000f00 */
[----:B--2---:R-:W-:Y:S01]  /*52b0*/  IMAD R6, R35, UR10, RZ ;  /* 0x0000000a23067c24 */ /* 0x004fe2000f8e02ff */
        /* <DEDUP_REMOVED lines=14> */
.L_x_1459:
[----:B------:R-:W-:Y:S05]  /*53a0*/  BSYNC B0 ;  /* 0x0000000000007941 */ /* 0x000fea0003800000 */
.L_x_1458:
[----:B------:R-:W-:Y:S05]  /*53b0*/  @!P5 BRA `(.L_x_1460) ;  /* 0x000000000048d947 */ /* 0x000fea0003800000 */
[----:B------:R-:W-:Y:S01]  /*53c0*/  FFMA.FTZ R4, R47, R18, R20 ;  /* 0x000000122f047223 */ /* 0x000fe20000010014 */
[----:B------:R-:W-:-:S03]  /*53d0*/  FFMA.FTZ R5, R44, R19, R21 ;  /* 0x000000132c057223 */ /* 0x000fc60000010015 */
[----:B0-2---:R-:W-:Y:S01]  /*53e0*/  FMUL.FTZ R6, R4, -1.4426950216293334961 ;  /* 0xbfb8aa3b04067820 */ /* 0x005fe20000410000 */
        /* <DEDUP_REMOVED lines=15> */
.L_x_1460:
[----:B------:R-:W-:Y:S04]  /*54e0*/  BSSY B0, `(.L_x_1461) ;  /* 0x0000013000007945 */ /* 0x000fe80003800000 */
[----:B------:R-:W-:Y:S05]  /*54f0*/  @P0 BRA `(.L_x_1462) ;  /* 0x0000000000440947 */ /* 0x000fea0003800000 */
[----:B------:R-:W-:Y:S01]  /*5500*/  ULDC.64 UR10, c[0x0][0x288] ;  /* 0x0000a200000a7ab9 */ /* 0x000fe20000000a00 */
[----:B------:R-:W-:Y:S01]  /*5510*/  MOV R4, R64 ;  /* 0x0000004000047202 */ /* 0x000fe20000000f00 */
[----:B0-2---:R-:W-:Y:S01]  /*5520*/  IMAD R7, R32, UR10, RZ ;  /* 0x0000000a20077c24 */ /* 0x005fe2000f8e02ff */
        /* <DEDUP_REMOVED lines=9> */
[C---:B------:R-:W-:Y:S01]  /*55c0*/  LEA R2, P0, R4.reuse, UR10, 0x2 ;  /* 0x0000000a04027c11 */ /* 0x040fe2000f8010ff */
[----:B------:R-:W-:Y:S02]  /*55d0*/  FMUL.FTZ R6, R47, UR14 ;  /* 0x0000000e2f067c20 */ /* 0x000fe40008410000 */
[----:B------:R-:W-:Y:S01]  /*55e0*/  FMUL.FTZ R7, R7, UR14 ;  /* 0x0000000e07077c20 */ /* 0x000fe20008410000 */
[----:B------:R-:W-:-:S05]  /*55f0*/  LEA.HI.X R3, R4, UR11, R5, 0x2, P0 ;  /* 0x0000000b04037c11 */ /* 0x000fca00080f1405 */
[----:B------:R1:W-:Y:S04]  /*5600*/  STG.E.64 desc[UR12][R2.64], R6 ;  /* 0x0000000602007986 */ /* 0x0003e8000c101b0c */
.L_x_1462:
[----:B------:R-:W-:Y:S05]  /*5610*/  BSYNC B0 ;  /* 0x0000000000007941 */ /* 0x000fea0003800000 */
.L_x_1461:
[----:B------:R-:W-:Y:S05]  /*5620*/  @!P5 BRA `(.L_x_1463) ;  /* 0x000000000048d947 */ /* 0x000fea0003800000 */
[----:B-1----:R-:W-:Y:S01]  /*5630*/  FFMA.FTZ R2, R45, R18, R20 ;  /* 0x000000122d027223 */ /* 0x002fe20000010014 */
[----:B------:R-:W-:-:S03]  /*5640*/  FFMA.FTZ R3, R42, R19, R21 ;  /* 0x000000132a037223 */ /* 0x000fc60000010015 */
[----:B------:R-:W-:Y:S01]  /*5650*/  FMUL.FTZ R4, R2, -1.4426950216293334961 ;  /* 0xbfb8aa3b02047820 */ /* 0x000fe20000410000 */
[----:B0-2---:R-:W-:-:S05]  /*5660*/  FMUL.FTZ R6, R3, -1.4426950216293334961 ;  /* 0xbfb8aa3b03067820 */ /* 0x005fca0000410000 */
        /* <DEDUP_REMOVED lines=14> */
.L_x_1463:
        /* <DEDUP_REMOVED lines=12> */
[----:B0-2---:R-:W-:Y:S01]  /*5810*/  FFMA.FTZ R7, R19, R11, -R42 ;  /* 0x0000000b13077223 */ /* 0x005fe2000001082a */
[----:B------:R-:W-:Y:S02]  /*5820*/  LEA R4, P0, R2, UR10, 0x2 ;  /* 0x0000000a02047c11 */ /* 0x000fe4000f8010ff */
[----:B------:R-:W-:Y:S01]  /*5830*/  FMUL.FTZ R6, R45, UR14 ;  /* 0x0000000e2d067c20 */ /* 0x000fe20008410000 */
[----:B------:R-:W-:Y:S01]  /*5840*/  IADD3 R29, R3, R29, RZ ;  /* 0x0000001d031d7210 */ /* 0x000fe20007ffe0ff */
[----:B------:R-:W-:-:S03]  /*5850*/  FMUL.FTZ R7, R7, UR14 ;  /* 0x0000000e07077c20 */ /* 0x000fc60008410000 */
[----:B------:R-:W-:-:S05]  /*5860*/  LEA.HI.X R5, R2, UR11, R29, 0x2, P0 ;  /* 0x0000000b02057c11 */ /* 0x000fca00080f141d */
[----:B------:R3:W-:Y:S02]  /*5870*/  STG.E.64 desc[UR12][R4.64], R6 ;  /* 0x0000000604007986 */ /* 0x0007e4000c101b0c */
.L_x_1465:
[----:B------:R-:W-:Y:S05]  /*5880*/  BSYNC B0 ;  /* 0x0000000000007941 */ /* 0x000fea0003800000 */
.L_x_1464:
[----:B------:R-:W-:Y:S05]  /*5890*/  @!P5 BRA `(.L_x_1466) ;  /* 0x000000000048d947 */ /* 0x000fea0003800000 */
[----:B-1----:R-:W-:Y:S01]  /*58a0*/  FFMA.FTZ R2, R43, R18, R20 ;  /* 0x000000122b027223 */ /* 0x002fe20000010014 */
[----:B------:R-:W-:-:S03]  /*58b0*/  FFMA.FTZ R3, R40, R19, R21 ;  /* 0x0000001328037223 */ /* 0x000fc60000010015 */
[----:B---3--:R-:W-:Y:S01]  /*58c0*/  FMUL.FTZ R4, R2, -1.4426950216293334961 ;  /* 0xbfb8aa3b02047820 */ /* 0x008fe20000410000 */
        /* <DEDUP_REMOVED lines=15> */
.L_x_1466:
        /* <DEDUP_REMOVED lines=9> */
[----:B---3--:R-:W-:Y:S01]  /*5a50*/  IMAD.WIDE.U32 R4, R24, UR10, R2 ;  /* 0x0000000a18047c25 */ /* 0x008fe2000f8e0002 */
        /* <DEDUP_REMOVED lines=9> */
.L_x_1468:
[----:B------:R-:W-:Y:S05]  /*5af0*/  BSYNC B0 ;  /* 0x0000000000007941 */ /* 0x000fea0003800000 */
.L_x_1467:
[----:B------:R-:W-:Y:S05]  /*5b00*/  @!P5 BRA `(.L_x_1469) ;  /* 0x000000000048d947 */ /* 0x000fea0003800000 */
[----:B------:R-:W-:Y:S01]  /*5b10*/  FFMA.FTZ R20, R41, R18, R20 ;  /* 0x0000001229147223 */ /* 0x000fe20000010014 */
[----:B------:R-:W-:-:S03]  /*5b20*/  FFMA.FTZ R21, R0, R19, R21 ;  /* 0x0000001300157223 */ /* 0x000fc60000010015 */
[----:B-1--4-:R-:W-:Y:S01]  /*5b30*/  FMUL.FTZ R2, R20, -1.4426950216293334961 ;  /* 0xbfb8aa3b14027820 */ /* 0x012fe20000410000 */
[----:B---3--:R-:W-:-:S05]  /*5b40*/  FMUL.FTZ R4, R21, -1.4426950216293334961 ;  /* 0xbfb8aa3b15047820 */ /* 0x008fca0000410000 */
[----:B------:R-:W1:Y:S08]  /*5b50*/  MUFU.EX2 R2, R2 ;  /* 0x0000000200027308 */ /* 0x000e700000000800 */
[----:B------:R-:W3:Y:S01]  /*5b60*/  MUFU.EX2 R4, R4 ;  /* 0x0000000400047308 */ /* 0x000ee20000000800 */
[----:B-1----:R-:W-:-:S07]  /*5b70*/  FADD.FTZ R3, R2, 1 ;  /* 0x3f80000002037421 */ /* 0x002fce0000010000 */
[----:B------:R-:W1:Y:S01]  /*5b80*/  MUFU.RCP R3, R3 ;  /* 0x0000000300037308 */ /* 0x000e620000001000 */
[----:B---3--:R-:W-:-:S07]  /*5b90*/  FADD.FTZ R5, R4, 1 ;  /* 0x3f80000004057421 */ /* 0x008fce0000010000 */
[----:B0-2---:R-:W0:Y:S01]  /*5ba0*/  MUFU.RCP R6, R5 ;  /* 0x0000000500067308 */ /* 0x005e220000001000 */
        /* <DEDUP_REMOVED lines=8> */
.L_x_1469:
[----:B------:R-:W-:Y:S04]  /*5c30*/  BSSY B0, `(.L_x_1470) ;  /* 0x0000012000007945 */ /* 0x000fe80003800000 */
        /* <DEDUP_REMOVED lines=9> */
[----:B------:R-:W-:Y:S01]  /*5cd0*/  IMAD R23, R22, UR11, R23 ;  /* 0x0000000b16177c24 */ /* 0x000fe2000f8e0217 */
[----:B------:R-:W-:Y:S01]  /*5ce0*/  ULDC.64 UR10, c[0x0][0x210] ;  /* 0x00008400000a7ab9 */ /* 0x000fe20000000a00 */
[----:B---3--:R-:W-:Y:S01]  /*5cf0*/  FMUL.FTZ R4, R41, UR14 ;  /* 0x0000000e29047c20 */ /* 0x008fe20008410000 */
[----:B-1--4-:R-:W-:Y:S01]  /*5d00*/  LEA R2, P0, R64, UR10, 0x2 ;  /* 0x0000000a40027c11 */ /* 0x012fe2000f8010ff */
[----:B------:R-:W-:Y:S01]  /*5d10*/  FMUL.FTZ R5, R0, UR14 ;  /* 0x0000000e00057c20 */ /* 0x000fe20008410000 */
[----:B------:R-:W-:-:S04]  /*5d20*/  IADD3 R23, R65, R23, RZ ;  /* 0x0000001741177210 */ /* 0x000fc80007ffe0ff */
[----:B------:R-:W-:-:S05]  /*5d30*/  LEA.HI.X R3, R64, UR11, R23, 0x2, P0 ;  /* 0x0000000b40037c11 */ /* 0x000fca00080f1417 */
[----:B------:R1:W-:Y:S02]  /*5d40*/  STG.E.64 desc[UR12][R2.64], R4 ;  /* 0x0000000402007986 */ /* 0x0003e4000c101b0c */
.L_x_1471:
[----:B------:R-:W-:Y:S05]  /*5d50*/  BSYNC B0 ;  /* 0x0000000000007941 */ /* 0x000fea0003800000 */
.L_x_1470:
[----:B------:R-:W-:Y:S01]  /*5d60*/  ULDC UR11, c[0x0][0x2a0] ;  /* 0x0000a800000b7ab9 */ /* 0x000fe20000000800 */
[----:B------:R-:W-:Y:S01]  /*5d70*/  ULDC UR14, c[0x0][0x270] ;  /* 0x00009c00000e7ab9 */ /* 0x000fe20000000800 */
[----:B------:R-:W-:Y:S01]  /*5d80*/  ULDC UR10, c[0x0][0x10] ;  /* 0x00000400000a7ab9 */ /* 0x000fe20000000800 */
[----:B------:R-:W-:Y:S02]  /*5d90*/  UIMAD UR11, UR11, UR14, URZ ;  /* 0x0000000e0b0b72a4 */ /* 0x000fe4000f8e023f */
[----:B------:R-:W-:Y:S02]  /*5da0*/  UIADD3 UR9, UR10, UR9, URZ ;  /* 0x000000090a097290 */ /* 0x000fe4000fffe03f */
[----:B------:R-:W-:Y:S02]  /*5db0*/  UIADD3 UR4, UR4, 0x1, URZ ;  /* 0x0000000104047890 */ /* 0x000fe4000fffe03f */
[----:B------:R-:W-:-:S06]  /*5dc0*/  UISETP.GE.AND UP0, UPT, UR9, UR11, UPT ;  /* 0x0000000b0900728c */ /* 0x000fcc000bf06270 */
[----:B------:R-:W-:-:S13]  /*5dd0*/  PLOP3.LUT P0, PT, PT, PT, UP0, 0x80, 0x0 ;  /* 0x000000000000781c */ /* 0x000fda0003f0f008 */
[----:B------:R-:W-:Y:S05]  /*5de0*/  @!P0 BRA `(.L_x_1472) ;  /* 0xffffffa400408947 */ /* 0x000fea000383ffff */
.L_x_1421:
[----:B-1-3--:R-:W1:Y:S01]  /*5df0*/  LDC R4, c[0x0][0xc] ;  /* 0x00000300ff047b82 */ /* 0x00ae620000000800 */
[----:B------:R-:W-:Y:S01]  /*5e00*/  ISETP.NE.AND P1, PT, R59, RZ, PT ;  /* 0x000000ff3b00720c */ /* 0x000fe20003f25270 */
[----:B------:R-:W-:Y:S06]  /*5e10*/  BSSY B0, `(.L_x_1473) ;  /* 0x0000011000007945 */ /* 0x000fec0003800000 */
[----:B0-2-4-:R-:W0:Y:S08]  /*5e20*/  LDC R7, c[0x0][0x10] ;  /* 0x00000400ff077b82 */ /* 0x015e300000000800 */
        /* <DEDUP_REMOVED lines=15> */
.L_x_1474:
[----:B------:R-:W-:Y:S05]  /*5f20*/  BSYNC B0 ;  /* 0x0000000000007941 */ /* 0x000fea0003800000 */
.L_x_1473:
        /* <DEDUP_REMOVED lines=11> */
.L_x_1476:
[----:B------:R-:W2:Y:S04]  /*5fe0*/  LDG.E.STRONG.GPU R5, desc[UR12][R2.64] ;  /* 0x0000000c02057981 */ /* 0x000ea8000c1ef900 */
[----:B--2---:R-:W-:Y:S01]  /*5ff0*/  CCTL.IVALL ;  /* 0x00000000ff00798f */ /* 0x004fe20002000000 */
[----:B------:R-:W-:Y:S05]  /*6000*/  YIELD ;  /* 0x0000000000007946 */ /* 0x000fea0003800000 */
[----:B------:R-:W-:-:S13]  /*6010*/  ISETP.NE.AND P0, PT, R5, R0, PT ;  /* 0x000000000500720c */ /* 0x000fda0003f05270 */
[----:B------:R-:W-:Y:S05]  /*6020*/  @P0 BRA `(.L_x_1476) ;  /* 0xfffffffc00ec0947 */ /* 0x000fea000383ffff */
.L_x_1475:
        /* <DEDUP_REMOVED lines=24> */
.L_x_1477:
        /* <DEDUP_REMOVED lines=23> */
.L_x_1478:
        /* <DEDUP_REMOVED lines=14> */
.L_x_3277:


//--------------------- .text._Z35group_norm_nhwc_bwd_one_pass_kernelI11Fp32IOFp32WLi512ELi28ELi448EEv26Group_norm_nhwc_bwd_params --------------------------
	.section	.text._Z35group_norm_nhwc_bwd_one_pass_kernelI11Fp32IOFp32WLi512ELi28ELi448EEv26Group_norm_nhwc_bwd_params,"ax",@progbits
	.align	128
        .global         _Z35group_norm_nhwc_bwd_one_pass_kernelI11Fp32IOFp32WLi512ELi28ELi448EEv26Group_norm_nhwc_bwd_params
        .type           _Z35group_norm_nhwc_bwd_one_pass_kernelI11Fp32IOFp32WLi512ELi28ELi448EEv26Group_norm_nhwc_bwd_params,@function
        .size           _Z35group_norm_nhwc_bwd_one_pass_kernelI11Fp32IOFp32WLi512ELi28ELi448EEv26Group_norm_nhwc_bwd_params,(.L_x_3278 - _Z35group_norm_nhwc_bwd_one_pass_kernelI11Fp32IOFp32WLi512ELi28ELi448EEv26Group_norm_nhwc_bwd_params)
        .other          _Z35group_norm_nhwc_bwd_one_pass_kernelI11Fp32IOFp32WLi512ELi28ELi448EEv26Group_norm_nhwc_bwd_params,@"STO_CUDA_ENTRY STV_DEFAULT"
_Z35group_norm_nhwc_bwd_one_pass_kernelI11Fp32IOFp32WLi512ELi28ELi448EEv26Group_norm_nhwc_bwd_params:
.text._Z35group_norm_nhwc_bwd_one_pass_kernelI11Fp32IOFp32WLi512ELi28ELi448EEv26Group_norm_nhwc_bwd_params:
        /* <DEDUP_REMOVED lines=11> */
[----:B------:R-:W-:Y:S01]  /*00b0*/  SHF.R.U32.HI R2, RZ, 0x1, R87 ;  /* 0x00000001ff027819 */ /* 0x000fe20000011657 */
[----:B------:R-:W-:Y:S01]  /*00c0*/  ULDC.64 UR10, c[0x0][0x290] ;  /* 0x0000a400000a7ab9 */ /* 0x000fe20000000a00 */
[----:B------:R-:W-:Y:S01]  /*00d0*/  ISETP.GE.U32.AND P4, PT, R87, 0x1c0, PT ;  /* 0x000001c05700780c */ /* 0x000fe20003f86070 */
[----:B------:R-:W1:Y:S01]  /*00e0*/  S2R R70, SR_LANEID ;  /* 0x0000000000467919 */ /* 0x000e620000000000 */
[----:B------:R-:W-:Y:S01]  /*00f0*/  LOP3.LUT R89, R89, 0xfffffeff, RZ, 0xc0, !PT ;  /* 0xfffffeff59597812 */ /* 0x000fe200078ec0ff */
[----:B------:R-:W-:Y:S01]  /*0100*/  IMAD.WIDE.U32 R2, R2, -0x6db6db6d, RZ ;  /* 0x9249249302027825 */ /* 0x000fe200078e00ff */
[----:B------:R-:W-:Y:S01]  /*0110*/  UMOV UR5, 0x400 ;  /* 0x0000040000057882 */ /* 0x000fe20000000000 */
[----:B------:R-:W2:Y:S01]  /*0120*/  S2UR UR6, SR_CgaCtaId ;  /* 0x00000000000679c3 */ /* 0x000ea20000008800 */
[----:B------:R-:W-:Y:S01]  /*0130*/  HFMA2.MMA R76, -RZ, RZ, 0, 0 ;  /* 0x00000000ff4c7435 */ /* 0x000fe200000001ff */
[----:B------:R-:W-:-:S02]  /*0140*/  MOV R81, R79 ;  /* 0x0000004f00517202 */ /* 0x000fc40000000f00 */
[----:B------:R-:W-:-:S04]  /*0150*/  SHF.R.U32.HI R88, RZ, 0x2, R3 ;  /* 0x00000002ff587819 */ /* 0x000fc80000011603 */
[----:B------:R-:W3:Y:S01]  /*0160*/  LDC R74, c[0x0][0x10] ;  /* 0x00000400ff4a7b82 */ /* 0x000ee20000000800 */
[----:B0-----:R-:W-:-:S07]  /*0170*/  IMAD R86, R5, UR7, R88 ;  /* 0x0000000705567c24 */ /* 0x001fce000f8e0258 */
[----:B------:R-:W0:Y:S01]  /*0180*/  LDC R72, c[0x0][0xc] ;  /* 0x00000300ff487b82 */ /* 0x000e220000000800 */
[----:B------:R-:W-:Y:S01]  /*0190*/  IMAD R88, R88, -0xe, R87 ;  /* 0xfffffff258587824 */ /* 0x000fe200078e0257 */
[C---:B------:R-:W-:Y:S02]  /*01a0*/  IADD3 R0, R86.reuse, 0x60, RZ ;  /* 0x0000006056007810 */ /* 0x040fe40007ffe0ff */
[----:B------:R-:W-:Y:S01]  /*01b0*/  IADD3 R2, R86, 0x80, RZ ;  /* 0x0000008056027810 */ /* 0x000fe20007ffe0ff */
[----:B--2---:R-:W-:Y:S01]  /*01c0*/  ULEA UR5, UR6, UR5, 0x18 ;  /* 0x0000000506057291 */ /* 0x004fe2000f8ec03f */
[----:B------:R-:W-:Y:S02]  /*01d0*/  ISETP.LT.U32.AND P0, PT, R0, UR10, PT ;  /* 0x0000000a00007c0c */ /* 0x000fe4000bf01070 */
[----:B------:R-:W-:Y:S02]  /*01e0*/  SHF.R.S32.HI R0, RZ, 0x1f, R0 ;  /* 0x0000001fff007819 */ /* 0x000fe40000011400 */
[----:B------:R-:W-:-:S02]  /*01f0*/  ISETP.LT.U32.AND P1, PT, R2, UR10, PT ;  /* 0x0000000a02007c0c */ /* 0x000fc4000bf21070 */
[----:B------:R-:W-:Y:S01]  /*0200*/  ISETP.LT.AND.EX P0, PT, R0, UR11, !P4, P0 ;  /* 0x0000000b00007c0c */ /* 0x000fe2000e701300 */
[----:B---3--:R-:W-:Y:S01]  /*0210*/  IMAD R85, R74, UR7, R79 ;  /* 0x000000074a557c24 */ /* 0x008fe2000f8e024f */
[----:B------:R-:W-:Y:S02]  /*0220*/  SHF.R.S32.HI R2, RZ, 0x1f, R2 ;  /* 0x0000001fff027819 */ /* 0x000fe40000011402 */
[----:B------:R-:W-:Y:S02]  /*0230*/  IADD3 R3, R86, 0xa0, RZ ;  /* 0x000000a056037810 */ /* 0x000fe40007ffe0ff */
[----:B------:R-:W-:Y:S02]  /*0240*/  ISETP.LT.AND.EX P1, PT, R2, UR11, !P4, P1 ;  /* 0x0000000b02007c0c */ /* 0x000fe4000e721310 */
[----:B------:R-:W-:Y:S02]  /*0250*/  ISETP.LT.U32.AND P2, PT, R3, UR10, PT ;  /* 0x0000000a03007c0c */ /* 0x000fe4000bf41070 */
[----:B------:R-:W-:-:S02]  /*0260*/  SHF.R.S32.HI R3, RZ, 0x1f, R3 ;  /* 0x0000001fff037819 */ /* 0x000fc40000011403 */
[----:B------:R-:W-:Y:S02]  /*0270*/  IADD3 R0, R86, 0xc0, RZ ;  /* 0x000000c056007810 */ /* 0x000fe40007ffe0ff */
[----:B------:R-:W-:Y:S02]  /*0280*/  @P0 LOP3.LUT R89, R89, 0x100, RZ, 0xfc, !PT ;  /* 0x0000010059590812 */ /* 0x000fe400078efcff */
[----:B------:R-:W-:Y:S02]  /*0290*/  ISETP.LT.AND.EX P0, PT, R3, UR11, !P4, P2 ;  /* 0x0000000b03007c0c */ /* 0x000fe4000e701320 */
[----:B------:R-:W-:Y:S02]  /*02a0*/  LOP3.LUT R89, R89, 0xffffff7f, RZ, 0xc0, !PT ;  /* 0xffffff7f59597812 */ /* 0x000fe400078ec0ff */
[----:B------:R-:W-:Y:S02]  /*02b0*/  ISETP.LT.U32.AND P2, PT, R0, UR10, PT ;  /* 0x0000000a00007c0c */ /* 0x000fe4000bf41070 */
[----:B------:R-:W-:-:S02]  /*02c0*/  SHF.R.S32.HI R0, RZ, 0x1f, R0 ;  /* 0x0000001fff007819 */ /* 0x000fc40000011400 */
[----:B------:R-:W-:Y:S02]  /*02d0*/  @P1 LOP3.LUT R89, R89, 0x80, RZ, 0xfc, !PT ;  /* 0x0000008059591812 */ /* 0x000fe400078efcff */
[----:B------:R-:W-:Y:S02]  /*02e0*/  IADD3 R2, R86, 0xe0, RZ ;  /* 0x000000e056027810 */ /* 0x000fe40007ffe0ff */
        /* <DEDUP_REMOVED lines=11> */
[----:B------:R-:W-:Y:S02]  /*03a0*/  ISETP.LT.AND.EX P0, PT, R3, UR11, !P4, P0 ;  /* 0x0000000b03007c0c */ /* 0x000fe4000e701300 */
[----:B------:R-:W-:Y:S02]  /*03b0*/  LOP3.LUT R89, R89, 0xffffffef, RZ, 0xc0, !PT ;  /* 0xffffffef59597812 */ /* 0x000fe400078ec0ff */
[----:B------:R-:W-:Y:S02]  /*03c0*/  IADD3 R0, R86, 0x120, RZ ;  /* 0x0000012056007810 */ /* 0x000fe40007ffe0ff */
[----:B------:R-:W-:Y:S02]  /*03d0*/  @P1 LOP3.LUT R89, R89, 0x10, RZ, 0xfc, !PT ;  /* 0x0000001059591812 */ /* 0x000fe400078efcff */
[----:B------:R-:W-:-:S02]  /*03e0*/  SHF.R.S32.HI R3, RZ, 0x1f, R0 ;  /* 0x0000001fff037819 */ /* 0x000fc40000011400 */
[----:B------:R-:W-:Y:S02]  /*03f0*/  LOP3.LUT R89, R89, 0xfffffff7, RZ, 0xc0, !PT ;  /* 0xfffffff759597812 */ /* 0x000fe400078ec0ff */
[----:B------:R-:W-:Y:S02]  /*0400*/  IADD3 R2, R86, 0x140, RZ ;  /* 0x0000014056027810 */ /* 0x000fe40007ffe0ff */
[----:B------:R-:W-:Y:S02]  /*0410*/  @P0 LOP3.LUT R89, R89, 0x8, RZ, 0xfc, !PT ;  /* 0x0000000859590812 */ /* 0x000fe400078efcff */
[----:B------:R-:W-:Y:S02]  /*0420*/  ISETP.LT.U32.AND P0, PT, R0, UR10, PT ;  /* 0x0000000a00007c0c */ /* 0x000fe4000bf01070 */
[----:B------:R-:W-:Y:S02]  /*0430*/  IADD3 R0, R86, 0x160, RZ ;  /* 0x0000016056007810 */ /* 0x000fe40007ffe0ff */
[----:B------:R-:W-:-:S02]  /*0440*/  ISETP.LT.AND.EX P0, PT, R3, UR11, !P4, P0 ;  /* 0x0000000b03007c0c */ /* 0x000fc4000e701300 */
[----:B------:R-:W-:Y:S02]  /*0450*/  SHF.R.S32.HI R3, RZ, 0x1f, R2 ;  /* 0x0000001fff037819 */ /* 0x000fe40000011402 */
[----:B------:R-:W-:Y:S02]  /*0460*/  ISETP.LT.U32.AND P1, PT, R2, UR10, PT ;  /* 0x0000000a02007c0c */ /* 0x000fe4000bf21070 */
[----:B------:R-:W-:Y:S02]  /*0470*/  SHF.R.S32.HI R2, RZ, 0x1f, R0 ;  /* 0x0000001fff027819 */ /* 0x000fe40000011400 */
[----:B------:R-:W-:Y:S02]  /*0480*/  ISETP.LT.U32.AND P2, PT, R0, UR10, PT ;  /* 0x0000000a00007c0c */ /* 0x000fe4000bf41070 */
[----:B------:R-:W-:Y:S02]  /*0490*/  ISETP.LT.AND.EX P1, PT, R3, UR11, !P4, P1 ;  /* 0x0000000b03007c0c */ /* 0x000fe4000e721310 */
[----:B------:R-:W-:-:S02]  /*04a0*/  ISETP.LT.AND.EX P2, PT, R2, UR11, !P4, P2 ;  /* 0x0000000b02007c0c */ /* 0x000fc4000e741320 */
[----:B------:R-:W-:Y:S01]  /*04b0*/  SHF.R.S32.HI R77, RZ, 0x1f, R86 ;  /* 0x0000001fff4d7819 */ /* 0x000fe20000011456 */
[----:B------:R-:W2:Y:S01]  /*04c0*/  LDC.64 R2, c[0x0][0x288] ;  /* 0x0000a200ff027b82 */ /* 0x000ea20000000a00 */
[C---:B------:R-:W-:Y:S02]  /*04d0*/  ISETP.LT.U32.AND P3, PT, R86.reuse, UR10, PT ;  /* 0x0000000a56007c0c */ /* 0x040fe4000bf61070 */
[----:B------:R-:W-:Y:S02]  /*04e0*/  LOP3.LUT R89, R89, 0xfffffdff, RZ, 0xc0, !PT ;  /* 0xfffffdff59597812 */ /* 0x000fe400078ec0ff */
[----:B------:R-:W-:Y:S02]  /*04f0*/  ISETP.LT.AND.EX P3, PT, R77, UR11, !P4, P3 ;  /* 0x0000000b4d007c0c */ /* 0x000fe4000e761330 */
[C---:B------:R-:W-:Y:S02]  /*0500*/  IADD3 R84, R86.reuse, 0x20, RZ ;  /* 0x0000002056547810 */ /* 0x040fe40007ffe0ff */
[----:B------:R-:W-:-:S02]  /*0510*/  IADD3 R82, R86, 0x40, RZ ;  /* 0x0000004056527810 */ /* 0x000fc40007ffe0ff */
[----:B------:R-:W-:Y:S02]  /*0520*/  SHF.R.S32.HI R75, RZ, 0x1f, R84 ;  /* 0x0000001fff4b7819 */ /* 0x000fe40000011454 */
[----:B------:R-:W-:Y:S02]  /*0530*/  SHF.R.S32.HI R73, RZ, 0x1f, R82 ;  /* 0x0000001fff497819 */ /* 0x000fe40000011452 */
[----:B------:R-:W-:Y:S02]  /*0540*/  ISETP.LT.U32.AND P5, PT, R82, UR10, PT ;  /* 0x0000000a52007c0c */ /* 0x000fe4000bfa1070 */
[----:B------:R-:W-:Y:S02]  /*0550*/  SHF.R.S32.HI R0, RZ, 0x1f, R87 ;  /* 0x0000001fff007819 */ /* 0x000fe40000011457 */
[----:B------:R-:W-:Y:S02]  /*0560*/  @P3 LOP3.LUT R89, R89, 0x200, RZ, 0xfc, !PT ;  /* 0x0000020059593812 */ /* 0x000fe400078efcff */
[----:B------:R-:W-:Y:S01]  /*0570*/  ISETP.LT.U32.AND P3, PT, R84, UR10, PT ;  /* 0x0000000a54007c0c */ /* 0x000fe2000bf61070 */
[----:B------:R-:W-:Y:S01]  /*0580*/  ULDC.U8 UR10, c[0x0][0x2a4] ;  /* 0x0000a900000a7ab9 */ /* 0x000fe20000000000 */
[----:B------:R-:W-:-:S02]  /*0590*/  LEA.HI R0, R0, R87, RZ, 0x5 ;  /* 0x0000005700007211 */ /* 0x000fc400078f28ff */
[----:B------:R-:W-:Y:S02]  /*05a0*/  ISETP.LT.AND.EX P3, PT, R75, UR11, !P4, P3 ;  /* 0x0000000b4b007c0c */ /* 0x000fe4000e761330 */
[----:B------:R-:W-:Y:S02]  /*05b0*/  ISETP.LT.AND.EX P4, PT, R73, UR11, !P4, P5 ;  /* 0x0000000b49007c0c */ /* 0x000fe4000e781350 */
[C---:B--2---:R-:W-:Y:S02]  /*05c0*/  LEA.HI R4, P5, R3.reuse, R2, RZ, 0x1 ;  /* 0x0000000203047211 */ /* 0x044fe400078b08ff */
[-C--:B------:R-:W-:Y:S02]  /*05d0*/  LEA R7, R3, R3.reuse, 0x1 ;  /* 0x0000000303077211 */ /* 0x080fe400078e08ff */
[----:B------:R-:W-:Y:S01]  /*05e0*/  IADD3.X R5, RZ, R3, RZ, P5, !PT ;  /* 0x00000003ff057210 */ /* 0x000fe20002ffe4ff */
[----:B------:R-:W-:Y:S01]  /*05f0*/  IMAD.WIDE.U32 R2, R2, 0x3, RZ ;  /* 0x0000000302027825 */ /* 0x000fe200078e00ff */
[----:B------:R-:W-:-:S02]  /*0600*/  SHF.R.S32.HI R0, RZ, 0x5, R0 ;  /* 0x00000005ff007819 */ /* 0x000fc40000011400 */
[----:B0-----:R-:W-:Y:S02]  /*0610*/  LOP3.LUT R83, R72, 0x3, RZ, 0xc0, !PT ;  /* 0x0000000348537812 */ /* 0x001fe400078ec0ff */
[----:B------:R-:W-:Y:S02]  /*0620*/  IADD3 R3, R3, R7, RZ ;  /* 0x0000000703037210 */ /* 0x000fe40007ffe0ff */
[----:B------:R-:W-:Y:S02]  /*0630*/  SHF.R.S64 R4, R4, 0x1, R5 ;  /* 0x0000000104047819 */ /* 0x000fe40000001005 */
[----:B------:R-:W-:Y:S02]  /*0640*/  LEA.HI R7, P5, R3, R2, RZ, 0x1 ;  /* 0x0000000203077211 */ /* 0x000fe400078b08ff */
[----:B------:R-:W-:Y:S02]  /*0650*/  LEA R2, R0, UR5, 0x3 ;  /* 0x0000000500027c11 */ /* 0x000fe4000f8e18ff */
[----:B------:R-:W-:-:S02]  /*0660*/  IADD3.X R6, RZ, R3, RZ, P5, !PT ;  /* 0x00000003ff067210 */ /* 0x000fc40002ffe4ff */
[----:B------:R-:W-:Y:S02]  /*0670*/  SHF.R.S32.HI R3, RZ, 0x1, R5 ;  /* 0x00000001ff037819 */ /* 0x000fe40000011405 */
[----:B------:R-:W-:Y:S02]  /*0680*/  IADD3 R80, R86, 0x1e0, RZ ;  /* 0x000001e056507810 */ /* 0x000fe40007ffe0ff */
[--C-:B------:R-:W-:Y:S02]  /*0690*/  SHF.R.S64 R7, R7, 0x1, R6.reuse ;  /* 0x0000000107077819 */ /* 0x100fe40000001006 */
[----:B------:R-:W-:Y:S02]  /*06a0*/  SHF.R.S32.HI R0, RZ, 0x1, R6 ;  /* 0x00000001ff007819 */ /* 0x000fe40000011406 */
[----:B------:R-:W-:Y:S02]  /*06b0*/  IADD3 R78, -R83, R72, RZ ;  /* 0x00000048534e7210 */ /* 0x000fe40007ffe1ff */
[----:B------:R-:W-:-:S02]  /*06c0*/  SHF.L.U32 R88, R88, 0x1, RZ ;  /* 0x0000000158587819 */ /* 0x000fc400000006ff */
[----:B------:R-:W-:Y:S02]  /*06d0*/  SHF.L.U64.HI R68, R4, 0x2, R3 ;  /* 0x0000000204447819 */ /* 0x000fe40000010203 */
[----:B------:R-:W-:Y:S02]  /*06e0*/  SHF.R.S32.HI R71, RZ, 0x1f, R80 ;  /* 0x0000001fff477819 */ /* 0x000fe40000011450 */
[----:B-1----:R-:W-:-:S07]  /*06f0*/  SHF.L.U64.HI R69, R7, 0x2, R0 ;  /* 0x0000000207457819 */ /* 0x002fce0000010200 */
.L_x_1562:
[----:B01----:R-:W0:Y:S01]  /*0700*/  LDC R10, c[0x0][0x2a0] ;  /* 0x0000a800ff0a7b82 */ /* 0x003e220000000800 */
[----:B------:R-:W-:Y:S01]  /*0710*/  LOP3.LUT P6, RZ, R89, 0x200, RZ, 0xc0, !PT ;  /* 0x0000020059ff7812 */ /* 0x000fe200078cc0ff */
[----:B------:R-:W-:Y:S01]  /*0720*/  ULDC.64 UR12, c[0x0][0x298] ;  /* 0x0000a600000c7ab9 */ /* 0x000fe20000000a00 */
[----:B------:R-:W-:Y:S02]  /*0730*/  P2R R12, PR, RZ, 0x8 ;  /* 0x00000008ff0c7803 */ /* 0x000fe40000000000 */
[C---:B------:R-:W-:Y:S02]  /*0740*/  IADD3 R13, R86.reuse, 0x60, RZ ;  /* 0x00000060560d7810 */ /* 0x040fe40007ffe0ff */
[C---:B------:R-:W-:Y:S01]  /*0750*/  IADD3 R17, R86.reuse, 0x180, RZ ;  /* 0x0000018056117810 */ /* 0x040fe20007ffe0ff */
[----:B------:R-:W1:Y:S01]  /*0760*/  @P3 LDC.64 R22, c[0x0][0x230] ;  /* 0x00008c00ff163b82 */ /* 0x000e620000000a00 */
[----:B------:R-:W-:-:S07]  /*0770*/  IADD3 R19, R86, 0x1a0, RZ ;  /* 0x000001a056137810 */ /* 0x000fce0007ffe0ff */
[----:B--2---:R-:W2:Y:S01]  /*0780*/  @P6 LDC.64 R58, c[0x0][0x230] ;  /* 0x00008c00ff3a6b82 */ /* 0x004ea20000000a00 */
        /* <DEDUP_REMOVED lines=11> */
[----:B------:R-:W-:Y:S01]  /*0840*/  IMAD R3, R6, R5, RZ ;  /* 0x0000000506037224 */ /* 0x000fe200078e02ff */
[----:B------:R-:W-:-:S03]  /*0850*/  IABS R6, R81 ;  /* 0x0000005100067213 */ /* 0x000fc60000000000 */
[----:B------:R-:W-:-:S06]  /*0860*/  IMAD.HI.U32 R9, R9, R3, R8 ;  /* 0x0000000309097227 */ /* 0x000fcc00078e0008 */
        /* <DEDUP_REMOVED lines=10> */
[----:B------:R-:W-:-:S11]  /*0910*/  LOP3.LUT R0, R81, R10, RZ, 0x3c, !PT ;  /* 0x0000000a51007212 */ /* 0x000fd600078e3cff */
[----:B------:R-:W-:Y:S02]  /*0920*/  @P5 IADD3 R9, R9, 0x1, RZ ;  /* 0x0000000109095810 */ /* 0x000fe40007ffe0ff */
[----:B------:R-:W-:-:S13]  /*0930*/  ISETP.GE.AND P5, PT, R81, RZ, PT ;  /* 0x000000ff5100720c */ /* 0x000fda0003fa6270 */
[----:B------:R-:W-:Y:S02]  /*0940*/  @!P5 IADD3 R3, -R3, RZ, RZ ;  /* 0x000000ff0303d210 */ /* 0x000fe40007ffe1ff */
[----:B------:R-:W-:Y:S02]  /*0950*/  ISETP.GE.AND P5, PT, R0, RZ, PT ;  /* 0x000000ff0000720c */ /* 0x000fe40003fa6270 */
[----:B------:R-:W-:-:S11]  /*0960*/  LOP3.LUT R0, RZ, R10, RZ, 0x33, !PT ;  /* 0x0000000aff007212 */ /* 0x000fd600078e33ff */
[----:B------:R-:W-:Y:S02]  /*0970*/  @!P5 IADD3 R9, -R9, RZ, RZ ;  /* 0x000000ff0909d210 */ /* 0x000fe40007ffe1ff */
[----:B------:R-:W-:Y:S02]  /*0980*/  ISETP.NE.AND P5, PT, R10, RZ, PT ;  /* 0x000000ff0a00720c */ /* 0x000fe40003fa5270 */
[----:B------:R-:W1:Y:S02]  /*0990*/  @P6 LDC.64 R10, c[0x0][0x288] ;  /* 0x0000a200ff0a6b82 */ /* 0x000e640000000a00 */
[C---:B------:R-:W-:Y:S02]  /*09a0*/  SEL R120, R0.reuse, R3, !P5 ;  /* 0x0000000300787207 */ /* 0x040fe40006800000 */
[----:B------:R-:W-:-:S03]  /*09b0*/  SEL R9, R0, R9, !P5 ;  /* 0x0000000900097207 */ /* 0x000fc60006800000 */
[----:B------:R-:W-:Y:S01]  /*09c0*/  IMAD R3, R120, 0x1c, RZ ;  /* 0x0000001c78037824 */ /* 0x000fe200078e02ff */
[----:B------:R-:W-:-:S04]  /*09d0*/  SHF.R.S32.HI R0, RZ, 0x1f, R9 ;  /* 0x0000001fff007819 */ /* 0x000fc80000011409 */
[----:B------:R-:W-:Y:S01]  /*09e0*/  SHF.R.S32.HI R5, RZ, 0x1f, R3 ;  /* 0x0000001fff057819 */ /* 0x000fe20000011403 */
[----:B------:R-:W-:Y:S01]  /*09f0*/  IMAD R0, R0, UR12, RZ ;  /* 0x0000000c00007c24 */ /* 0x000fe2000f8e02ff */
[----:B------:R-:W-:-:S03]  /*0a00*/  IADD3 R122, P5, R88, R3, RZ ;  /* 0x00000003587a7210 */ /* 0x000fc60007fbe0ff */
[----:B------:R-:W-:Y:S01]  /*0a10*/  IMAD R125, R9, UR13, R0 ;  /* 0x0000000d097d7c24 */ /* 0x000fe2000f8e0200 */
[----:B------:R-:W-:-:S03]  /*0a20*/  LEA.HI.X.SX32 R123, R88, R5, 0x1, P5 ;  /* 0x00000005587b7211 */ /* 0x000fc600028f0eff */
[----:B------:R-:W-:Y:S01]  /*0a30*/  IMAD.WIDE.U32 R122, R9, UR12, R122 ;  /* 0x0000000c097a7c25 */ /* 0x000fe2000f8e007a */
[----:B------:R-:W-:-:S03]  /*0a40*/  ULDC.64 UR12, c[0x0][0x290] ;  /* 0x0000a400000c7ab9 */ /* 0x000fc60000000a00 */
[----:B-1----:R-:W-:Y:S01]  /*0a50*/  @P6 IMAD R0, R77, R10, RZ ;  /* 0x0000000a4d006224 */ /* 0x002fe200078e02ff */
[----:B------:R-:W-:Y:S02]  /*0a60*/  IADD3 R125, R123, R125, RZ ;  /* 0x0000007d7b7d7210 */ /* 0x000fe40007ffe0ff */
[----:B------:R-:W-:Y:S01]  /*0a70*/  @P6 MOV R124, R122 ;  /* 0x0000007a007c6202 */ /* 0x000fe20000000f00 */
[----:B------:R-:W-:-:S04]  /*0a80*/  @P6 IMAD R5, R86, R11, R0 ;  /* 0x0000000b56056224 */ /* 0x000fc800078e0200 */
[----:B------:R-:W-:Y:S02]  /*0a90*/  @P6 IMAD.WIDE.U32 R8, R86, R10, R124 ;  /* 0x0000000a56086225 */ /* 0x000fe400078e007c */
[----:B------:R-:W1:Y:S03]  /*0aa0*/  @P6 LDC.64 R10, c[0x0][0x228] ;  /* 0x00008a00ff0a6b82 */ /* 0x000e660000000a00 */
[----:B------:R-:W-:Y:S02]  /*0ab0*/  @P6 IADD3 R5, R9, R5, RZ ;  /* 0x0000000509056210 */ /* 0x000fe40007ffe0ff */
[C---:B------:R-:W-:Y:S02]  /*0ac0*/  @P6 SHF.L.U32 R57, R8.reuse, 0x2, RZ ;  /* 0x0000000208396819 */ /* 0x040fe400000006ff */
[----:B------:R-:W-:Y:S02]  /*0ad0*/  @P6 SHF.L.U64.HI R8, R8, 0x2, R5 ;  /* 0x0000000208086819 */ /* 0x000fe40000010205 */
[----:B--2---:R-:W-:-:S02]  /*0ae0*/  @P6 IADD3 R58, P5, R57, R58, RZ ;  /* 0x0000003a393a6210 */ /* 0x004fc40007fbe0ff */
        /* <DEDUP_REMOVED lines=21> */
[----:B------:R-:W-:Y:S02]  /*0c40*/  @P4 MOV R8, R122 ;  /* 0x0000007a00084202 */ /* 0x000fe40000000f00 */
[----:B------:R-:W-:-:S13]  /*0c50*/  LOP3.LUT P3, RZ, R89, 0x100, RZ, 0xc0, !PT ;  /* 0x0000010059ff7812 */ /* 0x000fda000786c0ff */
[----:B------:R-:W3:Y:S01]  /*0c60*/  @P3 LDC.64 R64, c[0x0][0x230] ;  /* 0x00008c00ff403b82 */ /* 0x000ee20000000a00 */
[-C--:B-1----:R-:W-:Y:S02]  /*0c70*/  @P4 IMAD R0, R73, R10.reuse, RZ ;  /* 0x0000000a49004224 */ /* 0x082fe400078e02ff */
[----:B------:R-:W-:-:S04]  /*0c80*/  @P4 IMAD.WIDE.U32 R8, R82, R10, R8 ;  /* 0x0000000a52084225 */ /* 0x000fc800078e0008 */
[----:B------:R-:W-:Y:S01]  /*0c90*/  @P4 IMAD R5, R82, R11, R0 ;  /* 0x0000000b52054224 */ /* 0x000fe200078e0200 */
[C---:B------:R-:W-:Y:S01]  /*0ca0*/  @P4 SHF.L.U32 R27, R8.reuse, 0x2, RZ ;  /* 0x00000002081b4819 */ /* 0x040fe200000006ff */
[----:B------:R-:W1:Y:S03]  /*0cb0*/  @P4 LDC.64 R10, c[0x0][0x228] ;  /* 0x00008a00ff0a4b82 */ /* 0x000e660000000a00 */
[----:B------:R-:W-:Y:S02]  /*0cc0*/  @P4 IADD3 R5, R9, R5, RZ ;  /* 0x0000000509054210 */ /* 0x000fe40007ffe0ff */
[----:B0-----:R-:W-:Y:S02]  /*0cd0*/  @P4 IADD3 R24, P5, R27, R24, RZ ;  /* 0x000000181b184210 */ /* 0x001fe40007fbe0ff */
[----:B------:R-:W-:Y:S02]  /*0ce0*/  @P4 SHF.L.U64.HI R8, R8, 0x2, R5 ;  /* 0x0000000208084819 */ /* 0x000fe40000010205 */
[----:B------:R-:W-:-:S02]  /*0cf0*/  SHF.R.S32.HI R5, RZ, 0x1f, R13 ;  /* 0x0000001fff057819 */ /* 0x000fc4000001140d */
[----:B------:R-:W-:Y:S02]  /*0d00*/  @P4 IADD3.X R25, R8, R25, RZ, P5, !PT ;  /* 0x0000001908194210 */ /* 0x000fe40002ffe4ff */
[----:B------:R-:W-:Y:S02]  /*0d10*/  @P3 MOV R9, R125 ;  /* 0x0000007d00093202 */ /* 0x000fe40000000f00 */
[----:B-1----:R-:W-:-:S04]  /*0d20*/  @P4 IADD3 R26, P5, R27, R10, RZ ;  /* 0x0000000a1b1a4210 */ /* 0x002fc80007fbe0ff */
[----:B------:R-:W-:Y:S02]  /*0d30*/  @P4 IADD3.X R27, R8, R11, RZ, P5, !PT ;  /* 0x0000000b081b4210 */ /* 0x000fe40002ffe4ff */
[----:B------:R-:W0:Y:S01]  /*0d40*/  @P3 LDC.64 R10, c[0x0][0x288] ;  /* 0x0000a200ff0a3b82 */ /* 0x000e220000000a00 */
[----:B------:R-:W-:Y:S01]  /*0d50*/  @P3 MOV R8, R122 ;  /* 0x0000007a00083202 */ /* 0x000fe20000000f00 */
[----:B0-----:R-:W-:-:S04]  /*0d60*/  @P3 IMAD R0, R5, R10, RZ ;  /* 0x0000000a05003224 */ /* 0x001fc800078e02ff */
[----:B------:R-:W-:-:S04]  /*0d70*/  @P3 IMAD.WIDE.U32 R8, R13, R10, R8 ;  /* 0x0000000a0d083225 */ /* 0x000fc800078e0008 */
[----:B------:R-:W-:Y:S01]  /*0d80*/  @P3 IMAD R5, R13, R11, R0 ;  /* 0x0000000b0d053224 */ /* 0x000fe200078e0200 */
[----:B------:R-:W-:Y:S01]  /*0d90*/  @P3 SHF.L.U32 R63, R8, 0x2, RZ ;  /* 0x00000002083f3819 */ /* 0x000fe200000006ff */
[----:B------:R-:W0:Y:S01]  /*0da0*/  @P3 LDC.64 R10, c[0x0][0x228] ;  /* 0x00008a00ff0a3b82 */ /* 0x000e220000000a00 */
[----:B------:R-:W-:Y:S02]  /*0db0*/  IADD3 R13, R86, 0x80, RZ ;  /* 0x00000080560d7810 */ /* 0x000fe40007ffe0ff */
[----:B------:R-:W-:Y:S02]  /*0dc0*/  @P3 IADD3 R5, R9, R5, RZ ;  /* 0x0000000509053210 */ /* 0x000fe40007ffe0ff */
[----:B---3--:R-:W-:Y:S02]  /*0dd0*/  @P3 IADD3 R64, P5, R63, R64, RZ ;  /* 0x000000403f403210 */ /* 0x008fe40007fbe0ff */
[----:B------:R-:W-:Y:S02]  /*0de0*/  @P3 SHF.L.U64.HI R8, R8, 0x2, R5 ;  /* 0x0000000208083819 */ /* 0x000fe40000010205 */
[----:B------:R-:W-:-:S02]  /*0df0*/  SHF.R.S32.HI R5, RZ, 0x1f, R13 ;  /* 0x0000001fff057819 */ /* 0x000fc4000001140d */
[----:B------:R-:W-:Y:S02]  /*0e00*/  @P3 IADD3.X R65, R8, R65, RZ, P5, !PT ;  /* 0x0000004108413210 */ /* 0x000fe40002ffe4ff */
[----:B------:R-:W-:Y:S02]  /*0e10*/  @P6 MOV R9, R125 ;  /* 0x0000007d00096202 */ /* 0x000fe40000000f00 */
[----:B0-----:R-:W-:-:S04]  /*0e20*/  @P3 IADD3 R62, P5, R63, R10, RZ ;  /* 0x0000000a3f3e3210 */ /* 0x001fc80007fbe0ff */
[----:B------:R-:W-:Y:S02]  /*0e30*/  @P3 IADD3.X R63, R8, R11, RZ, P5, !PT ;  /* 0x0000000b083f3210 */ /* 0x000fe40002ffe4ff */
[----:B------:R-:W0:Y:S01]  /*0e40*/  @P6 LDC.64 R10, c[0x0][0x288] ;  /* 0x0000a200ff0a6b82 */ /* 0x000e220000000a00 */
[----:B------:R-:W-:Y:S02]  /*0e50*/  @P6 MOV R8, R122 ;  /* 0x0000007a00086202 */ /* 0x000fe40000000f00 */
[----:B------:R-:W-:-:S13]  /*0e60*/  LOP3.LUT P3, RZ, R89, 0x40, RZ, 0xc0, !PT ;  /* 0x0000004059ff7812 */ /* 0x000fda000786c0ff */
[----:B------:R-:W1:Y:S01]  /*0e70*/  @P3 LDC.64 R30, c[0x0][0x230] ;  /* 0x00008c00ff1e3b82 */ /* 0x000e620000000a00 */
[-C--:B0-----:R-:W-:Y:S02]  /*0e80*/  @P6 IMAD R0, R5, R10.reuse, RZ ;  /* 0x0000000a05006224 */ /* 0x081fe400078e02ff */
[----:B------:R-:W-:-:S04]  /*0e90*/  @P6 IMAD.WIDE.U32 R8, R13, R10, R8 ;  /* 0x0000000a0d086225 */ /* 0x000fc800078e0008 */
[----:B------:R-:W-:Y:S01]  /*0ea0*/  @P6 IMAD R5, R13, R11, R0 ;  /* 0x0000000b0d056224 */ /* 0x000fe200078e0200 */
[----:B------:R-:W-:Y:S01]  /*0eb0*/  @P6 SHF.L.U32 R67, R8, 0x2, RZ ;  /* 0x0000000208436819 */ /* 0x000fe200000006ff */
[----:B------:R-:W0:Y:S01]  /*0ec0*/  @P6 LDC.64 R10, c[0x0][0x228] ;  /* 0x00008a00ff0a6b82 */ /* 0x000e220000000a00 */
[----:B------:R-:W-:Y:S02]  /*0ed0*/  IADD3 R13, R86, 0xa0, RZ ;  /* 0x000000a0560d7810 */ /* 0x000fe40007ffe0ff */
[----:B------:R-:W-:Y:S02]  /*0ee0*/  @P6 IADD3 R5, R9, R5, RZ ;  /* 0x0000000509056210 */ /* 0x000fe40007ffe0ff */
[----:B--2---:R-:W-:Y:S02]  /*0ef0*/  @P6 IADD3 R28, P5, R67, R28, RZ ;  /* 0x0000001c431c6210 */ /* 0x004fe40007fbe0ff */
        /* <DEDUP_REMOVED lines=9> */
[----:B------:R-:W2:Y:S01]  /*0f90*/  @P6 LDC.64 R92, c[0x0][0x230] ;  /* 0x00008c00ff5c6b82 */ /* 0x000ea20000000a00 */
[-C--:B0-----:R-:W-:Y:S02]  /*0fa0*/  @P3 IMAD R0, R5, R10.reuse, RZ ;  /* 0x0000000a05003224 */ /* 0x081fe400078e02ff */
[----:B------:R-:W-:-:S04]  /*0fb0*/  @P3 IMAD.WIDE.U32 R8, R13, R10, R8 ;  /* 0x0000000a0d083225 */ /* 0x000fc800078e0008 */
[----:B------:R-:W-:Y:S01]  /*0fc0*/  @P3 IMAD R5, R13, R11, R0 ;  /* 0x0000000b0d053224 */ /* 0x000fe200078e0200 */
[----:B------:R-:W-:Y:S01]  /*0fd0*/  @P3 SHF.L.U32 R33, R8, 0x2, RZ ;  /* 0x0000000208213819 */ /* 0x000fe200000006ff */
[----:B------:R-:W0:Y:S01]  /*0fe0*/  @P3 LDC.64 R10, c[0x0][0x228] ;  /* 0x00008a00ff0a3b82 */ /* 0x000e220000000a00 */
[----:B------:R-:W-:Y:S02]  /*0ff0*/  IADD3 R13, R86, 0xc0, RZ ;  /* 0x000000c0560d7810 */ /* 0x000fe40007ffe0ff */
[----:B------:R-:W-:Y:S02]  /*1000*/  @P3 IADD3 R5, R9, R5, RZ ;  /* 0x0000000509053210 */ /* 0x000fe40007ffe0ff */
[----:B-1----:R-:W-:Y:S02]  /*1010*/  @P3 IADD3 R30, P5, R33, R30, RZ ;  /* 0x0000001e211e3210 */ /* 0x002fe40007fbe0ff */
        /* <DEDUP_REMOVED lines=44> */
[----:B0-----:R-:W-:-:S07]  /*12e0*/  @P0 IMAD R0, R5, R10, RZ ;  /* 0x0000000a05000224 */ /* 0x001fce00078e02ff */
[----:B------:R-:W0:Y:S01]  /*12f0*/  @P3 LDC.64 R104, c[0x0][0x228] ;  /* 0x00008a00ff683b82 */ /* 0x000e220000000a00 */
[----:B------:R-:W-:-:S04]  /*1300*/  @P0 IMAD.WIDE.U32 R8, R13, R10, R8 ;  /* 0x0000000a0d080225 */ /* 0x000fc800078e0008 */
[----:B------:R-:W-:Y:S01]  /*1310*/  @P0 IMAD R5, R13, R11, R0 ;  /* 0x0000000b0d050224 */ /* 0x000fe200078e0200 */
[----:B------:R-:W-:Y:S02]  /*1320*/  @P0 SHF.L.U32 R39, R8, 0x2, RZ ;  /* 0x0000000208270819 */ /* 0x000fe400000006ff */
[----:B------:R-:W2:Y:S01]  /*1330*/  @P0 LDC.64 R10, c[0x0][0x228] ;  /* 0x00008a00ff0a0b82 */ /* 0x000ea20000000a00 */
[----:B------:R-:W-:Y:S02]  /*1340*/  IADD3 R13, R86, 0x140, RZ ;  /* 0x00000140560d7810 */ /* 0x000fe40007ffe0ff */
[----:B------:R-:W-:Y:S02]  /*1350*/  @P0 IADD3 R5, R9, R5, RZ ;  /* 0x0000000509050210 */ /* 0x000fe40007ffe0ff */
[----:B----4-:R-:W-:Y:S02]  /*1360*/  @P0 IADD3 R36, P5, R39, R36, RZ ;  /* 0x0000002427240210 */ /* 0x010fe40007fbe0ff */
[----:B------:R-:W-:-:S02]  /*1370*/  @P0 SHF.L.U64.HI R8, R8, 0x2, R5 ;  /* 0x0000000208080819 */ /* 0x000fc40000010205 */
[----:B------:R-:W-:Y:S02]  /*1380*/  SHF.R.S32.HI R5, RZ, 0x1f, R13 ;  /* 0x0000001fff057819 */ /* 0x000fe4000001140d */
[----:B------:R-:W-:Y:S02]  /*1390*/  @P0 IADD3.X R37, R8, R37, RZ, P5, !PT ;  /* 0x0000002508250210 */ /* 0x000fe40002ffe4ff */
[----:B------:R-:W-:Y:S02]  /*13a0*/  @P1 MOV R9, R125 ;  /* 0x0000007d00091202 */ /* 0x000fe40000000f00 */
[----:B------:R-:W-:Y:S02]  /*13b0*/  P2R R0, PR, RZ, 0x1 ;  /* 0x00000001ff007803 */ /* 0x000fe40000000000 */
[----:B--2---:R-:W-:-:S04]  /*13c0*/  @P0 IADD3 R38, P5, R39, R10, RZ ;  /* 0x0000000a27260210 */ /* 0x004fc80007fbe0ff */
[----:B------:R-:W-:Y:S02]  /*13d0*/  @P0 IADD3.X R39, R8, R11, RZ, P5, !PT ;  /* 0x0000000b08270210 */ /* 0x000fe40002ffe4ff */
[----:B------:R-:W2:Y:S01]  /*13e0*/  @P1 LDC.64 R10, c[0x0][0x288] ;  /* 0x0000a200ff0a1b82 */ /* 0x000ea20000000a00 */
[----:B------:R-:W-:Y:S01]  /*13f0*/  @P1 MOV R8, R122 ;  /* 0x0000007a00081202 */ /* 0x000fe20000000f00 */
[----:B--2---:R-:W-:-:S04]  /*1400*/  @P1 IMAD R6, R5, R10, RZ ;  /* 0x0000000a05061224 */ /* 0x004fc800078e02ff */
[----:B------:R-:W-:-:S04]  /*1410*/  @P1 IMAD.WIDE.U32 R8, R13, R10, R8 ;  /* 0x0000000a0d081225 */ /* 0x000fc800078e0008 */
[----:B------:R-:W-:Y:S01]  /*1420*/  @P1 IMAD R5, R13, R11, R6 ;  /* 0x0000000b0d051224 */ /* 0x000fe200078e0206 */
[----:B------:R-:W-:Y:S01]  /*1430*/  @P1 SHF.L.U32 R41, R8, 0x2, RZ ;  /* 0x0000000208291819 */ /* 0x000fe200000006ff */
[----:B------:R-:W2:Y:S01]  /*1440*/  @P1 LDC.64 R10, c[0x0][0x228] ;  /* 0x00008a00ff0a1b82 */ /* 0x000ea20000000a00 */
[----:B------:R-:W-:Y:S02]  /*1450*/  IADD3 R13, R86, 0x160, RZ ;  /* 0x00000160560d7810 */ /* 0x000fe40007ffe0ff */
[----:B------:R-:W-:Y:S02]  /*1460*/  @P1 IADD3 R5, R9, R5, RZ ;  /* 0x0000000509051210 */ /* 0x000fe40007ffe0ff */
[----:B------:R-:W-:Y:S02]  /*1470*/  @P1 IADD3 R108, P5, R41, R108, RZ ;  /* 0x0000006c296c1210 */ /* 0x000fe40007fbe0ff */
[----:B------:R-:W-:Y:S02]  /*1480*/  @P1 SHF.L.U64.HI R8, R8, 0x2, R5 ;  /* 0x0000000208081819 */ /* 0x000fe40000010205 */
[----:B------:R-:W-:-:S02]  /*1490*/  SHF.R.S32.HI R9, RZ, 0x1f, R13 ;  /* 0x0000001fff097819 */ /* 0x000fc4000001140d */
[----:B------:R-:W-:Y:S02]  /*14a0*/  @P1 IADD3.X R109, R8, R109, RZ, P5, !PT ;  /* 0x0000006d086d1210 */ /* 0x000fe40002ffe4ff */
[----:B------:R-:W-:Y:S02]  /*14b0*/  P2R R5, PR, RZ, 0x2 ;  /* 0x00000002ff057803 */ /* 0x000fe40000000000 */
[----:B--2---:R-:W-:-:S04]  /*14c0*/  @P1 IADD3 R40, P5, R41, R10, RZ ;  /* 0x0000000a29281210 */ /* 0x004fc80007fbe0ff */
[----:B------:R-:W-:Y:S02]  /*14d0*/  @P1 IADD3.X R41, R8, R11, RZ, P5, !PT ;  /* 0x0000000b08291210 */ /* 0x000fe40002ffe4ff */
[----:B------:R-:W2:Y:S01]  /*14e0*/  @P2 LDC.64 R10, c[0x0][0x288] ;  /* 0x0000a200ff0a2b82 */ /* 0x000ea20000000a00 */
[----:B------:R-:W-:Y:S01]  /*14f0*/  @P2 MOV R8, R122 ;  /* 0x0000007a00082202 */ /* 0x000fe20000000f00 */
[----:B--2---:R-:W-:Y:S01]  /*1500*/  @P2 IMAD R6, R9, R10, RZ ;  /* 0x0000000a09062224 */ /* 0x004fe200078e02ff */
[----:B------:R-:W-:-:S03]  /*1510*/  @P2 MOV R9, R125 ;  /* 0x0000007d00092202 */ /* 0x000fc60000000f00 */
[C---:B------:R-:W-:Y:S01]  /*1520*/  @P2 IMAD R11, R13.reuse, R11, R6 ;  /* 0x0000000b0d0b2224 */ /* 0x040fe200078e0206 */
[----:B------:R-:W-:Y:S01]  /*1530*/  P2R R6, PR, RZ, 0x4 ;  /* 0x00000004ff067803 */ /* 0x000fe20000000000 */
[----:B------:R-:W-:Y:S02]  /*1540*/  @P2 IMAD.WIDE.U32 R8, R13, R10, R8 ;  /* 0x0000000a0d082225 */ /* 0x000fe400078e0008 */
[----:B------:R-:W2:Y:S03]  /*1550*/  LDC R13, c[0x0][0x2ac] ;  /* 0x0000ab00ff0d7b82 */ /* 0x000ea60000000800 */
[----:B------:R-:W-:Y:S02]  /*1560*/  @P2 IADD3 R9, R9, R11, RZ ;  /* 0x0000000b09092210 */ /* 0x000fe40007ffe0ff */
[C---:B------:R-:W-:Y:S02]  /*1570*/  @P2 SHF.L.U32 R103, R8.reuse, 0x2, RZ ;  /* 0x0000000208672819 */ /* 0x040fe400000006ff */
[----:B------:R-:W-:Y:S01]  /*1580*/  @P2 SHF.L.U64.HI R8, R8, 0x2, R9 ;  /* 0x0000000208082819 */ /* 0x000fe20000010209 */
[----:B------:R-:W3:Y:S01]  /*1590*/  @P2 LDC.64 R10, c[0x0][0x228] ;  /* 0x00008a00ff0a2b82 */ /* 0x000ee20000000a00 */
[----:B------:R-:W-:-:S04]  /*15a0*/  @P2 IADD3 R42, P5, R103, R42, RZ ;  /* 0x0000002a672a2210 */ /* 0x000fc80007fbe0ff */
[----:B------:R-:W-:Y:S02]  /*15b0*/  @P2 IADD3.X R43, R8, R43, RZ, P5, !PT ;  /* 0x0000002b082b2210 */ /* 0x000fe40002ffe4ff */
[----:B---3--:R-:W-:-:S04]  /*15c0*/  @P2 IADD3 R102, P5, R103, R10, RZ ;  /* 0x0000000a67662210 */ /* 0x008fc80007fbe0ff */
[----:B------:R-:W-:Y:S02]  /*15d0*/  @P2 IADD3.X R103, R8, R11, RZ, P5, !PT ;  /* 0x0000000b08672210 */ /* 0x000fe40002ffe4ff */
[----:B------:R-:W-:Y:S02]  /*15e0*/  SHF.R.U32.HI R8, RZ, 0x1, R87 ;  /* 0x00000001ff087819 */ /* 0x000fe40000011657 */
[----:B------:R-:W-:-:S03]  /*15f0*/  SHF.R.S32.HI R11, RZ, 0x1f, R17 ;  /* 0x0000001fff0b7819 */ /* 0x000fc60000011411 */
[----:B------:R-:W-:-:S05]  /*1600*/  IMAD.WIDE.U32 R8, R8, -0x6db6db6d, RZ ;  /* 0x9249249308087825 */ /* 0x000fca00078e00ff */
[----:B------:R-:W-:-:S05]  /*1610*/  SHF.R.U32.HI R8, RZ, 0x2, R9 ;  /* 0x00000002ff087819 */ /* 0x000fca0000011609 */
[----:B--2---:R-:W-:-:S05]  /*1620*/  IMAD R13, R13, UR7, R8 ;  /* 0x000000070d0d7c24 */ /* 0x004fca000f8e0208 */
[----:B------:R-:W-:-:S04]  /*1630*/  IADD3 R8, R13, 0x180, RZ ;  /* 0x000001800d087810 */ /* 0x000fc80007ffe0ff */
[----:B------:R-:W-:Y:S02]  /*1640*/  SHF.R.S32.HI R9, RZ, 0x1f, R8 ;  /* 0x0000001fff097819 */ /* 0x000fe40000011408 */
[----:B------:R-:W-:-:S04]  /*1650*/  ISETP.GE.U32.AND P5, PT, R8, UR12, PT ;  /* 0x0000000c08007c0c */ /* 0x000fc8000bfa6070 */
[----:B------:R-:W-:-:S04]  /*1660*/  ISETP.GE.AND.EX P5, PT, R9, UR13, PT, P5 ;  /* 0x0000000d09007c0c */ /* 0x000fc8000bfa6350 */
[----:B------:R-:W-:-:S13]  /*1670*/  ISETP.LT.U32.AND P2, PT, R87, 0x1c0, !P5 ;  /* 0x000001c05700780c */ /* 0x000fda0006f41070 */
[----:B------:R-:W2:Y:S08]  /*1680*/  @P2 LDC.64 R8, c[0x0][0x288] ;  /* 0x0000a200ff082b82 */ /* 0x000eb00000000a00 */
[----:B------:R-:W3:Y:S01]  /*1690*/  @P2 LDC.64 R52, c[0x0][0x230] ;  /* 0x00008c00ff342b82 */ /* 0x000ee20000000a00 */
[----:B--2---:R-:W-:Y:S01]  /*16a0*/  @P2 IMAD R10, R11, R8, RZ ;  /* 0x000000080b0a2224 */ /* 0x004fe200078e02ff */
[----:B------:R-:W-:-:S03]  /*16b0*/  @P2 MOV R11, R125 ;  /* 0x0000007d000b2202 */ /* 0x000fc60000000f00 */
[----:B------:R-:W-:Y:S01]  /*16c0*/  @P2 IMAD R15, R17, R9, R10 ;  /* 0x00000009110f2224 */ /* 0x000fe200078e020a */
[----:B------:R-:W-:-:S05]  /*16d0*/  @P2 MOV R10, R122 ;  /* 0x0000007a000a2202 */ /* 0x000fca0000000f00 */
[----:B------:R-:W-:Y:S02]  /*16e0*/  @P2 IMAD.WIDE.U32 R8, R17, R8, R10 ;  /* 0x0000000811082225 */ /* 0x000fe400078e000a */
[----:B------:R-:W2:Y:S03]  /*16f0*/  @P2 LDC.64 R10, c[0x0][0x228] ;  /* 0x00008a00ff0a2b82 */ /* 0x000ea60000000a00 */
[----:B------:R-:W-:Y:S02]  /*1700*/  @P2 IADD3 R9, R9, R15, RZ ;  /* 0x0000000f09092210 */ /* 0x000fe40007ffe0ff */
[C---:B------:R-:W-:Y:S02]  /*1710*/  @P2 SHF.L.U32 R15, R8.reuse, 0x2, RZ ;  /* 0x00000002080f2819 */ /* 0x040fe400000006ff */
[----:B------:R-:W-:Y:S02]  /*1720*/  @P2 SHF.L.U64.HI R8, R8, 0x2, R9 ;  /* 0x0000000208082819 */ /* 0x000fe40000010209 */
[----:B---3--:R-:W-:-:S04]  /*1730*/  @P2 IADD3 R52, P5, R15, R52, RZ ;  /* 0x000000340f342210 */ /* 0x008fc80007fbe0ff */
[----:B------:R-:W-:Y:S02]  /*1740*/  @P2 IADD3.X R53, R8, R53, RZ, P5, !PT ;  /* 0x0000003508352210 */ /* 0x000fe40002ffe4ff */
[----:B--2---:R-:W-:-:S04]  /*1750*/  @P2 IADD3 R14, P5, R15, R10, RZ ;  /* 0x0000000a0f0e2210 */ /* 0x004fc80007fbe0ff */
[----:B------:R-:W-:Y:S02]  /*1760*/  @P2 IADD3.X R15, R8, R11, RZ, P5, !PT ;  /* 0x0000000b080f2210 */ /* 0x000fe40002ffe4ff */
[----:B------:R-:W-:Y:S02]  /*1770*/  IADD3 R8, R13, 0x1a0, RZ ;  /* 0x000001a00d087810 */ /* 0x000fe40007ffe0ff */
[----:B------:R-:W-:Y:S02]  /*1780*/  SHF.R.S32.HI R11, RZ, 0x1f, R19 ;  /* 0x0000001fff0b7819 */ /* 0x000fe40000011413 */
        /* <DEDUP_REMOVED lines=10> */
[----:B------:R-:W-:Y:S01]  /*1830*/  @P1 IMAD.WIDE.U32 R8, R19, R8, R10 ;  /* 0x0000000813081225 */ /* 0x000fe200078e000a */
[----:B------:R-:W-:-:S04]  /*1840*/  IADD3 R19, R86, 0x1c0, RZ ;  /* 0x000001c056137810 */ /* 0x000fc80007ffe0ff */
[----:B------:R-:W-:Y:S02]  /*1850*/  @P1 IADD3 R11, R9, R17, RZ ;  /* 0x00000011090b1210 */ /* 0x000fe40007ffe0ff */
[----:B------:R-:W2:Y:S01]  /*1860*/  @P1 LDC.64 R16, c[0x0][0x228] ;  /* 0x00008a00ff101b82 */ /* 0x000ea20000000a00 */
[C---:B------:R-:W-:Y:S02]  /*1870*/  @P1 SHF.L.U32 R9, R8.reuse, 0x2, RZ ;  /* 0x0000000208091819 */ /* 0x040fe400000006ff */
[----:B------:R-:W-:Y:S02]  /*1880*/  @P1 SHF.L.U64.HI R8, R8, 0x2, R11 ;  /* 0x0000000208081819 */ /* 0x000fe4000001020b */
[----:B---3--:R-:W-:Y:S02]  /*1890*/  @P1 IADD3 R98, P5, R9, R98, RZ ;  /* 0x0000006209621210 */ /* 0x008fe40007fbe0ff */
[----:B------:R-:W-:Y:S02]  /*18a0*/  SHF.R.S32.HI R11, RZ, 0x1f, R19 ;  /* 0x0000001fff0b7819 */ /* 0x000fe40000011413 */
[----:B------:R-:W-:-:S02]  /*18b0*/  @P1 IADD3.X R99, R8, R99, RZ, P5, !PT ;  /* 0x0000006308631210 */ /* 0x000fc40002ffe4ff */
[----:B--2---:R-:W-:-:S04]  /*18c0*/  @P1 IADD3 R16, P5, R9, R16, RZ ;  /* 0x0000001009101210 */ /* 0x004fc80007fbe0ff */
[----:B------:R-:W-:Y:S02]  /*18d0*/  @P1 IADD3.X R17, R8, R17, RZ, P5, !PT ;  /* 0x0000001108111210 */ /* 0x000fe40002ffe4ff */
[C---:B------:R-:W-:Y:S02]  /*18e0*/  IADD3 R8, R13.reuse, 0x1c0, RZ ;  /* 0x000001c00d087810 */ /* 0x040fe40007ffe0ff */
[----:B------:R-:W-:Y:S02]  /*18f0*/  IADD3 R13, R13, 0x1e0, RZ ;  /* 0x000001e00d0d7810 */ /* 0x000fe40007ffe0ff */
[----:B------:R-:W-:Y:S02]  /*1900*/  SHF.R.S32.HI R9, RZ, 0x1f, R8 ;  /* 0x0000001fff097819 */ /* 0x000fe40000011408 */
[----:B------:R-:W-:-:S04]  /*1910*/  ISETP.GE.U32.AND P5, PT, R8, UR12, PT ;  /* 0x0000000c08007c0c */ /* 0x000fc8000bfa6070 */
[----:B------:R-:W-:-:S04]  /*1920*/  ISETP.GE.AND.EX P5, PT, R9, UR13, PT, P5 ;  /* 0x0000000d09007c0c */ /* 0x000fc8000bfa6350 */
[----:B------:R-:W-:-:S13]  /*1930*/  ISETP.LT.U32.AND P5, PT, R87, 0x1c0, !P5 ;  /* 0x000001c05700780c */ /* 0x000fda0006fa1070 */
[----:B------:R-:W2:Y:S08]  /*1940*/  @P5 LDC.64 R8, c[0x0][0x288] ;  /* 0x0000a200ff085b82 */ /* 0x000eb00000000a00 */
[----:B------:R-:W3:Y:S08]  /*1950*/  @P5 LDC.64 R100, c[0x0][0x230] ;  /* 0x00008c00ff645b82 */ /* 0x000ef00000000a00 */
[----:B------:R-:W4:Y:S01]  /*1960*/  @P5 LDC.64 R54, c[0x0][0x228] ;  /* 0x00008a00ff365b82 */ /* 0x000f220000000a00 */
[----:B--2---:R-:W-:Y:S01]  /*1970*/  @P5 IMAD R10, R11, R8, RZ ;  /* 0x000000080b0a5224 */ /* 0x004fe200078e02ff */
[----:B------:R-:W-:-:S03]  /*1980*/  @P5 MOV R11, R125 ;  /* 0x0000007d000b5202 */ /* 0x000fc60000000f00 */
[----:B------:R-:W-:Y:S01]  /*1990*/  @P5 IMAD R9, R19, R9, R10 ;  /* 0x0000000913095224 */ /* 0x000fe200078e020a */
[----:B------:R-:W-:-:S05]  /*19a0*/  @P5 MOV R10, R122 ;  /* 0x0000007a000a5202 */ /* 0x000fca0000000f00 */
[----:B------:R-:W-:Y:S01]  /*19b0*/  @P5 IMAD.WIDE.U32 R10, R19, R8, R10 ;  /* 0x00000008130a5225 */ /* 0x000fe200078e000a */
[----:B------:R-:W-:-:S04]  /*19c0*/  SHF.R.S32.HI R8, RZ, 0x1f, R13 ;  /* 0x0000001fff087819 */ /* 0x000fc8000001140d */
[----:B------:R-:W-:Y:S02]  /*19d0*/  @P5 IADD3 R11, R11, R9, RZ ;  /* 0x000000090b0b5210 */ /* 0x000fe40007ffe0ff */
[C---:B------:R-:W-:Y:S02]  /*19e0*/  @P5 SHF.L.U32 R9, R10.reuse, 0x2, RZ ;  /* 0x000000020a095819 */ /* 0x040fe400000006ff */
[----:B------:R-:W-:Y:S02]  /*19f0*/  @P5 SHF.L.U64.HI R10, R10, 0x2, R11 ;  /* 0x000000020a0a5819 */ /* 0x000fe4000001020b */
[----:B---3--:R-:W-:-:S04]  /*1a00*/  @P5 IADD3 R100, P6, R9, R100, RZ ;  /* 0x0000006409645210 */ /* 0x008fc80007fde0ff */
[----:B------:R-:W-:Y:S02]  /*1a10*/  @P5 IADD3.X R101, R10, R101, RZ, P6, !PT ;  /* 0x000000650a655210 */ /* 0x000fe400037fe4ff */
[----:B----4-:R-:W-:-:S04]  /*1a20*/  @P5 IADD3 R54, P6, R9, R54, RZ ;  /* 0x0000003609365210 */ /* 0x010fc80007fde0ff */
[----:B------:R-:W-:Y:S02]  /*1a30*/  @P5 IADD3.X R55, R10, R55, RZ, P6, !PT ;  /* 0x000000370a375210 */ /* 0x000fe400037fe4ff */
[----:B------:R-:W-:Y:S02]  /*1a40*/  ISETP.GE.U32.AND P6, PT, R13, UR12, PT ;  /* 0x0000000c0d007c0c */ /* 0x000fe4000bfc6070 */
[----:B------:R-:W-:Y:S02]  /*1a50*/  IADD3 R13, R86, 0xe0, RZ ;  /* 0x000000e0560d7810 */ /* 0x000fe40007ffe0ff */
[----:B------:R-:W-:-:S04]  /*1a60*/  ISETP.GE.AND.EX P6, PT, R8, UR13, PT, P6 ;  /* 0x0000000d08007c0c */ /* 0x000fc8000bfc6360 */
[----:B------:R-:W-:-:S13]  /*1a70*/  ISETP.LT.U32.AND P6, PT, R87, 0x1c0, !P6 ;  /* 0x000001c05700780c */ /* 0x000fda00077c1070 */
[----:B------:R-:W2:Y:S01]  /*1a80*/  @P6 LDC.64 R8, c[0x0][0x288] ;  /* 0x0000a200ff086b82 */ /* 0x000ea20000000a00 */
[----:B------:R-:W-:-:S07]  /*1a90*/  @P6 MOV R11, R125 ;  /* 0x0000007d000b6202 */ /* 0x000fce0000000f00 */
[----:B------:R-:W3:Y:S08]  /*1aa0*/  @P6 LDC.64 R18, c[0x0][0x230] ;  /* 0x00008c00ff126b82 */ /* 0x000ef00000000a00 */
[----:B------:R-:W4:Y:S01]  /*1ab0*/  @P6 LDC.64 R20, c[0x0][0x228] ;  /* 0x00008a00ff146b82 */ /* 0x000f220000000a00 */
[----:B--2---:R-:W-:-:S04]  /*1ac0*/  @P6 IMAD R10, R71, R8, RZ ;  /* 0x00000008470a6224 */ /* 0x004fc800078e02ff */
[----:B------:R-:W-:Y:S01]  /*1ad0*/  @P6 IMAD R9, R80, R9, R10 ;  /* 0x0000000950096224 */ /* 0x000fe200078e020a */
[----:B------:R-:W-:-:S05]  /*1ae0*/  @P6 MOV R10, R122 ;  /* 0x0000007a000a6202 */ /* 0x000fca0000000f00 */
[----:B------:R-:W-:-:S05]  /*1af0*/  @P6 IMAD.WIDE.U32 R10, R80, R8, R10 ;  /* 0x00000008500a6225 */ /* 0x000fca00078e000a */
[----:B------:R-:W-:Y:S02]  /*1b00*/  @P6 IADD3 R11, R11, R9, RZ ;  /* 0x000000090b0b6210 */ /* 0x000fe40007ffe0ff */
[C---:B------:R-:W-:Y:S02]  /*1b10*/  @P6 SHF.L.U32 R9, R10.reuse, 0x2, RZ ;  /* 0x000000020a096819 */ /* 0x040fe400000006ff */
[----:B------:R-:W-:Y:S02]  /*1b20*/  @P6 SHF.L.U64.HI R10, R10, 0x2, R11 ;  /* 0x000000020a0a6819 */ /* 0x000fe4000001020b */
[----:B---3--:R-:W-:Y:S02]  /*1b30*/  @P6 IADD3 R18, P0, R9, R18, RZ ;  /* 0x0000001209126210 */ /* 0x008fe40007f1e0ff */
[----:B------:R-:W-:Y:S02]  /*1b40*/  SHF.R.S32.HI R11, RZ, 0x1f, R13 ;  /* 0x0000001fff0b7819 */ /* 0x000fe4000001140d */
[----:B------:R-:W-:-:S02]  /*1b50*/  @P6 IADD3.X R19, R10, R19, RZ, P0, !PT ;  /* 0x000000130a136210 */ /* 0x000fc400007fe4ff */
[----:B----4-:R-:W-:Y:S02]  /*1b60*/  @P6 IADD3 R20, P0, R9, R20, RZ ;  /* 0x0000001409146210 */ /* 0x010fe40007f1e0ff */
[----:B------:R-:W2:Y:S02]  /*1b70*/  @P3 LDC.64 R8, c[0x0][0x288] ;  /* 0x0000a200ff083b82 */ /* 0x000ea40000000a00 */
[----:B------:R-:W-:Y:S01]  /*1b80*/  @P6 IADD3.X R21, R10, R21, RZ, P0, !PT ;  /* 0x000000150a156210 */ /* 0x000fe200007fe4ff */
[----:B--2---:R-:W-:Y:S01]  /*1b90*/  @P3 IMAD R10, R11, R8, RZ ;  /* 0x000000080b0a3224 */ /* 0x004fe200078e02ff */
[----:B------:R-:W-:-:S03]  /*1ba0*/  @P3 MOV R11, R125 ;  /* 0x0000007d000b3202 */ /* 0x000fc60000000f00 */
        /* <DEDUP_REMOVED lines=8> */
[----:B0-----:R-:W-:Y:S02]  /*1c30*/  @P3 IADD3 R104, P0, R9, R104, RZ ;  /* 0x0000006809683210 */ /* 0x001fe40007f1e0ff */
[----:B------:R-:W0:Y:S02]  /*1c40*/  LDC.64 R8, c[0x0][0x248] ;  /* 0x00009200ff087b82 */ /* 0x000e240000000a00 */
[----:B------:R-:W-:Y:S02]  /*1c50*/  @P3 IADD3.X R105, R10, R105, RZ, P0, !PT ;  /* 0x000000690a693210 */ /* 0x000fe400007fe4ff */
[----:B------:R-:W-:Y:S01]  /*1c60*/  ISETP.NE.AND P3, PT, R12, RZ, PT ;  /* 0x000000ff0c00720c */ /* 0x000fe20003f65270 */
[----:B0-----:R-:W-:-:S06]  /*1c70*/  IMAD.WIDE R44, R81, 0x8, R8 ;  /* 0x00000008512c7825 */ /* 0x001fcc00078e0208 */
[----:B------:R-:W2:Y:S01]  /*1c80*/  LDG.E.64 R44, desc[UR8][R44.64] ;  /* 0x000000082c2c7981 */ /* 0x000ea2000c1e1b00 */
[----:B------:R-:W-:Y:S02]  /*1c90*/  MOV R96, 0x3f800000 ;  /* 0x3f80000000607802 */ /* 0x000fe40000000f00 */
[----:B------:R-:W-:Y:S02]  /*1ca0*/  CS2R R46, SRZ ;  /* 0x00000000002e7805 */ /* 0x000fe4000001ff00 */
[----:B------:R-:W-:Y:S02]  /*1cb0*/  MOV R8, RZ ;  /* 0x000000ff00087202 */ /* 0x000fe40000000f00 */
[----:B------:R-:W-:Y:S02]  /*1cc0*/  CS2R R48, SRZ ;  /* 0x0000000000307805 */ /* 0x000fe4000001ff00 */
[----:B------:R-:W-:Y:S02]  /*1cd0*/  CS2R R10, SRZ ;  /* 0x00000000000a7805 */ /* 0x000fe4000001ff00 */
[----:B------:R-:W-:Y:S01]  /*1ce0*/  CS2R R50, SRZ ;  /* 0x0000000000327805 */ /* 0x000fe2000001ff00 */
[----:B------:R-:W5:Y:S04]  /*1cf0*/  @P2 LDG.E.64 R46, desc[UR8][R52.64] ;  /* 0x00000008342e2981 */ /* 0x000f68000c1e1b00 */
[----:B------:R0:W5:Y:S04]  /*1d00*/  @P1 LDG.E.64 R48, desc[UR8][R98.64] ;  /* 0x0000000862301981 */ /* 0x000168000c1e1b00 */
[----:B------:R1:W5:Y:S01]  /*1d10*/  @P1 LDG.E.64 R10, desc[UR8][R16.64] ;  /* 0x00000008100a1981 */ /* 0x000362000c1e1b00 */
[----:B------:R-:W-:-:S03]  /*1d20*/  LOP3.LUT P1, RZ, R89, 0x80, RZ, 0xc0, !PT ;  /* 0x0000008059ff7812 */ /* 0x000fc6000782c0ff */
[----:B------:R3:W5:Y:S01]  /*1d30*/  @P5 LDG.E.64 R50, desc[UR8][R100.64] ;  /* 0x0000000864325981 */ /* 0x000762000c1e1b00 */
[----:B0-----:R-:W-:Y:S02]  /*1d40*/  CS2R R98, SRZ ;  /* 0x0000000000627805 */ /* 0x001fe4000001ff00 */
[----:B-1----:R-:W-:Y:S02]  /*1d50*/  CS2R R16, SRZ ;  /* 0x0000000000107805 */ /* 0x002fe4000001ff00 */
[----:B---3--:R-:W-:-:S06]  /*1d60*/  CS2R R100, SRZ ;  /* 0x0000000000647805 */ /* 0x008fcc000001ff00 */
[----:B------:R0:W5:Y:S02]  /*1d70*/  @P3 LDG.E.64 R100, desc[UR8][R22.64] ;  /* 0x0000000816643981 */ /* 0x000164000c1e1b00 */
[----:B0-----:R-:W-:Y:S01]  /*1d80*/  CS2R R22, SRZ ;  /* 0x0000000000167805 */ /* 0x001fe2000001ff00 */
[----:B--2---:R-:W-:-:S05]  /*1d90*/  FFMA.FTZ R9, -R44, R44, R45 ;  /* 0x0000002c2c097223 */ /* 0x004fca000001012d */
[----:B------:R-:W-:-:S13]  /*1da0*/  FSETP.GTU.FTZ.AND P0, PT, R9, RZ, PT ;  /* 0x000000ff0900720b */ /* 0x000fda0003f1c000 */
[----:B------:R-:W0:Y:S02]  /*1db0*/  @P0 LDC R12, c[0x0][0x250] ;  /* 0x00009400ff0c0b82 */ /* 0x000e240000000800 */
[----:B0-----:R-:W-:Y:S01]  /*1dc0*/  @P0 FADD.FTZ R12, R9, R12 ;  /* 0x0000000c090c0221 */ /* 0x001fe20000010000 */
[----:B------:R-:W-:-:S03]  /*1dd0*/  MOV R9, RZ ;  /* 0x000000ff00097202 */ /* 0x000fc60000000f00 */
[----:B------:R0:W1:Y:S01]  /*1de0*/  @P0 MUFU.RSQ R96, R12 ;  /* 0x0000000c00600308 */ /* 0x0000620000001400 */
[C---:B------:R-:W-:Y:S02]  /*1df0*/  LOP3.LUT P0, RZ, R89.reuse, 0x200, RZ, 0xc0, !PT ;  /* 0x0000020059ff7812 */ /* 0x040fe4000780c0ff */
[----:B------:R-:W5:Y:S01]  /*1e00*/  @P2 LDG.E.64 R8, desc[UR8][R14.64] ;  /* 0x000000080e082981 */ /* 0x000f62000c1e1b00 */
[----:B------:R-:W-:Y:S02]  /*1e10*/  LOP3.LUT P2, RZ, R89, 0x100, RZ, 0xc0, !PT ;  /* 0x0000010059ff7812 */ /* 0x000fe4000784c0ff */
[----:B0-----:R-:W-:-:S08]  /*1e20*/  CS2R R12, SRZ ;  /* 0x00000000000c7805 */ /* 0x001fd0000001ff00 */
[----:B------:R0:W5:Y:S04]  /*1e30*/  @P0 LDG.E.64 R98, desc[UR8][R58.64] ;  /* 0x000000083a620981 */ /* 0x000168000c1e1b00 */
[----:B------:R-:W5:Y:S01]  /*1e40*/  @P0 LDG.E.64 R16, desc[UR8][R56.64] ;  /* 0x0000000838100981 */ /* 0x000f62000c1e1b00 */
[----:B------:R-:W-:-:S03]  /*1e50*/  LOP3.LUT P0, RZ, R89, 0x20, RZ, 0xc0, !PT ;  /* 0x0000002059ff7812 */ /* 0x000fc6000780c0ff */
[----:B------:R2:W5:Y:S01]  /*1e60*/  @P5 LDG.E.64 R12, desc[UR8][R54.64] ;  /* 0x00000008360c5981 */ /* 0x000562000c1e1b00 */
[----:B0-----:R-:W-:-:S03]  /*1e70*/  CS2R R58, SRZ ;  /* 0x00000000003a7805 */ /* 0x001fc6000001ff00 */
[----:B------:R0:W5:Y:S04]  /*1e80*/  @P2 LDG.E.64 R22, desc[UR8][R62.64] ;  /* 0x000000083e162981 */ /* 0x000168000c1e1b00 */
[----:B------:R3:W5:Y:S01]  /*1e90*/  @P1 LDG.E.64 R58, desc[UR8][R28.64] ;  /* 0x000000081c3a1981 */ /* 0x000762000c1e1b00 */
[----:B--2---:R-:W-:Y:S02]  /*1ea0*/  CS2R R54, SRZ ;  /* 0x0000000000367805 */ /* 0x004fe4000001ff00 */
[----:B0-----:R-:W-:Y:S02]  /*1eb0*/  CS2R R62, SRZ ;  /* 0x00000000003e7805 */ /* 0x001fe4000001ff00 */
[----:B------:R-:W-:Y:S02]  /*1ec0*/  CS2R R56, SRZ ;  /* 0x0000000000387805 */ /* 0x000fe4000001ff00 */
[----:B------:R0:W5:Y:S01]  /*1ed0*/  @P4 LDG.E.64 R54, desc[UR8][R24.64] ;  /* 0x0000000818364981 */ /* 0x000162000c1e1b00 */
[----:B---3--:R-:W-:-:S03]  /*1ee0*/  CS2R R28, SRZ ;  /* 0x00000000001c7805 */ /* 0x008fc6000001ff00 */
[----:B------:R-:W5:Y:S04]  /*1ef0*/  @P0 LDG.E.64 R62, desc[UR8][R92.64] ;  /* 0x000000085c3e0981 */ /* 0x000f68000c1e1b00 */
[----:B------:R2:W5:Y:S01]  /*1f00*/  @P0 LDG.E.64 R28, desc[UR8][R90.64] ;  /* 0x000000085a1c0981 */ /* 0x000562000c1e1b00 */
[----:B------:R-:W-:Y:S02]  /*1f10*/  ISETP.NE.AND P0, PT, R0, RZ, PT ;  /* 0x000000ff0000720c */ /* 0x000fe40003f05270 */
[----:B0-----:R-:W-:Y:S01]  /*1f20*/  CS2R R24, SRZ ;  /* 0x0000000000187805 */ /* 0x001fe2000001ff00 */
[----:B------:R-:W5:Y:S01]  /*1f30*/  @P2 LDG.E.64 R56, desc[UR8][R64.64] ;  /* 0x0000000840382981 */ /* 0x000f62000c1e1b00 */
[----:B------:R-:W-:-:S04]  /*1f40*/  ISETP.NE.AND P2, PT, R6, RZ, PT ;  /* 0x000000ff0600720c */ /* 0x000fc80003f45270 */
[----:B------:R0:W5:Y:S01]  /*1f50*/  @P1 LDG.E.64 R24, desc[UR8][R66.64] ;  /* 0x0000000842181981 */ /* 0x000162000c1e1b00 */
[----:B------:R-:W-:Y:S02]  /*1f60*/  ISETP.NE.AND P1, PT, R5, RZ, PT ;  /* 0x000000ff0500720c */ /* 0x000fe40003f25270 */
[----:B--2---:R-:W-:Y:S02]  /*1f70*/  CS2R R90, SRZ ;  /* 0x00000000005a7805 */ /* 0x004fe4000001ff00 */
[----:B0-----:R-:W-:-:S09]  /*1f80*/  CS2R R66, SRZ ;  /* 0x0000000000427805 */ /* 0x001fd2000001ff00 */
[----:B------:R-:W5:Y:S04]  /*1f90*/  @P1 LDG.E.64 R90, desc[UR8][R108.64] ;  /* 0x000000086c5a1981 */ /* 0x000f68000c1e1b00 */
[----:B------:R0:W5:Y:S02]  /*1fa0*/  @P0 LDG.E.64 R66, desc[UR8][R36.64] ;  /* 0x0000000824420981 */ /* 0x000164000c1e1b00 */
[----:B0-----:R-:W-:-:S06]  /*1fb0*/  CS2R R36, SRZ ;  /* 0x0000000000247805 */ /* 0x001fcc000001ff00 */
[----:B------:R-:W5:Y:S01]  /*1fc0*/  @P2 LDG.E.64 R36, desc[UR8][R102.64] ;  /* 0x0000000866242981 */ /* 0x000f62000c1e1b00 */
[----:B------:R-:W-:Y:S02]  /*1fd0*/  CS2R R52, SRZ ;  /* 0x0000000000347805 */ /* 0x000fe4000001ff00 */
[----:B------:R-:W-:Y:S02]  /*1fe0*/  CS2R R14, SRZ ;  /* 0x00000000000e7805 */ /* 0x000fe4000001ff00 */
[----:B------:R-:W-:Y:S02]  /*1ff0*/  LOP3.LUT P5, RZ, R89, 0x40, RZ, 0xc0, !PT ;  /* 0x0000004059ff7812 */ /* 0x000fe400078ac0ff */
[----:B------:R0:W5:Y:S04]  /*2000*/  @P6 LDG.E.64 R52, desc[UR8][R18.64] ;  /* 0x0000000812346981 */ /* 0x000168000c1e1b00 */
[----:B------:R2:W5:Y:S01]  /*2010*/  @P6 LDG.E.64 R14, desc[UR8][R20.64] ;  /* 0x00000008140e6981 */ /* 0x000562000c1e1b00 */
[----:B0-----:R-:W-:-:S02]  /*2020*/  CS2R R18, SRZ ;  /* 0x0000000000127805 */ /* 0x001fc4000001ff00 */
[----:B--2---:R-:W-:Y:S02]  /*2030*/  CS2R R20, SRZ ;  /* 0x0000000000147805 */ /* 0x004fe4000001ff00 */
[----:B------:R-:W-:Y:S02]  /*2040*/  LOP3.LUT P6, RZ, R89, 0x8, RZ, 0xc0, !PT ;  /* 0x0000000859ff7812 */ /* 0x000fe400078cc0ff */
[----:B------:R0:W5:Y:S04]  /*2050*/  @P3 LDG.E.64 R18, desc[UR8][R60.64] ;  /* 0x000000083c123981 */ /* 0x000168000c1e1b00 */
[----:B------:R2:W5:Y:S01]  /*2060*/  @P4 LDG.E.64 R20, desc[UR8][R26.64] ;  /* 0x000000081a144981 */ /* 0x000562000c1e1b00 */
[----:B0-----:R-:W-:Y:S02]  /*2070*/  CS2R R60, SRZ ;  /* 0x00000000003c7805 */ /* 0x001fe4000001ff00 */
[----:B--2---:R-:W-:-:S04]  /*2080*/  CS2R R26, SRZ ;  /* 0x00000000001a7805 */ /* 0x004fc8000001ff00 */
[----:B------:R0:W5:Y:S04]  /*2090*/  @P5 LDG.E.64 R60, desc[UR8][R30.64] ;  /* 0x000000081e3c5981 */ /* 0x000168000c1e1b00 */
[----:B------:R2:W5:Y:S01]  /*20a0*/  @P5 LDG.E.64 R26, desc[UR8][R32.64] ;  /* 0x00000008201a5981 */ /* 0x000562000c1e1b00 */
[----:B------:R-:W-:Y:S02]  /*20b0*/  LOP3.LUT P5, RZ, R89, 0x10, RZ, 0xc0, !PT ;  /* 0x0000001059ff7812 */ /* 0x000fe400078ac0ff */
[----:B0-----:R-:W-:Y:S02]  /*20c0*/  CS2R R30, SRZ ;  /* 0x00000000001e7805 */ /* 0x001fe4000001ff00 */
[----:B--2---:R-:W-:-:S04]  /*20d0*/  CS2R R32, SRZ ;  /* 0x0000000000207805 */ /* 0x004fc8000001ff00 */
[----:B------:R0:W5:Y:S04]  /*20e0*/  @P6 LDG.E.64 R30, desc[UR8][R94.64] ;  /* 0x000000085e1e6981 */ /* 0x000168000c1e1b00 */
[----:B------:R2:W5:Y:S01]  /*20f0*/  @P0 LDG.E.64 R32, desc[UR8][R38.64] ;  /* 0x0000000826200981 */ /* 0x000562000c1e1b00 */
[----:B0-----:R-:W-:Y:S02]  /*2100*/  CS2R R94, SRZ ;  /* 0x00000000005e7805 */ /* 0x001fe4000001ff00 */
[----:B--2---:R-:W-:-:S04]  /*2110*/  CS2R R38, SRZ ;  /* 0x0000000000267805 */ /* 0x004fc8000001ff00 */
[----:B------:R-:W5:Y:S01]  /*2120*/  @P5 LDG.E.64 R94, desc[UR8][R106.64] ;  /* 0x000000086a5e5981 */ /* 0x000f62000c1e1b00 */
[----:B------:R-:W-:-:S03]  /*2130*/  CS2R R64, SRZ ;  /* 0x0000000000407805 */ /* 0x000fc6000001ff00 */
[----:B------:R-:W5:Y:S01]  /*2140*/  @P5 LDG.E.64 R38, desc[UR8][R104.64] ;  /* 0x0000000868265981 */ /* 0x000f62000c1e1b00 */
[----:B------:R-:W-:Y:S02]  /*2150*/  ISETP.GT.U32.AND P5, PT, R87, 0x1bf, PT ;  /* 0x000001bf5700780c */ /* 0x000fe40003fa4070 */
[----:B------:R-:W-:Y:S01]  /*2160*/  CS2R R92, SRZ ;  /* 0x00000000005c7805 */ /* 0x000fe2000001ff00 */
[----:B------:R0:W5:Y:S01]  /*2170*/  @P6 LDG.E.64 R64, desc[UR8][R34.64] ;  /* 0x0000000822406981 */ /* 0x000162000c1e1b00 */
[----:B------:R-:W-:Y:S04]  /*2180*/  BSSY B0, `(.L_x_1480) ;  /* 0x0000011000007945 */ /* 0x000fe80003800000 */
[----:B------:R2:W5:Y:S01]  /*2190*/  @P2 LDG.E.64 R92, desc[UR8][R42.64] ;  /* 0x000000082a5c2981 */ /* 0x000562000c1e1b00 */
[----:B0-----:R-:W-:-:S02]  /*21a0*/  CS2R R34, SRZ ;  /* 0x0000000000227805 */ /* 0x001fc4000001ff00 */
[----:B--2---:R-:W-:-:S04]  /*21b0*/  CS2R R42, SRZ ;  /* 0x00000000002a7805 */ /* 0x004fc8000001ff00 */
[----:B------:R0:W5:Y:S02]  /*21c0*/  @P1 LDG.E.64 R34, desc[UR8][R40.64] ;  /* 0x0000000828221981 */ /* 0x000164000c1e1b00 */
[----:B0-----:R-:W-:Y:S01]  /*21d0*/  CS2R R40, SRZ ;  /* 0x0000000000287805 */ /* 0x001fe2000001ff00 */
[----:B-1----:R-:W-:Y:S06]  /*21e0*/  @P5 BRA `(.L_x_1481) ;  /* 0x0000000000285947 */ /* 0x002fec0003800000 */
        /* <DEDUP_REMOVED lines=10> */
.L_x_1481:
[----:B------:R-:W-:Y:S05]  /*2290*/  BSYNC B0 ;  /* 0x0000000000007941 */ /* 0x000fea0003800000 */
.L_x_1480:
[----:B------:R-:W-:Y:S01]  /*22a0*/  ISETP.NE.AND P5, PT, RZ, UR10, PT ;  /* 0x0000000aff007c0c */ /* 0x000fe2000bfa5270 */
[C---:B-----5:R-:W-:Y:S01]  /*22b0*/  FADD.FTZ R3, -R44.reuse, R98 ;  /* 0x000000622c037221 */ /* 0x060fe20000010100 */
[C---:B------:R-:W-:Y:S01]  /*22c0*/  FADD.FTZ R99, -R44.reuse, R99 ;  /* 0x000000632c637221 */ /* 0x040fe20000010100 */
[----:B------:R-:W-:Y:S01]  /*22d0*/  LOP3.LUT R89, R89, 0xfffffffd, RZ, 0xc0, !PT ;  /* 0xfffffffd59597812 */ /* 0x000fe200078ec0ff */
[C---:B------:R-:W-:Y:S01]  /*22e0*/  FADD.FTZ R105, -R44.reuse, R100 ;  /* 0x000000642c697221 */ /* 0x040fe20000010100 */
[----:B------:R-:W-:Y:S01]  /*22f0*/  FADD.FTZ R101, -R44, R101 ;  /* 0x000000652c657221 */ /* 0x000fe20000010100 */
[----:B------:R-:W-:Y:S01]  /*2300*/  MOV R107, R16 ;  /* 0x00000010006b7202 */ /* 0x000fe20000000f00 */
[-C--:B------:R-:W-:Y:S01]  /*2310*/  FMUL.FTZ R3, R3, R96.reuse ;  /* 0x0000006003037220 */ /* 0x080fe20000410000 */
[----:B------:R-:W-:Y:S01]  /*2320*/  MOV R104, R17 ;  /* 0x0000001100687202 */ /* 0x000fe20000000f00 */
[----:B------:R-:W-:Y:S01]  /*2330*/  FMUL.FTZ R0, R99, R96 ;  /* 0x0000006063007220 */ /* 0x000fe20000410000 */
[----:B------:R-:W-:-:S03]  /*2340*/  MOV R106, R18 ;  /* 0x00000012006a7202 */ /* 0x000fc60000000f00 */
        /* <DEDUP_REMOVED lines=20> */
.L_x_1482:
[----:B------:R-:W-:Y:S01]  /*2490*/  FMUL.FTZ R98, R107, R40 ;  /* 0x000000286b627220 */ /* 0x000fe20000410000 */
[----:B------:R-:W-:Y:S01]  /*24a0*/  MOV R103, R19 ;  /* 0x0000001300677202 */ /* 0x000fe20000000f00 */
        /* <DEDUP_REMOVED lines=21> */
[----:B------:R-:W-:-:S03]  /*2600*/  FMUL.FTZ R99, R19, R108 ;  /* 0x0000006c13637220 */ /* 0x000fc60000410000 */
[----:B------:R-:W-:Y:S01]  /*2610*/  FMUL.FTZ R106, R103, R106 ;  /* 0x0000006a676a7220 */ /* 0x000fe20000410000 */
[----:B------:R-:W-:-:S07]  /*2620*/  FMUL.FTZ R103, R99, R100 ;  /* 0x0000006463677220 */ /* 0x000fce0000410000 */
.L_x_1483:
        /* <DEDUP_REMOVED lines=8> */
[-C--:B------:R-:W-:Y:S01]  /*26b0*/  FMUL.FTZ R97, R97, R96.reuse ;  /* 0x0000006061617220 */ /* 0x080fe20000410000 */
        /* <DEDUP_REMOVED lines=22> */
.L_x_1484:
[----:B------:R-:W-:Y:S01]  /*2820*/  FMUL.FTZ R100, R105, R40 ;  /* 0x0000002869647220 */ /* 0x000fe20000410000 */
[----:B------:R-:W-:Y:S01]  /*2830*/  FADD.FTZ R99, R54, R99 ;  /* 0x0000006336637221 */ /* 0x000fe20000010000 */
[----:B------:R-:W-:Y:S01]  /*2840*/  FFMA.FTZ R102, R6, R54, R45 ;  /* 0x0000003606667223 */ /* 0x000fe2000001002d */
[C---:B------:R-:W-:Y:S01]  /*2850*/  FADD.FTZ R109, -R44.reuse, R57 ;  /* 0x000000392c6d7221 */ /* 0x040fe20000010100 */
[----:B------:R-:W-:Y:S01]  /*2860*/  MOV R57, R22 ;  /* 0x0000001600397202 */ /* 0x000fe20000000f00 */
[----:B------:R-:W-:Y:S01]  /*2870*/  FADD.FTZ R101, R99, R100 ;  /* 0x0000006463657221 */ /* 0x000fe20000010000 */
[----:B------:R-:W-:Y:S01]  /*2880*/  FADD.FTZ R99, -R44, R56 ;  /* 0x000000382c637221 */ /* 0x000fe20000010100 */
[----:B------:R-:W-:Y:S01]  /*2890*/  FFMA.FTZ R45, R97, R100, R102 ;  /* 0x00000064612d7223 */ /* 0x000fe20000010066 */
[----:B------:R-:W-:Y:S01]  /*28a0*/  MOV R54, R23 ;  /* 0x0000001700367202 */ /* 0x000fe20000000f00 */
[----:B------:R-:W-:Y:S01]  /*28b0*/  FMUL.FTZ R56, R55, R41 ;  /* 0x0000002937387220 */ /* 0x000fe20000410000 */
        /* <DEDUP_REMOVED lines=21> */
.L_x_1485:
[----:B------:R-:W-:Y:S01]  /*2a10*/  FFMA.FTZ R102, R98, R56, R45 ;  /* 0x0000003862667223 */ /* 0x000fe2000001002d */
[----:B------:R-:W-:Y:S01]  /*2a20*/  FMUL.FTZ R108, R57, R40 ;  /* 0x00000028396c7220 */ /* 0x000fe20000410000 */
[----:B------:R-:W-:Y:S01]  /*2a30*/  FADD.FTZ R101, R56, R101 ;  /* 0x0000006538657221 */ /* 0x000fe20000010000 */
[C---:B------:R-:W-:Y:S01]  /*2a40*/  FADD.FTZ R111, -R44.reuse, R59 ;  /* 0x0000003b2c6f7221 */ /* 0x040fe20000010100 */
[----:B------:R-:W-:Y:S01]  /*2a50*/  MOV R56, R24 ;  /* 0x0000001800387202 */ /* 0x000fe20000000f00 */
[----:B------:R-:W-:Y:S01]  /*2a60*/  FFMA.FTZ R109, R99, R108, R102 ;  /* 0x0000006c636d7223 */ /* 0x000fe20000010066 */
[----:B------:R-:W-:Y:S01]  /*2a70*/  FADD.FTZ R108, R101, R108 ;  /* 0x0000006c656c7221 */ /* 0x000fe20000010000 */
[----:B------:R-:W-:Y:S01]  /*2a80*/  FADD.FTZ R101, -R44, R58 ;  /* 0x0000003a2c657221 */ /* 0x000fe20000010100 */
        /* <DEDUP_REMOVED lines=23> */
.L_x_1486:
[----:B------:R-:W-:Y:S01]  /*2c00*/  FFMA.FTZ R110, R100, R59, R109 ;  /* 0x0000003b646e7223 */ /* 0x000fe2000001006d */
[----:B------:R-:W-:Y:S01]  /*2c10*/  FMUL.FTZ R58, R56, R40 ;  /* 0x00000028383a7220 */ /* 0x000fe20000410000 */
[----:B------:R-:W-:Y:S01]  /*2c20*/  FADD.FTZ R109, R59, R108 ;  /* 0x0000006c3b6d7221 */ /* 0x000fe20000010000 */
[C---:B------:R-:W-:Y:S01]  /*2c30*/  FADD.FTZ R114, -R44.reuse, R95 ;  /* 0x0000005f2c727221 */ /* 0x040fe20000010100 */
[C---:B------:R-:W-:Y:S01]  /*2c40*/  FADD.FTZ R95, -R44.reuse, R46 ;  /* 0x0000002e2c5f7221 */ /* 0x040fe20000010100 */
[----:B------:R-:W-:Y:S01]  /*2c50*/  FFMA.FTZ R59, R101, R58, R110 ;  /* 0x0000003a653b7223 */ /* 0x000fe2000001006e */
[----:B------:R-:W-:Y:S01]  /*2c60*/  FADD.FTZ R58, R109, R58 ;  /* 0x0000003a6d3a7221 */ /* 0x000fe20000010000 */
[----:B------:R-:W-:Y:S01]  /*2c70*/  FMUL.FTZ R46, R45, R41 ;  /* 0x000000292d2e7220 */ /* 0x000fe20000410000 */
[C---:B------:R-:W-:Y:S01]  /*2c80*/  FADD.FTZ R117, -R44.reuse, R60 ;  /* 0x0000003c2c757221 */ /* 0x040fe20000010100 */
        /* <DEDUP_REMOVED lines=44> */
.L_x_1487:
[----:B------:R-:W-:Y:S01]  /*2f50*/  FMUL.FTZ R50, R48, R40 ;  /* 0x0000002830327220 */ /* 0x000fe20000410000 */
[----:B------:R-:W-:Y:S01]  /*2f60*/  FFMA.FTZ R60, R3, R107, RZ ;  /* 0x0000006b033c7223 */ /* 0x000fe200000100ff */
[----:B------:R-:W-:Y:S01]  /*2f70*/  FADD.FTZ R59, RZ, R107 ;  /* 0x0000006bff3b7221 */ /* 0x000fe20000010000 */
[----:B------:R-:W-:Y:S01]  /*2f80*/  FMUL.FTZ R64, R46, R41 ;  /* 0x000000292e407220 */ /* 0x000fe20000410000 */
[----:B------:R-:W-:Y:S01]  /*2f90*/  FFMA.FTZ R107, R117, R50, R44 ;  /* 0x00000032756b7223 */ /* 0x000fe2000001002c */
[----:B------:R-:W-:Y:S01]  /*2fa0*/  FADD.FTZ R58, R58, R50 ;  /* 0x000000323a3a7221 */ /* 0x000fe20000010000 */
[----:B------:R-:W-:Y:S01]  /*2fb0*/  FFMA.FTZ R44, R5, R106, R60 ;  /* 0x0000006a052c7223 */ /* 0x000fe2000001003c */
[----:B------:R-:W-:Y:S01]  /*2fc0*/  FADD.FTZ R60, R59, R106 ;  /* 0x0000006a3b3c7221 */ /* 0x000fe20000010000 */
[----:B------:R-:W-:Y:S01]  /*2fd0*/  FFMA.FTZ R62, R118, R64, R107 ;  /* 0x00000040763e7223 */ /* 0x000fe2000001006b */
[----:B------:R-:W-:Y:S01]  /*2fe0*/  FADD.FTZ R59, R64, R58 ;  /* 0x0000003a403b7221 */ /* 0x000fe20000010000 */
[----:B------:R-:W-:Y:S01]  /*2ff0*/  MOV R58, R28 ;  /* 0x0000001c003a7202 */ /* 0x000fe20000000f00 */
[----:B------:R-:W-:Y:S01]  /*3000*/  FMUL.FTZ R115, R115, R96 ;  /* 0x0000006073737220 */ /* 0x000fe20000410000 */
[----:B------:R-:W-:Y:S01]  /*3010*/  MOV R50, R29 ;  /* 0x0000001d00327202 */ /* 0x000fe20000000f00 */
        /* <DEDUP_REMOVED lines=22> */
.L_x_1488:
[----:B------:R-:W-:Y:S01]  /*3180*/  FMUL.FTZ R66, R58, R40 ;  /* 0x000000283a427220 */ /* 0x000fe20000410000 */
[----:B------:R-:W-:Y:S01]  /*3190*/  FFMA.FTZ R107, R6, R103, R107 ;  /* 0x00000067066b7223 */ /* 0x000fe2000001006b */
[----:B------:R-:W-:Y:S01]  /*31a0*/  FADD.FTZ R64, R64, R103 ;  /* 0x0000006740407221 */ /* 0x000fe20000010000 */
        /* <DEDUP_REMOVED lines=30> */
.L_x_1489:
[----:B------:R-:W-:Y:S01]  /*3390*/  FMUL.FTZ R105, R59, R40 ;  /* 0x000000283b697220 */ /* 0x000fe20000410000 */
[----:B------:R-:W-:Y:S01]  /*33a0*/  FADD.FTZ R103, R64, R55 ;  /* 0x0000003740677221 */ /* 0x000fe20000010000 */
[----:B------:R-:W-:Y:S01]  /*33b0*/  FFMA.FTZ R107, R98, R55, R107 ;  /* 0x00000037626b7223 */ /* 0x000fe2000001006b */
[----:B------:R-:W-:Y:S01]  /*33c0*/  FFMA.FTZ R62, R99, R57, R62 ;  /* 0x00000039633e7223 */ /* 0x000fe2000001003e */
[----:B------:R-:W-:Y:S01]  /*33d0*/  FFMA.FTZ R55, R113, R105, R66 ;  /* 0x0000006971377223 */ /* 0x000fe20000010042 */
[----:B------:R-:W-:Y:S01]  /*33e0*/  FMUL.FTZ R66, R44, R41 ;  /* 0x000000292c427220 */ /* 0x000fe20000410000 */
[----:B------:R-:W-:Y:S01]  /*33f0*/  FADD.FTZ R90, R90, R105 ;  /* 0x000000695a5a7221 */ /* 0x000fe20000010000 */
[----:B------:R-:W-:Y:S01]  /*3400*/  FADD.FTZ R105, R60, R57 ;  /* 0x000000393c697221 */ /* 0x000fe20000010000 */
[----:B------:R-:W-:Y:S01]  /*3410*/  MOV R57, R30 ;  /* 0x0000001e00397202 */ /* 0x000fe20000000f00 */
[----:B------:R-:W-:Y:S01]  /*3420*/  FFMA.FTZ R64, R114, R66, R55 ;  /* 0x0000004272407223 */ /* 0x000fe20000010037 */
[----:B------:R-:W-:Y:S01]  /*3430*/  FADD.FTZ R66, R66, R90 ;  /* 0x0000005a42427221 */ /* 0x000fe20000010000 */
[----:B------:R-:W-:Y:S01]  /*3440*/  MOV R55, R31 ;  /* 0x0000001f00377202 */ /* 0x000fe20000000f00 */
        /* <DEDUP_REMOVED lines=21> */
.L_x_1490:
[----:B------:R-:W-:Y:S01]  /*35a0*/  FMUL.FTZ R65, R57, R40 ;  /* 0x0000002839417220 */ /* 0x000fe20000410000 */
[----:B------:R-:W-:Y:S01]  /*35b0*/  FADD.FTZ R60, R103, R54 ;  /* 0x00000036673c7221 */ /* 0x000fe20000010000 */
[----:B------:R-:W-:Y:S01]  /*35c0*/  FFMA.FTZ R107, R100, R54, R107 ;  /* 0x00000036646b7223 */ /* 0x000fe2000001006b */
[----:B------:R-:W-:Y:S01]  /*35d0*/  FADD.FTZ R105, R105, R56 ;  /* 0x0000003869697221 */ /* 0x000fe20000010000 */
[----:B------:R-:W-:Y:S01]  /*35e0*/  FFMA.FTZ R103, R111, R65, R64 ;  /* 0x000000416f677223 */ /* 0x000fe20000010040 */
[----:B------:R-:W-:Y:S01]  /*35f0*/  FADD.FTZ R65, R66, R65 ;  /* 0x0000004142417221 */ /* 0x000fe20000010000 */
[----:B------:R-:W-:Y:S01]  /*3600*/  FMUL.FTZ R66, R55, R41 ;  /* 0x0000002937427220 */ /* 0x000fe20000410000 */
[----:B------:R-:W-:Y:S01]  /*3610*/  FFMA.FTZ R62, R101, R56, R62 ;  /* 0x00000038653e7223 */ /* 0x000fe2000001003e */
[----:B------:R-:W-:Y:S01]  /*3620*/  MOV R56, R32 ;  /* 0x0000002000387202 */ /* 0x000fe20000000f00 */
[----:B------:R-:W-:Y:S01]  /*3630*/  FMUL.FTZ R109, R109, R96 ;  /* 0x000000606d6d7220 */ /* 0x000fe20000410000 */
[----:B------:R-:W-:Y:S01]  /*3640*/  FFMA.FTZ R64, R112, R66, R103 ;  /* 0x0000004270407223 */ /* 0x000fe20000010067 */
[----:B------:R-:W-:Y:S01]  /*3650*/  FADD.FTZ R66, R66, R65 ;  /* 0x0000004142427221 */ /* 0x000fe20000010000 */
        /* <DEDUP_REMOVED lines=21> */
.L_x_1491:
[----:B------:R-:W-:Y:S01]  /*37b0*/  FMUL.FTZ R103, R56, R40 ;  /* 0x0000002838677220 */ /* 0x000fe20000410000 */
[----:B------:R-:W-:Y:S01]  /*37c0*/  FADD.FTZ R65, R60, R45 ;  /* 0x0000002d3c417221 */ /* 0x000fe20000010000 */
[----:B------:R-:W-:Y:S01]  /*37d0*/  FFMA.FTZ R67, R102, R45, R107 ;  /* 0x0000002d66437223 */ /* 0x000fe2000001006b */
[----:B------:R-:W-:Y:S01]  /*37e0*/  FADD.FTZ R105, R105, R48 ;  /* 0x0000003069697221 */ /* 0x000fe20000010000 */
[----:B------:R-:W-:Y:S01]  /*37f0*/  FFMA.FTZ R45, R109, R103, R64 ;  /* 0x000000676d2d7223 */ /* 0x000fe20000010040 */
[----:B------:R-:W-:Y:S01]  /*3800*/  FMUL.FTZ R64, R54, R41 ;  /* 0x0000002936407220 */ /* 0x000fe20000410000 */
[----:B------:R-:W-:Y:S01]  /*3810*/  FADD.FTZ R103, R66, R103 ;  /* 0x0000006742677221 */ /* 0x000fe20000010000 */
[----:B------:R-:W-:Y:S01]  /*3820*/  FFMA.FTZ R62, R117, R48, R62 ;  /* 0x00000030753e7223 */ /* 0x000fe2000001003e */
        /* <DEDUP_REMOVED lines=25> */
.L_x_1492:
[----:B------:R-:W-:Y:S01]  /*39c0*/  FMUL.FTZ R91, R48, R40 ;  /* 0x00000028305b7220 */ /* 0x000fe20000410000 */
[----:B------:R-:W-:Y:S01]  /*39d0*/  FADD.FTZ R61, R65, R46 ;  /* 0x0000002e413d7221 */ /* 0x000fe20000010000 */
[----:B------:R-:W-:Y:S01]  /*39e0*/  FFMA.FTZ R67, R118, R46, R67 ;  /* 0x0000002e76437223 */ /* 0x000fe20000010043 */
[----:B------:R-:W-:Y:S01]  /*39f0*/  FMUL.FTZ R46, R45, R41 ;  /* 0x000000292d2e7220 */ /* 0x000fe20000410000 */
[----:B------:R-:W-:Y:S01]  /*3a00*/  FFMA.FTZ R65, R107, R91, R60 ;  /* 0x0000005b6b417223 */ /* 0x000fe2000001003c */
[----:B------:R-:W-:Y:S01]  /*3a10*/  FADD.FTZ R91, R64, R91 ;  /* 0x0000005b405b7221 */ /* 0x000fe20000010000 */
[----:B------:R-:W-:Y:S01]  /*3a20*/  FADD.FTZ R60, R105, R58 ;  /* 0x0000003a693c7221 */ /* 0x000fe20000010000 */
[----:B------:R-:W-:Y:S01]  /*3a30*/  FFMA.FTZ R62, R115, R58, R62 ;  /* 0x0000003a733e7223 */ /* 0x000fe2000001003e */
        /* <DEDUP_REMOVED lines=25> */
.L_x_1493:
[----:B------:R-:W-:Y:S01]  /*3bd0*/  FMUL.FTZ R66, R58, R40 ;  /* 0x000000283a427220 */ /* 0x000fe20000410000 */
[----:B------:R-:W-:Y:S01]  /*3be0*/  FFMA.FTZ R63, R116, R50, R67 ;  /* 0x00000032743f7223 */ /* 0x000fe20000010043 */
[----:B------:R-:W-:Y:S01]  /*3bf0*/  FADD.FTZ R61, R61, R50 ;  /* 0x000000323d3d7221 */ /* 0x000fe20000010000 */
[----:B------:R-:W-:Y:S01]  /*3c00*/  FADD.FTZ R50, R60, R59 ;  /* 0x0000003b3c327221 */ /* 0x000fe20000010000 */
[----:B------:R-:W-:Y:S01]  /*3c10*/  FFMA.FTZ R67, R105, R66, R64 ;  /* 0x0000004269437223 */ /* 0x000fe20000010040 */
[----:B------:R-:W-:Y:S01]  /*3c20*/  FADD.FTZ R66, R65, R66 ;  /* 0x0000004241427221 */ /* 0x000fe20000010000 */
[----:B------:R-:W-:Y:S01]  /*3c30*/  FMUL.FTZ R65, R46, R41 ;  /* 0x000000292e417220 */ /* 0x000fe20000410000 */
[----:B------:R-:W-:Y:S01]  /*3c40*/  FFMA.FTZ R62, R113, R59, R62 ;  /* 0x0000003b713e7223 */ /* 0x000fe2000001003e */
[----:B------:R-:W-:Y:S01]  /*3c50*/  MOV R60, R8 ;  /* 0x00000008003c7202 */ /* 0x000fe20000000f00 */
[-C--:B------:R-:W-:Y:S01]  /*3c60*/  FMUL.FTZ R103, R95, R96.reuse ;  /* 0x000000605f677220 */ /* 0x080fe20000410000 */
        /* <DEDUP_REMOVED lines=23> */
.L_x_1494:
[----:B------:R-:W-:Y:S01]  /*3de0*/  FMUL.FTZ R66, R60, R40 ;  /* 0x000000283c427220 */ /* 0x000fe20000410000 */
[-C--:B------:R-:W-:Y:S01]  /*3df0*/  FMUL.FTZ R94, R49, R96.reuse ;  /* 0x00000060315e7220 */ /* 0x080fe20000410000 */
[----:B------:R-:W-:Y:S01]  /*3e00*/  FMUL.FTZ R95, R119, R96 ;  /* 0x00000060775f7220 */ /* 0x000fe20000410000 */
[----:B------:R-:W-:Y:S01]  /*3e10*/  MOV R49, R10 ;  /* 0x0000000a00317202 */ /* 0x000fe20000000f00 */
[----:B------:R-:W-:Y:S01]  /*3e20*/  FFMA.FTZ R47, R103, R66, R64 ;  /* 0x00000042672f7223 */ /* 0x000fe20000010040 */
[----:B------:R-:W-:Y:S01]  /*3e30*/  FADD.FTZ R66, R65, R66 ;  /* 0x0000004241427221 */ /* 0x000fe20000010000 */
[----:B------:R-:W-:-:S04]  /*3e40*/  FMUL.FTZ R65, R59, R41 ;  /* 0x000000293b417220 */ /* 0x000fc80000410000 */
[----:B------:R-:W-:Y:S01]  /*3e50*/  FFMA.FTZ R64, R104, R65, R47 ;  /* 0x0000004168407223 */ /* 0x000fe2000001002f */
[----:B------:R-:W-:Y:S01]  /*3e60*/  FADD.FTZ R65, R65, R66 ;  /* 0x0000004241417221 */ /* 0x000fe20000010000 */
        /* <DEDUP_REMOVED lines=20> */
.L_x_1495:
        /* <DEDUP_REMOVED lines=29> */
.L_x_1496:
[----:B------:R-:W-:Y:S01]  /*4180*/  FMUL.FTZ R90, R64, R40 ;  /* 0x00000028405a7220 */ /* 0x000fe20000410000 */
[----:B------:R-:W-:Y:S01]  /*4190*/  FMUL.FTZ R91, R52, R96 ;  /* 0x00000060345b7220 */ /* 0x000fe20000410000 */
[----:B------:R-:W-:Y:S02]  /*41a0*/  MOV R52, R15 ;  /* 0x0000000f00347202 */ /* 0x000fe40000000f00 */
[----:B------:R-:W-:Y:S01]  /*41b0*/  FFMA.FTZ R67, R93, R90, R66 ;  /* 0x0000005a5d437223 */ /* 0x000fe20000010042 */
[----:B------:R-:W-:Y:S01]  /*41c0*/  FADD.FTZ R90, R65, R90 ;  /* 0x0000005a415a7221 */ /* 0x000fe20000010000 */
[----:B------:R-:W-:-:S04]  /*41d0*/  FMUL.FTZ R65, R51, R41 ;  /* 0x0000002933417220 */ /* 0x000fc80000410000 */
[----:B------:R-:W-:Y:S01]  /*41e0*/  FFMA.FTZ R66, R92, R65, R67 ;  /* 0x000000415c427223 */ /* 0x000fe20000010043 */
[----:B------:R-:W-:Y:S01]  /*41f0*/  FADD.FTZ R65, R65, R90 ;  /* 0x0000005a41417221 */ /* 0x000fe20000010000 */
[----:B------:R-:W-:Y:S01]  /*4200*/  FMUL.FTZ R90, R53, R96 ;  /* 0x00000060355a7220 */ /* 0x000fe20000410000 */
[----:B------:R-:W-:Y:S01]  /*4210*/  MOV R53, R14 ;  /* 0x0000000e00357202 */ /* 0x000fe20000000f00 */
        /* <DEDUP_REMOVED lines=15> */
[----:B0-----:R-:W-:-:S04]  /*4310*/  FADD.FTZ R67, -R119, 1 ;  /* 0x3f80000077437421 */ /* 0x001fc80000010100 */
[----:B------:R-:W-:Y:S01]  /*4320*/  FFMA.FTZ R67, R52, R67, 1 ;  /* 0x3f80000034437423 */ /* 0x000fe20000010043 */
[----:B------:R-:W-:-:S04]  /*4330*/  FMUL.FTZ R52, R15, R119 ;  /* 0x000000770f347220 */ /* 0x000fc80000410000 */
[----:B------:R-:W-:-:S07]  /*4340*/  FMUL.FTZ R52, R52, R67 ;  /* 0x0000004334347220 */ /* 0x000fce0000410000 */
.L_x_1497:
[----:B------:R-:W-:Y:S01]  /*4350*/  FMUL.FTZ R67, R53, R40 ;  /* 0x0000002835437220 */ /* 0x000fe20000410000 */
[----:B------:R-:W-:Y:S01]  /*4360*/  ISETP.GT.AND P5, PT, R70, 0x1e, PT ;  /* 0x0000001e4600780c */ /* 0x000fe20003fa4270 */
[----:B------:R-:W-:Y:S01]  /*4370*/  FADD.FTZ R61, R61, R44 ;  /* 0x0000002c3d3d7221 */ /* 0x000fe20000010000 */
[----:B------:R-:W-:Y:S01]  /*4380*/  FFMA.FTZ R63, R114, R44, R63 ;  /* 0x0000002c723f7223 */ /* 0x000fe2000001003f */
[----:B------:R-:W-:Y:S01]  /*4390*/  FFMA.FTZ R119, R91, R67, R66 ;  /* 0x000000435b777223 */ /* 0x000fe20000010042 */
[----:B------:R-:W-:Y:S01]  /*43a0*/  FADD.FTZ R65, R65, R67 ;  /* 0x0000004341417221 */ /* 0x000fe20000010000 */
[----:B------:R-:W-:Y:S01]  /*43b0*/  FMUL.FTZ R67, R52, R41 ;  /* 0x0000002934437220 */ /* 0x000fe20000410000 */
[----:B------:R-:W0:Y:S01]  /*43c0*/  S2UR UR11, SR_CgaCtaId ;  /* 0x00000000000b79c3 */ /* 0x000e220000008800 */
[----:B------:R-:W-:Y:S01]  /*43d0*/  FFMA.FTZ R62, R111, R57, R62 ;  /* 0x000000396f3e7223 */ /* 0x000fe2000001003e */
[----:B------:R-:W-:Y:S01]  /*43e0*/  FADD.FTZ R61, R61, R55 ;  /* 0x000000373d3d7221 */ /* 0x000fe20000010000 */
[----:B------:R-:W-:Y:S01]  /*43f0*/  FFMA.FTZ R66, R90, R67, R119 ;  /* 0x000000435a427223 */ /* 0x000fe20000010077 */
[----:B------:R-:W-:Y:S01]  /*4400*/  FADD.FTZ R67, R67, R65 ;  /* 0x0000004143437221 */ /* 0x000fe20000010000 */
[----:B------:R-:W-:Y:S01]  /*4410*/  FFMA.FTZ R63, R112, R55, R63 ;  /* 0x00000037703f7223 */ /* 0x000fe2000001003f */
[----:B------:R-:W-:Y:S01]  /*4420*/  FFMA.FTZ R62, R109, R56, R62 ;  /* 0x000000386d3e7223 */ /* 0x000fe2000001003e */
[----:B------:R-:W-:Y:S01]  /*4430*/  FADD.FTZ R44, R61, R54 ;  /* 0x000000363d2c7221 */ /* 0x000fe20000010000 */
[----:B------:R-:W1:Y:S01]  /*4440*/  SHFL.DOWN PT, R65, R66, 0x1, 0x1f ;  /* 0x08201f0042417f89 */ /* 0x000e6200000e0000 */
[----:B------:R-:W-:Y:S01]  /*4450*/  FFMA.FTZ R63, R110, R54, R63 ;  /* 0x000000366e3f7223 */ /* 0x000fe2000001003f */
[----:B------:R-:W-:Y:S01]  /*4460*/  FFMA.FTZ R62, R107, R48, R62 ;  /* 0x000000306b3e7223 */ /* 0x000fe2000001003e */
[----:B------:R-:W-:Y:S01]  /*4470*/  FADD.FTZ R55, R44, R45 ;  /* 0x0000002d2c377221 */ /* 0x000fe20000010000 */
[----:B------:R-:W2:Y:S01]  /*4480*/  SHFL.DOWN PT, R119, R67, 0x1, 0x1f ;  /* 0x08201f0043777f89 */ /* 0x000ea200000e0000 */
[----:B------:R-:W-:Y:S01]  /*4490*/  FFMA.FTZ R63, R108, R45, R63 ;  /* 0x0000002d6c3f7223 */ /* 0x000fe2000001003f */
[----:B------:R-:W-:Y:S01]  /*44a0*/  FFMA.FTZ R62, R105, R58, R62 ;  /* 0x0000003a693e7223 */ /* 0x000fe2000001003e */
[----:B------:R-:W-:Y:S01]  /*44b0*/  FADD.FTZ R44, R55, R46 ;  /* 0x0000002e372c7221 */ /* 0x000fe20000010000 */
[----:B------:R-:W-:Y:S01]  /*44c0*/  UMOV UR6, 0x400 ;  /* 0x0000040000067882 */ /* 0x000fe20000000000 */
[----:B------:R-:W-:Y:S01]  /*44d0*/  FFMA.FTZ R63, R106, R46, R63 ;  /* 0x0000002e6a3f7223 */ /* 0x000fe2000001003f */
[----:B------:R-:W-:Y:S01]  /*44e0*/  FFMA.FTZ R62, R103, R60, R62 ;  /* 0x0000003c673e7223 */ /* 0x000fe2000001003e */
[----:B------:R-:W-:Y:S01]  /*44f0*/  FADD.FTZ R44, R44, R59 ;  /* 0x0000003b2c2c7221 */ /* 0x000fe20000010000 */
[----:B------:R-:W-:Y:S01]  /*4500*/  UIADD3 UR5, UR6, 0x90, URZ ;  /* 0x0000009006057890 */ /* 0x000fe2000fffe03f */
[----:B------:R-:W-:Y:S01]  /*4510*/  FFMA.FTZ R63, R104, R59, R63 ;  /* 0x0000003b683f7223 */ /* 0x000fe2000001003f */
[----:B------:R-:W-:Y:S01]  /*4520*/  FFMA.FTZ R62, R95, R49, R62 ;  /* 0x000000315f3e7223 */ /* 0x000fe2000001003e */
[----:B------:R-:W-:Y:S01]  /*4530*/  FADD.FTZ R44, R44, R47 ;  /* 0x0000002f2c2c7221 */ /* 0x000fe20000010000 */
[----:B0-----:R-:W-:Y:S01]  /*4540*/  ULEA UR5, UR11, UR5, 0x18 ;  /* 0x000000050b057291 */ /* 0x001fe2000f8ec03f */
[----:B------:R-:W-:Y:S01]  /*4550*/  FFMA.FTZ R63, R94, R47, R63 ;  /* 0x0000002f5e3f7223 */ /* 0x000fe2000001003f */
[----:B------:R-:W-:Y:S01]  /*4560*/  FFMA.FTZ R62, R93, R64, R62 ;  /* 0x000000405d3e7223 */ /* 0x000fe2000001003e */
[----:B------:R-:W-:Y:S01]  /*4570*/  FADD.FTZ R47, R44, R51 ;  /* 0x000000332c2f7221 */ /* 0x000fe20000010000 */
[----:B------:R-:W-:Y:S01]  /*4580*/  BSSY B0, `(.L_x_1498) ;  /* 0x000004c000007945 */ /* 0x000fe20003800000 */
[----:B------:R-:W-:Y:S01]  /*4590*/  FFMA.FTZ R63, R92, R51, R63 ;  /* 0x000000335c3f7223 */ /* 0x000fe2000001003f */
[----:B------:R-:W-:Y:S01]  /*45a0*/  FFMA.FTZ R44, R91, R53, R62 ;  /* 0x000000355b2c7223 */ /* 0x000fe2000001003e */
[----:B------:R-:W-:Y:S01]  /*45b0*/  FADD.FTZ R47, R47, R52 ;  /* 0x000000342f2f7221 */ /* 0x000fe20000010000 */
        /* <DEDUP_REMOVED lines=23> */
[----:B------:R-:W-:Y:S01]  /*4730*/  FADD.FTZ R65, R65, R56 ;  /* 0x0000003841417221 */ /* 0x000fe20000010000 */
[----:B------:R-:W-:Y:S02]  /*4740*/  ISETP.NE.AND P5, PT, R70, RZ, PT ;  /* 0x000000ff4600720c */ /* 0x000fe40003fa5270 */
[----:B------:R-:W-:Y:S01]  /*4750*/  LEA R119, R87, UR5, 0x4 ;  /* 0x0000000557777c11 */ /* 0x000fe2000f8e20ff */
[----:B------:R-:W-:-:S04]  /*4760*/  FADD.FTZ R65, R65, R48 ;  /* 0x0000003041417221 */ /* 0x000fc80000010000 */
[----:B------:R-:W-:-:S04]  /*4770*/  FADD.FTZ R65, R65, R58 ;  /* 0x0000003a41417221 */ /* 0x000fc80000010000 */
[----:B------:R-:W-:-:S04]  /*4780*/  FADD.FTZ R46, R65, R60 ;  /* 0x0000003c412e7221 */ /* 0x000fc80000010000 */
[----:B------:R-:W-:-:S04]  /*4790*/  FADD.FTZ R45, R46, R49 ;  /* 0x000000312e2d7221 */ /* 0x000fc80000010000 */
[----:B------:R-:W-:Y:S01]  /*47a0*/  FADD.FTZ R46, R45, R64 ;  /* 0x000000402d2e7221 */ /* 0x000fe20000010000 */
[----:B------:R-:W-:-:S03]  /*47b0*/  FFMA.FTZ R45, R90, R52, R63 ;  /* 0x000000345a2d7223 */ /* 0x000fc6000001003f */
[----:B------:R-:W-:-:S05]  /*47c0*/  FADD.FTZ R46, R46, R53 ;  /* 0x000000352e2e7221 */ /* 0x000fca0000010000 */
[----:B------:R0:W-:Y:S04]  /*47d0*/  STS.128 [R119], R44 ;  /* 0x0000002c77007388 */ /* 0x0001e80000000c00 */
        /* <DEDUP_REMOVED lines=10> */
[----:B------:R-:W-:Y:S01]  /*4880*/  LDS.128 R64, [UR5+0x70] ;  /* 0x00007005ff407984 */ /* 0x000fe20008000c00 */
[----:B-1----:R-:W-:Y:S01]  /*4890*/  FADD.FTZ R61, R55, R56 ;  /* 0x00000038373d7221 */ /* 0x002fe20000010000 */
[----:B------:R-:W-:Y:S02]  /*48a0*/  FADD.FTZ R60, R60, R57 ;  /* 0x000000393c3c7221 */ /* 0x000fe40000010000 */
[----:B------:R-:W0:Y:S01]  /*48b0*/  LDS.128 R52, [UR5+0x40] ;  /* 0x00004005ff347984 */ /* 0x000e220008000c00 */
[----:B------:R-:W-:Y:S01]  /*48c0*/  FADD.FTZ R61, R61, R58 ;  /* 0x0000003a3d3d7221 */ /* 0x000fe20000010000 */
[----:B------:R-:W-:Y:S02]  /*48d0*/  FADD.FTZ R60, R60, R59 ;  /* 0x0000003b3c3c7221 */ /* 0x000fe40000010000 */
[----:B------:R-:W1:Y:S01]  /*48e0*/  LDS.128 R56, [UR5+0x50] ;  /* 0x00005005ff387984 */ /* 0x000e620008000c00 */
[----:B--2---:R-:W-:Y:S01]  /*48f0*/  FADD.FTZ R121, R61, R48 ;  /* 0x000000303d797221 */ /* 0x004fe20000010000 */
[----:B------:R-:W-:-:S02]  /*4900*/  FADD.FTZ R48, R60, R49 ;  /* 0x000000313c307221 */ /* 0x000fc40000010000 */
[----:B------:R-:W2:Y:S01]  /*4910*/  LDS.128 R60, [UR5+0x60] ;  /* 0x00006005ff3c7984 */ /* 0x000ea20008000c00 */
        /* <DEDUP_REMOVED lines=14> */
[----:B------:R-:W-:Y:S01]  /*4a00*/  FADD.FTZ R121, R121, R64 ;  /* 0x0000004079797221 */ /* 0x000fe20000010000 */
[----:B------:R-:W-:-:S03]  /*4a10*/  FADD.FTZ R48, R48, R65 ;  /* 0x0000004130307221 */ /* 0x000fc60000010000 */
[----:B------:R-:W-:Y:S01]  /*4a20*/  FADD.FTZ R66, R121, R66 ;  /* 0x0000004279427221 */ /* 0x000fe20000010000 */
[----:B------:R-:W-:-:S07]  /*4a30*/  FADD.FTZ R67, R48, R67 ;  /* 0x0000004330437221 */ /* 0x000fce0000010000 */
.L_x_1499:
[----:B------:R-:W-:Y:S05]  /*4a40*/  BSYNC B0 ;  /* 0x0000000000007941 */ /* 0x000fea0003800000 */
.L_x_1498:
        /* <DEDUP_REMOVED lines=17> */
[----:B--2---:R-:W-:Y:S01]  /*4b60*/  FADD.FTZ R121, R61, R48 ;  /* 0x000000303d797221 */ /* 0x004fe20000010000 */
[----:B------:R-:W-:Y:S01]  /*4b70*/  FADD.FTZ R64, R64, R55 ;  /* 0x0000003740407221 */ /* 0x000fe20000010000 */
        /* <DEDUP_REMOVED lines=16> */
[----:B------:R-:W-:Y:S01]  /*4c80*/  LDS.128 R60, [R119+0x7e0] ;  /* 0x0007e000773c7984 */ /* 0x000fe20000000c00 */
[----:B------:R-:W-:Y:S01]  /*4c90*/  FADD.FTZ R65, R65, R46 ;  /* 0x0000002e41417221 */ /* 0x000fe20000010000 */
[----:B---3--:R-:W-:Y:S01]  /*4ca0*/  FADD.FTZ R121, R121, R52 ;  /* 0x0000003479797221 */ /* 0x008fe20000010000 */
[----:B------:R-:W-:Y:S01]  /*4cb0*/  FADD.FTZ R64, R64, R47 ;  /* 0x0000002f40407221 */ /* 0x000fe20000010000 */
[----:B------:R-:W0:Y:S01]  /*4cc0*/  LDS.128 R48, [R119+0x700] ;  /* 0x0007000077307984 */ /* 0x000e220000000c00 */
[----:B------:R-:W-:Y:S01]  /*4cd0*/  FADD.FTZ R52, R44, R53 ;  /* 0x000000352c347221 */ /* 0x000fe20000010000 */
[----:B------:R-:W-:Y:S01]  /*4ce0*/  FADD.FTZ R65, R65, R54 ;  /* 0x0000003641417221 */ /* 0x000fe20000010000 */
[----:B------:R-:W-:Y:S01]  /*4cf0*/  FADD.FTZ R64, R64, R55 ;  /* 0x0000003740407221 */ /* 0x000fe20000010000 */
[----:B------:R-:W1:Y:S04]  /*4d00*/  LDS.128 R44, [R119+0x8c0] ;  /* 0x0008c000772c7984 */ /* 0x000e680000000c00 */
[----:B------:R-:W2:Y:S01]  /*4d10*/  LDS.128 R56, [R119+0x9a0] ;  /* 0x0009a00077387984 */ /* 0x000ea20000000c00 */
        /* <DEDUP_REMOVED lines=9> */
[----:B-1----:R-:W-:Y:S01]  /*4db0*/  FADD.FTZ R121, R121, R44 ;  /* 0x0000002c79797221 */ /* 0x002fe20000010000 */
[----:B------:R-:W1:Y:S01]  /*4dc0*/  LDS.128 R60, [R119+0xb60] ;  /* 0x000b6000773c7984 */ /* 0x000e620000000c00 */
[----:B------:R-:W-:Y:S01]  /*4dd0*/  FADD.FTZ R52, R52, R45 ;  /* 0x0000002d34347221 */ /* 0x000fe20000010000 */
[----:B------:R-:W-:Y:S01]  /*4de0*/  FADD.FTZ R65, R65, R46 ;  /* 0x0000002e41417221 */ /* 0x000fe20000010000 */
[----:B------:R-:W-:Y:S01]  /*4df0*/  FADD.FTZ R64, R64, R47 ;  /* 0x0000002f40407221 */ /* 0x000fe20000010000 */
[----:B--2---:R-:W-:Y:S01]  /*4e00*/  FADD.FTZ R121, R121, R56 ;  /* 0x0000003879797221 */ /* 0x004fe20000010000 */
[----:B------:R-:W2:Y:S01]  /*4e10*/  LDS.128 R44, [R119+0xc40] ;  /* 0x000c4000772c7984 */ /* 0x000ea20000000c00 */
[----:B------:R-:W-:Y:S01]  /*4e20*/  FADD.FTZ R56, R52, R57 ;  /* 0x0000003934387221 */ /* 0x000fe20000010000 */
[----:B------:R-:W-:Y:S01]  /*4e30*/  FADD.FTZ R65, R65, R58 ;  /* 0x0000003a41417221 */ /* 0x000fe20000010000 */
[----:B------:R-:W-:Y:S01]  /*4e40*/  FADD.FTZ R64, R64, R59 ;  /* 0x0000003b40407221 */ /* 0x000fe20000010000 */
        /* <DEDUP_REMOVED lines=96> */
[----:B------:R-:W-:-:S07]  /*5450*/  FADD.FTZ R47, R58, R63 ;  /* 0x0000003f3a2f7221 */ /* 0x000fce0000010000 */
.L_x_1501:
[----:B------:R-:W-:Y:S05]  /*5460*/  BSYNC B0 ;  /* 0x0000000000007941 */ /* 0x000fea0003800000 */
.L_x_1500:
[----:B------:R-:W0:Y:S01]  /*5470*/  LDC.64 R50, c[0x0][0x268] ;  /* 0x00009a00ff327b82 */ /* 0x000e220000000a00 */
[----:B------:R-:W-:Y:S01]  /*5480*/  IMAD R49, R120, 0xe, R87 ;  /* 0x0000000e78317824 */ /* 0x000fe200078e0257 */
[----:B------:R-:W-:Y:S03]  /*5490*/  BSSY B0, `(.L_x_1502) ;  /* 0x000000e000007945 */ /* 0x000fe60003800000 */
        /* <DEDUP_REMOVED lines=13> */
.L_x_1503:
[----:B------:R-:W-:Y:S05]  /*5570*/  BSYNC B0 ;  /* 0x0000000000007941 */ /* 0x000fea0003800000 */
.L_x_1502:
        /* <DEDUP_REMOVED lines=33> */
.L_x_1506:
[----:B-1----:R-:W2:Y:S04]  /*5790*/  LDG.E.STRONG.GPU R46, desc[UR8][R44.64] ;  /* 0x000000082c2e7981 */ /* 0x002ea8000c1ef900 */
[----:B--2---:R-:W-:Y:S01]  /*57a0*/  CCTL.IVALL ;  /* 0x00000000ff00798f */ /* 0x004fe20002000000 */
[----:B------:R-:W-:Y:S05]  /*57b0*/  YIELD ;  /* 0x0000000000007946 */ /* 0x000fea0003800000 */
[----:B------:R-:W-:-:S13]  /*57c0*/  ISETP.NE.AND P6, PT, R46, R53, PT ;  /* 0x000000352e00720c */ /* 0x000fda0003fc5270 */
[----:B------:R-:W-:Y:S05]  /*57d0*/  @P6 BRA `(.L_x_1506) ;  /* 0xfffffffc00ec6947 */ /* 0x000fea000383ffff */
.L_x_1505:
        /* <DEDUP_REMOVED lines=22> */
.L_x_1510:
        /* <DEDUP_REMOVED lines=115> */
.L_x_1509:
        /* <DEDUP_REMOVED lines=63> */
.L_x_1511:
[----:B------:R-:W-:-:S04]  /*6460*/  LOP3.LUT P6, RZ, R89, 0x1, RZ, 0xc0, !PT ;  /* 0x0000000159ff7812 */ /* 0x000fc800078cc0ff */
[----:B------:R-:W-:-:S13]  /*6470*/  ISETP.NE.OR P6, PT, R46, RZ, P6 ;  /* 0x000000ff2e00720c */ /* 0x000fda00037c5670 */
[----:B------:R-:W-:Y:S05]  /*6480*/  @!P6 BRA `(.L_x_1507) ;  /* 0x00000000007ce947 */ /* 0x000fea0003800000 */
.L_x_1508:
        /* <DEDUP_REMOVED lines=31> */
.L_x_1507:
        /* <DEDUP_REMOVED lines=10> */
.L_x_1513:
[----:B------:R-:W-:Y:S05]  /*6720*/  BSYNC B0 ;  /* 0x0000000000007941 */ /* 0x000fea0003800000 */
.L_x_1512:
        /* <DEDUP_REMOVED lines=17> */
.L_x_1504:
[----:B------:R-:W0:Y:S01]  /*6840*/  S2UR UR6, SR_CgaCtaId ;  /* 0x00000000000679c3 */ /* 0x000e220000008800 */
[----:B------:R-:W-:Y:S01]  /*6850*/  UMOV UR5, 0x400 ;  /* 0x0000040000057882 */ /* 0x000fe20000000000 */
[----:B-1----:R-:W-:Y:S01]  /*6860*/  SHF.R.U32.HI R46, RZ, 0x1, R87 ;  /* 0x00000001ff2e7819 */ /* 0x002fe20000011657 */
[----:B------:R-:W-:Y:S01]  /*6870*/  ULDC.64 UR12, c[0x0][0x290] ;  /* 0x0000a400000c7ab9 */ /* 0x000fe20000000a00 */
[----:B------:R-:W-:-:S03]  /*6880*/  ISETP.NE.AND P6, PT, RZ, UR10, PT ;  /* 0x0000000aff007c0c */ /* 0x000fc6000bfc5270 */
[----:B------:R-:W-:Y:S01]  /*6890*/  IMAD.WIDE.U32 R46, R46, -0x6db6db6d, RZ ;  /* 0x924924932e2e7825 */ /* 0x000fe200078e00ff */
[----:B------:R-:W1:Y:S04]  /*68a0*/  LDC R49, c[0x0][0x2ac] ;  /* 0x0000ab00ff317b82 */ /* 0x000e680000000800 */
[----:B------:R-:W-:Y:S01]  /*68b0*/  SHF.R.U32.HI R46, RZ, 0x2, R47 ;  /* 0x00000002ff2e7819 */ /* 0x000fe2000001162f */
[----:B0-----:R-:W-:-:S04]  /*68c0*/  ULEA UR5, UR6, UR5, 0x18 ;  /* 0x0000000506057291 */ /* 0x001fc8000f8ec03f */
[----:B-1----:R-:W-:-:S05]  /*68d0*/  IMAD R48, R49, UR7, R46 ;  /* 0x0000000731307c24 */ /* 0x002fca000f8e022e */
[----:B------:R-:W-:Y:S01]  /*68e0*/  @!P5 STS.64 [UR5+0x88], R66 ;  /* 0x00008842ff00d988 */ /* 0x000fe20008000a05 */
[----:B------:R-:W-:Y:S01]  /*68f0*/  BAR.SYNC.DEFER_BLOCKING 0x0 ;  /* 0x0000000000007b1d */ /* 0x000fe20000010000 */
[----:B------:R-:W-:-:S04]  /*6900*/  IADD3 R49, R48, 0x180, RZ ;  /* 0x0000018030317810 */ /* 0x000fc80007ffe0ff */
[----:B------:R-:W-:Y:S01]  /*6910*/  SHF.R.S32.HI R52, RZ, 0x1f, R49 ;  /* 0x0000001fff347819 */ /* 0x000fe20000011431 */
        /* <DEDUP_REMOVED lines=23> */
.L_x_1514:
[----:B------:R-:W-:Y:S01]  /*6a90*/  LOP3.LUT P5, RZ, R89, 0x200, RZ, 0xc0, !PT ;  /* 0x0000020059ff7812 */ /* 0x000fe200078ac0ff */
[----:B------:R-:W-:-:S12]  /*6aa0*/  BSSY B0, `(.L_x_1515) ;  /* 0x0000013000007945 */ /* 0x000fd80003800000 */
        /* <DEDUP_REMOVED lines=12> */
[----:B------:R-:W-:Y:S02]  /*6b70*/  IADD3 R45, R47, R45, RZ ;  /* 0x0000002d2f2d7210 */ /* 0x000fe40007ffe0ff */
[-C--:B------:R-:W-:Y:S01]  /*6b80*/  FMUL.FTZ R16, R3, R96.reuse ;  /* 0x0000006003107220 */ /* 0x080fe20000410000 */
[----:B------:R-:W-:Y:S01]  /*6b90*/  LEA R44, P5, R46, UR14, 0x2 ;  /* 0x0000000e2e2c7c11 */ /* 0x000fe2000f8a10ff */
[----:B------:R-:W-:-:S03]  /*6ba0*/  FMUL.FTZ R17, R17, R96 ;  /* 0x0000006011117220 */ /* 0x000fc60000410000 */
[----:B------:R-:W-:-:S05]  /*6bb0*/  LEA.HI.X R45, R46, UR15, R45, 0x2, P5 ;  /* 0x0000000f2e2d7c11 */ /* 0x000fca000a8f142d */
[----:B------:R0:W-:Y:S04]  /*6bc0*/  STG.E.64 desc[UR8][R44.64], R16 ;  /* 0x000000102c007986 */ /* 0x0001e8000c101b08 */
.L_x_1516:
[----:B------:R-:W-:Y:S05]  /*6bd0*/  BSYNC B0 ;  /* 0x0000000000007941 */ /* 0x000fea0003800000 */
.L_x_1515:
[----:B------:R-:W-:-:S13]  /*6be0*/  ISETP.NE.AND P6, PT, RZ, UR10, PT ;  /* 0x0000000aff007c0c */ /* 0x000fda000bfc5270 */
        /* <DEDUP_REMOVED lines=19> */
.L_x_1517:
[----:B------:R-:W-:Y:S04]  /*6d20*/  BSSY B0, `(.L_x_1518) ;  /* 0x0000013000007945 */ /* 0x000fe80003800000 */
[----:B------:R-:W-:Y:S05]  /*6d30*/  @!P3 BRA `(.L_x_1519) ;  /* 0x000000000044b947 */ /* 0x000fea0003800000 */
[----:B------:R-:W-:Y:S01]  /*6d40*/  ULDC.64 UR14, c[0x0][0x288] ;  /* 0x0000a200000e7ab9 */ /* 0x000fe20000000a00 */
[----:B0-----:R-:W-:Y:S01]  /*6d50*/  MOV R16, R122 ;  /* 0x0000007a00107202 */ /* 0x001fe20000000f00 */
        /* <DEDUP_REMOVED lines=10> */
[----:B------:R-:W-:-:S03]  /*6e00*/  LEA R44, P5, R16, UR14, 0x2 ;  /* 0x0000000e102c7c11 */ /* 0x000fc6000f8a10ff */
[-C--:B------:R-:W-:Y:S01]  /*6e10*/  FMUL.FTZ R17, R17, R96.reuse ;  /* 0x0000006011117220 */ /* 0x080fe20000410000 */
[----:B------:R-:W-:Y:S01]  /*6e20*/  LEA.HI.X R45, R16, UR15, R3, 0x2, P5 ;  /* 0x0000000f102d7c11 */ /* 0x000fe2000a8f1403 */
[----:B------:R-:W-:-:S05]  /*6e30*/  FMUL.FTZ R16, R5, R96 ;  /* 0x0000006005107220 */ /* 0x000fca0000410000 */
[----:B------:R1:W-:Y:S03]  /*6e40*/  STG.E.64 desc[UR8][R44.64], R16 ;  /* 0x000000102c007986 */ /* 0x0003e6000c101b08 */
.L_x_1519:
[----:B------:R-:W-:Y:S05]  /*6e50*/  BSYNC B0 ;  /* 0x0000000000007941 */ /* 0x000fea0003800000 */
.L_x_1518:
[----:B------:R-:W-:Y:S05]  /*6e60*/  @!P6 BRA `(.L_x_1520) ;  /* 0x000000000048e947 */ /* 0x000fea0003800000 */
        /* <DEDUP_REMOVED lines=18> */
.L_x_1520:
[----:B------:R-:W-:Y:S04]  /*6f90*/  BSSY B0, `(.L_x_1521) ;  /* 0x0000013000007945 */ /* 0x000fe80003800000 */
[----:B------:R-:W-:Y:S05]  /*6fa0*/  @!P4 BRA `(.L_x_1522) ;  /* 0x000000000044c947 */ /* 0x000fea0003800000 */
[----:B------:R-:W-:Y:S01]  /*6fb0*/  ULDC.64 UR14, c[0x0][0x288] ;  /* 0x0000a200000e7ab9 */ /* 0x000fe20000000a00 */
[----:B01----:R-:W-:Y:S01]  /*6fc0*/  MOV R16, R122 ;  /* 0x0000007a00107202 */ /* 0x003fe20000000f00 */
        /* <DEDUP_REMOVED lines=15> */
.L_x_1522:
[----:B------:R-:W-:Y:S05]  /*70c0*/  BSYNC B0 ;  /* 0x0000000000007941 */ /* 0x000fea0003800000 */
.L_x_1521:
        /* <DEDUP_REMOVED lines=19> */
.L_x_1523:
[----:B------:R-:W-:Y:S01]  /*7200*/  LOP3.LUT P5, RZ, R89, 0x100, RZ, 0xc0, !PT ;  /* 0x0000010059ff7812 */ /* 0x000fe200078ac0ff */
[----:B------:R-:W-:-:S12]  /*7210*/  BSSY B0, `(.L_x_1524) ;  /* 0x0000015000007945 */ /* 0x000fd80003800000 */
[----:B------:R-:W-:Y:S05]  /*7220*/  @!P5 BRA `(.L_x_1525) ;  /* 0x00000000004cd947 */ /* 0x000fea0003800000 */
[----:B------:R-:W-:Y:S01]  /*7230*/  IADD3 R3, R86, 0x60, RZ ;  /* 0x0000006056037810 */ /* 0x000fe20007ffe0ff */
[----:B------:R-:W-:Y:S01]  /*7240*/  ULDC.64 UR14, c[0x0][0x288] ;  /* 0x0000a200000e7ab9 */ /* 0x000fe20000000a00 */
[----:B012---:R-:W-:Y:S01]  /*7250*/  MOV R16, R122 ;  /* 0x0000007a00107202 */ /* 0x007fe20000000f00 */
[-C--:B------:R-:W-:Y:S01]  /*7260*/  FFMA.FTZ R99, R99, R50.reuse, R51 ;  /* 0x0000003263637223 */ /* 0x080fe20000010033 */
        /* <DEDUP_REMOVED lines=10> */
[----:B------:R-:W-:-:S03]  /*7310*/  FFMA.FTZ R17, R41, R23, -R100 ;  /* 0x0000001729117223 */ /* 0x000fc60000010864 */
[----:B------:R-:W-:Y:S01]  /*7320*/  LEA.HI.X R19, R16, UR15, R3, 0x2, P5 ;  /* 0x0000000f10137c11 */ /* 0x000fe2000a8f1403 */
[-C--:B------:R-:W-:Y:S01]  /*7330*/  FMUL.FTZ R16, R99, R96.reuse ;  /* 0x0000006063107220 */ /* 0x080fe20000410000 */
[----:B------:R-:W-:-:S05]  /*7340*/  FMUL.FTZ R17, R17, R96 ;  /* 0x0000006011117220 */ /* 0x000fca0000410000 */
[----:B------:R3:W-:Y:S02]  /*7350*/  STG.E.64 desc[UR8][R18.64], R16 ;  /* 0x0000001012007986 */ /* 0x0007e4000c101b08 */
.L_x_1525:
[----:B------:R-:W-:Y:S05]  /*7360*/  BSYNC B0 ;  /* 0x0000000000007941 */ /* 0x000fea0003800000 */
.L_x_1524:
[----:B------:R-:W-:-:S13]  /*7370*/  ISETP.NE.AND P5, PT, RZ, UR10, PT ;  /* 0x0000000aff007c0c */ /* 0x000fda000bfa5270 */
[----:B------:R-:W-:Y:S05]  /*7380*/  @!P5 BRA `(.L_x_1526) ;  /* 0x000000000048d947 */ /* 0x000fea0003800000 */
[----:B------:R-:W-:Y:S01]  /*7390*/  FFMA.FTZ R3, R102, R41, R43 ;  /* 0x0000002966037223 */ /* 0x000fe2000001002b */
[----:B------:R-:W-:-:S03]  /*73a0*/  FFMA.FTZ R0, R101, R40, R42 ;  /* 0x0000002865007223 */ /* 0x000fc6000001002a */
[----:B0123--:R-:W-:Y:S01]  /*73b0*/  FMUL.FTZ R16, R3, -1.4426950216293334961 ;  /* 0xbfb8aa3b03107820 */ /* 0x00ffe20000410000 */
        /* <DEDUP_REMOVED lines=15> */
.L_x_1526:
[----:B------:R-:W-:Y:S01]  /*74b0*/  LOP3.LUT P5, RZ, R89, 0x80, RZ, 0xc0, !PT ;  /* 0x0000008059ff7812 */ /* 0x000fe200078ac0ff */
[----:B------:R-:W-:-:S12]  /*74c0*/  BSSY B0, `(.L_x_1527) ;  /* 0x0000015000007945 */ /* 0x000fd80003800000 */
[----:B------:R-:W-:Y:S05]  /*74d0*/  @!P5 BRA `(.L_x_1528) ;  /* 0x00000000004cd947 */ /* 0x000fea0003800000 */
[----:B------:R-:W-:Y:S01]  /*74e0*/  IADD3 R3, R86, 0x80, RZ ;  /* 0x0000008056037810 */ /* 0x000fe20007ffe0ff */
[----:B------:R-:W-:Y:S01]  /*74f0*/  ULDC.64 UR14, c[0x0][0x288] ;  /* 0x0000a200000e7ab9 */ /* 0x000fe20000000a00 */
[----:B0123--:R-:W-:Y:S01]  /*7500*/  MOV R16, R122 ;  /* 0x0000007a00107202 */ /* 0x00ffe20000000f00 */
        /* <DEDUP_REMOVED lines=16> */
.L_x_1528:
[----:B------:R-:W-:Y:S05]  /*7610*/  BSYNC B0 ;  /* 0x0000000000007941 */ /* 0x000fea0003800000 */
.L_x_1527:
[----:B------:R-:W-:-:S13]  /*7620*/  ISETP.NE.AND P5, PT, RZ, UR10, PT ;  /* 0x0000000aff007c0c */ /* 0x000fda000bfa5270 */
[----:B------:R-:W-:Y:S05]  /*7630*/  @!P5 BRA `(.L_x_1529) ;  /* 0x000000000048d947 */ /* 0x000fea0003800000 */
        /* <DEDUP_REMOVED lines=18> */
.L_x_1529:
[----:B------:R-:W-:Y:S01]  /*7760*/  LOP3.LUT P5, RZ, R89, 0x40, RZ, 0xc0, !PT ;  /* 0x0000004059ff7812 */ /* 0x000fe200078ac0ff */
[----:B------:R-:W-:-:S12]  /*7770*/  BSSY B0, `(.L_x_1530) ;  /* 0x0000015000007945 */ /* 0x000fd80003800000 */
[----:B------:R-:W-:Y:S05]  /*7780*/  @!P5 BRA `(.L_x_1531) ;  /* 0x00000000004cd947 */ /* 0x000fea0003800000 */
[----:B------:R-:W-:Y:S01]  /*7790*/  IADD3 R3, R86, 0xa0, RZ ;  /* 0x000000a056037810 */ /* 0x000fe20007ffe0ff */
[----:B------:R-:W-:Y:S01]  /*77a0*/  ULDC.64 UR14, c[0x0][0x288] ;  /* 0x0000a200000e7ab9 */ /* 0x000fe20000000a00 */
[----:B01234-:R-:W-:Y:S01]  /*77b0*/  MOV R16, R122 ;  /* 0x0000007a00107202 */ /* 0x01ffe20000000f00 */
        /* <DEDUP_REMOVED lines=16> */
.L_x_1531:
[----:B------:R-:W-:Y:S05]  /*78c0*/  BSYNC B0 ;  /* 0x0000000000007941 */ /* 0x000fea0003800000 */
.L_x_1530:
        /* <DEDUP_REMOVED lines=20> */
.L_x_1532:
        /* <DEDUP_REMOVED lines=22> */
.L_x_1534:
[----:B------:R-:W-:Y:S05]  /*7b70*/  BSYNC B0 ;  /* 0x0000000000007941 */ /* 0x000fea0003800000 */
.L_x_1533:
        /* <DEDUP_REMOVED lines=20> */
.L_x_1535:
        /* <DEDUP_REMOVED lines=22> */
.L_x_1537:
[----:B------:R-:W-:Y:S05]  /*7e20*/  BSYNC B0 ;  /* 0x0000000000007941 */ /* 0x000fea0003800000 */
.L_x_1536:
        /* <DEDUP_REMOVED lines=20> */
.L_x_1538:
[----:B------:R-:W-:Y:S01]  /*7f70*/  LOP3.LUT P5, RZ, R89, 0x8, RZ, 0xc0, !PT ;  /* 0x0000000859ff7812 */ /* 0x000fe200078ac0ff */
[----:B------:R-:W-:-:S12]  /*7f80*/  BSSY B0, `(.L_x_1539) ;  /* 0x0000015000007945 */ /* 0x000fd80003800000 */
[----:B------:R-:W-:Y:S05]  /*7f90*/  @!P5 BRA `(.L_x_1540) ;  /* 0x00000000004cd947 */ /* 0x000fea0003800000 */
[----:B------:R-:W-:Y:S01]  /*7fa0*/  IADD3 R3, R86, 0x100, RZ ;  /* 0x0000010056037810 */ /* 0x000fe20007ffe0ff */
[----:B------:R-:W-:Y:S01]  /*7fb0*/  ULDC.64 UR14, c[0x0][0x288] ;  /* 0x0000a200000e7ab9 */ /* 0x000fe20000000a00 */
[----:B0-234-:R-:W-:Y:S01]  /*7fc0*/  MOV R18, R122 ;  /* 0x0000007a00127202 */ /* 0x01dfe20000000f00 */
        /* <DEDUP_REMOVED lines=9> */
[----:B-1----:R-:W-:Y:S02]  /*8060*/  LEA R16, P5, R18, UR14, 0x2 ;  /* 0x0000000e12107c11 */ /* 0x002fe4000f8a10ff */
[----:B------:R-:W-:Y:S01]  /*8070*/  IADD3 R3, R19, R3, RZ ;  /* 0x0000000313037210 */ /* 0x000fe20007ffe0ff */
[----:B------:R-:W-:-:S03]  /*8080*/  FFMA.FTZ R19, R41, R31, -R112 ;  /* 0x0000001f29137223 */ /* 0x000fc60000010870 */
[----:B------:R-:W-:Y:S01]  /*8090*/  LEA.HI.X R17, R18, UR15, R3, 0x2, P5 ;  /* 0x0000000f12117c11 */ /* 0x000fe2000a8f1403 */
[-C--:B------:R-:W-:Y:S01]  /*80a0*/  FMUL.FTZ R18, R111, R96.reuse ;  /* 0x000000606f127220 */ /* 0x080fe20000410000 */
[----:B------:R-:W-:-:S05]  /*80b0*/  FMUL.FTZ R19, R19, R96 ;  /* 0x0000006013137220 */ /* 0x000fca0000410000 */
[----:B------:R0:W-:Y:S02]  /*80c0*/  STG.E.64 desc[UR8][R16.64], R18 ;  /* 0x0000001210007986 */ /* 0x0001e4000c101b08 */
.L_x_1540:
[----:B------:R-:W-:Y:S05]  /*80d0*/  BSYNC B0 ;  /* 0x0000000000007941 */ /* 0x000fea0003800000 */
.L_x_1539:
        /* <DEDUP_REMOVED lines=20> */
.L_x_1541:
[----:B------:R-:W-:Y:S04]  /*8220*/  BSSY B0, `(.L_x_1542) ;  /* 0x0000015000007945 */ /* 0x000fe80003800000 */
        /* <DEDUP_REMOVED lines=20> */
.L_x_1543:
[----:B------:R-:W-:Y:S05]  /*8370*/  BSYNC B0 ;  /* 0x0000000000007941 */ /* 0x000fea0003800000 */
.L_x_1542:
        /* <DEDUP_REMOVED lines=19> */
.L_x_1544:
        /* <DEDUP_REMOVED lines=21> */
.L_x_1546:
[----:B------:R-:W-:Y:S05]  /*8600*/  BSYNC B0 ;  /* 0x0000000000007941 */ /* 0x000fea0003800000 */
.L_x_1545:
        /* <DEDUP_REMOVED lines=19> */
.L_x_1547:
        /* <DEDUP_REMOVED lines=21> */
.L_x_1549:
[----:B------:R-:W-:Y:S05]  /*8890*/  BSYNC B0 ;  /* 0x0000000000007941 */ /* 0x000fea0003800000 */
.L_x_1548:
        /* <DEDUP_REMOVED lines=19> */
.L_x_1550:
[----:B------:R-:W-:Y:S01]  /*89d0*/  ISETP.GE.U32.AND P5, PT, R49, UR12, PT ;  /* 0x0000000c31007c0c */ /* 0x000fe2000bfa6070 */
[----:B------:R-:W-:Y:S01]  /*89e0*/  BSSY B0, `(.L_x_1551) ;  /* 0x0000019000007945 */ /* 0x000fe20003800000 */
[----:B------:R-:W-:Y:S02]  /*89f0*/  IADD3 R20, R48, 0x1a0, RZ ;  /* 0x000001a030147810 */ /* 0x000fe40007ffe0ff */
[----:B------:R-:W-:Y:S02]  /*8a00*/  ISETP.GE.AND.EX P5, PT, R52, UR13, PT, P5 ;  /* 0x0000000d34007c0c */ /* 0x000fe4000bfa6350 */
[----:B------:R-:W-:Y:S02]  /*8a10*/  SHF.R.S32.HI R21, RZ, 0x1f, R20 ;  /* 0x0000001fff157819 */ /* 0x000fe40000011414 */
[----:B------:R-:W-:-:S13]  /*8a20*/  ISETP.LT.U32.AND P5, PT, R87, 0x1c0, !P5 ;  /* 0x000001c05700780c */ /* 0x000fda0006fa1070 */
        /* <DEDUP_REMOVED lines=10> */
[----:B------:R-:W-:Y:S01]  /*8ad0*/  FFMA.FTZ R9, R41, R9, -R104 ;  /* 0x0000000929097223 */ /* 0x000fe20000010868 */
[----:B------:R-:W-:-:S04]  /*8ae0*/  IMAD.WIDE.U32 R18, R3, UR14, R16 ;  /* 0x0000000e03127c25 */ /* 0x000fc8000f8e0010 */
[-C--:B------:R-:W-:Y:S01]  /*8af0*/  FMUL.FTZ R8, R103, R96.reuse ;  /* 0x0000006067087220 */ /* 0x080fe20000410000 */
[----:B------:R-:W-:Y:S01]  /*8b00*/  FMUL.FTZ R9, R9, R96 ;  /* 0x0000006009097220 */ /* 0x000fe20000410000 */
[----:B------:R-:W-:Y:S01]  /*8b10*/  IMAD R3, R3, UR15, R0 ;  /* 0x0000000f03037c24 */ /* 0x000fe2000f8e0200 */
[----:B------:R-:W-:Y:S02]  /*8b20*/  ULDC.64 UR14, c[0x0][0x210] ;  /* 0x00008400000e7ab9 */ /* 0x000fe40000000a00 */
[----:B------:R-:W-:Y:S02]  /*8b30*/  LEA R16, P5, R18, UR14, 0x2 ;  /* 0x0000000e12107c11 */ /* 0x000fe4000f8a10ff */
[----:B------:R-:W-:-:S04]  /*8b40*/  IADD3 R3, R19, R3, RZ ;  /* 0x0000000313037210 */ /* 0x000fc80007ffe0ff */
[----:B------:R-:W-:-:S05]  /*8b50*/  LEA.HI.X R17, R18, UR15, R3, 0x2, P5 ;  /* 0x0000000f12117c11 */ /* 0x000fca000a8f1403 */
[----:B------:R0:W-:Y:S02]  /*8b60*/  STG.E.64 desc[UR8][R16.64], R8 ;  /* 0x0000000810007986 */ /* 0x0001e4000c101b08 */
.L_x_1552:
[----:B------:R-:W-:Y:S05]  /*8b70*/  BSYNC B0 ;  /* 0x0000000000007941 */ /* 0x000fea0003800000 */
.L_x_1551:
[----:B------:R-:W-:Y:S05]  /*8b80*/  @!P6 BRA `(.L_x_1553) ;  /* 0x000000000048e947 */ /* 0x000fea0003800000 */
[----:B------:R-:W-:Y:S01]  /*8b90*/  FFMA.FTZ R3, R94, R41, R43 ;  /* 0x000000295e037223 */ /* 0x000fe2000001002b */
[----:B------:R-:W-:-:S03]  /*8ba0*/  FFMA.FTZ R0, R95, R40, R42 ;  /* 0x000000285f007223 */ /* 0x000fc6000001002a */
[----:B0-----:R-:W-:Y:S01]  /*8bb0*/  FMUL.FTZ R8, R3, -1.4426950216293334961 ;  /* 0xbfb8aa3b03087820 */ /* 0x001fe20000410000 */
        /* <DEDUP_REMOVED lines=15> */
.L_x_1553:
[----:B------:R-:W-:Y:S01]  /*8cb0*/  ISETP.GE.U32.AND P5, PT, R20, UR12, PT ;  /* 0x0000000c14007c0c */ /* 0x000fe2000bfa6070 */
[----:B------:R-:W-:Y:S01]  /*8cc0*/  BSSY B0, `(.L_x_1554) ;  /* 0x0000019000007945 */ /* 0x000fe20003800000 */
[----:B0-234-:R-:W-:Y:S02]  /*8cd0*/  IADD3 R18, R48, 0x1c0, RZ ;  /* 0x000001c030127810 */ /* 0x01dfe40007ffe0ff */
[----:B------:R-:W-:Y:S02]  /*8ce0*/  ISETP.GE.AND.EX P5, PT, R21, UR13, PT, P5 ;  /* 0x0000000d15007c0c */ /* 0x000fe4000bfa6350 */
[----:B------:R-:W-:Y:S02]  /*8cf0*/  SHF.R.S32.HI R19, RZ, 0x1f, R18 ;  /* 0x0000001fff137819 */ /* 0x000fe40000011412 */
[----:B------:R-:W-:-:S13]  /*8d00*/  ISETP.LT.U32.AND P5, PT, R87, 0x1c0, !P5 ;  /* 0x000001c05700780c */ /* 0x000fda0006fa1070 */
[----:B------:R-:W-:Y:S05]  /*8d10*/  @!P5 BRA `(.L_x_1555) ;  /* 0x00000000004cd947 */ /* 0x000fea0003800000 */
[----:B------:R-:W-:Y:S01]  /*8d20*/  IADD3 R3, R86, 0x1a0, RZ ;  /* 0x000001a056037810 */ /* 0x000fe20007ffe0ff */
[----:B------:R-:W-:Y:S01]  /*8d30*/  ULDC.64 UR14, c[0x0][0x288] ;  /* 0x0000a200000e7ab9 */ /* 0x000fe20000000a00 */
[----:B------:R-:W-:Y:S01]  /*8d40*/  MOV R8, R122 ;  /* 0x0000007a00087202 */ /* 0x000fe20000000f00 */
[-C--:B------:R-:W-:Y:S01]  /*8d50*/  FFMA.FTZ R95, R95, R50.reuse, R51 ;  /* 0x000000325f5f7223 */ /* 0x080fe20000010033 */
[----:B------:R-:W-:Y:S01]  /*8d60*/  SHF.R.S32.HI R0, RZ, 0x1f, R3 ;  /* 0x0000001fff007819 */ /* 0x000fe20000011403 */
[----:B------:R-:W-:Y:S01]  /*8d70*/  FFMA.FTZ R94, R94, R50, R51 ;  /* 0x000000325e5e7223 */ /* 0x000fe20000010033 */
[----:B------:R-:W-:Y:S01]  /*8d80*/  MOV R9, R125 ;  /* 0x0000007d00097202 */ /* 0x000fe20000000f00 */
[----:B------:R-:W-:Y:S02]  /*8d90*/  FFMA.FTZ R95, R40, R10, -R95 ;  /* 0x0000000a285f7223 */ /* 0x000fe4000001085f */
[----:B------:R-:W-:Y:S02]  /*8da0*/  IMAD R0, R0, UR14, RZ ;  /* 0x0000000e00007c24 */ /* 0x000fe4000f8e02ff */
[----:B------:R-:W-:Y:S01]  /*8db0*/  FFMA.FTZ R11, R41, R11, -R94 ;  /* 0x0000000b290b7223 */ /* 0x000fe2000001085e */
[----:B-1----:R-:W-:-:S04]  /*8dc0*/  IMAD.WIDE.U32 R16, R3, UR14, R8 ;  /* 0x0000000e03107c25 */ /* 0x002fc8000f8e0008 */
        /* <DEDUP_REMOVED lines=8> */
.L_x_1555:
[----:B------:R-:W-:Y:S05]  /*8e50*/  BSYNC B0 ;  /* 0x0000000000007941 */ /* 0x000fea0003800000 */
.L_x_1554:
[----:B------:R-:W-:Y:S05]  /*8e60*/  @!P6 BRA `(.L_x_1556) ;  /* 0x000000000048e947 */ /* 0x000fea0003800000 */
[----:B------:R-:W-:Y:S01]  /*8e70*/  FFMA.FTZ R3, R92, R41, R43 ;  /* 0x000000295c037223 */ /* 0x000fe2000001002b */
[----:B------:R-:W-:-:S03]  /*8e80*/  FFMA.FTZ R0, R93, R40, R42 ;  /* 0x000000285d007223 */ /* 0x000fc6000001002a */
[----:B0-----:R-:W-:Y:S01]  /*8e90*/  FMUL.FTZ R8, R3, -1.4426950216293334961 ;  /* 0xbfb8aa3b03087820 */ /* 0x001fe20000410000 */
[----:B------:R-:W-:-:S05]  /*8ea0*/  FMUL.FTZ R5, R0, -1.4426950216293334961 ;  /* 0xbfb8aa3b00057820 */ /* 0x000fca0000410000 */
[----:B------:R-:W0:Y:S08]  /*8eb0*/  MUFU.EX2 R8, R8 ;  /* 0x0000000800087308 */ /* 0x000e300000000800 */
[----:B------:R-:W2:Y:S01]  /*8ec0*/  MUFU.EX2 R5, R5 ;  /* 0x0000000500057308 */ /* 0x000ea20000000800 */
[----:B0-----:R-:W-:-:S07]  /*8ed0*/  FADD.FTZ R10, R8, 1 ;  /* 0x3f800000080a7421 */ /* 0x001fce0000010000 */
[----:B------:R-:W1:Y:S01]  /*8ee0*/  MUFU.RCP R10, R10 ;  /* 0x0000000a000a7308 */ /* 0x000e620000001000 */
[----:B--2---:R-:W-:-:S07]  /*8ef0*/  FADD.FTZ R6, R5, 1 ;  /* 0x3f80000005067421 */ /* 0x004fce0000010000 */
        /* <DEDUP_REMOVED lines=9> */
.L_x_1556:
[----:B------:R-:W-:Y:S01]  /*8f90*/  ISETP.GE.U32.AND P5, PT, R18, UR12, PT ;  /* 0x0000000c12007c0c */ /* 0x000fe2000bfa6070 */
[----:B------:R-:W-:Y:S01]  /*8fa0*/  BSSY B0, `(.L_x_1557) ;  /* 0x0000019000007945 */ /* 0x000fe20003800000 */
[----:B------:R-:W-:Y:S02]  /*8fb0*/  IADD3 R48, R48, 0x1e0, RZ ;  /* 0x000001e030307810 */ /* 0x000fe40007ffe0ff */
[----:B------:R-:W-:Y:S02]  /*8fc0*/  ISETP.GE.AND.EX P5, PT, R19, UR13, PT, P5 ;  /* 0x0000000d13007c0c */ /* 0x000fe4000bfa6350 */
[----:B-1----:R-:W-:Y:S02]  /*8fd0*/  SHF.R.S32.HI R16, RZ, 0x1f, R48 ;  /* 0x0000001fff107819 */ /* 0x002fe40000011430 */
[----:B------:R-:W-:-:S13]  /*8fe0*/  ISETP.LT.U32.AND P5, PT, R87, 0x1c0, !P5 ;  /* 0x000001c05700780c */ /* 0x000fda0006fa1070 */
[----:B------:R-:W-:Y:S05]  /*8ff0*/  @!P5 BRA `(.L_x_1558) ;  /* 0x00000000004cd947 */ /* 0x000fea0003800000 */
[----:B------:R-:W-:Y:S01]  /*9000*/  IADD3 R3, R86, 0x1c0, RZ ;  /* 0x000001c056037810 */ /* 0x000fe20007ffe0ff */
[----:B------:R-:W-:Y:S01]  /*9010*/  ULDC.64 UR14, c[0x0][0x288] ;  /* 0x0000a200000e7ab9 */ /* 0x000fe20000000a00 */
[----:B0-----:R-:W-:Y:S01]  /*9020*/  MOV R8, R122 ;  /* 0x0000007a00087202 */ /* 0x001fe20000000f00 */
        /* <DEDUP_REMOVED lines=16> */
.L_x_1558:
[----:B------:R-:W-:Y:S05]  /*9130*/  BSYNC B0 ;  /* 0x0000000000007941 */ /* 0x000fea0003800000 */
.L_x_1557:
[----:B------:R-:W-:Y:S05]  /*9140*/  @!P6 BRA `(.L_x_1559) ;  /* 0x000000000048e947 */ /* 0x000fea0003800000 */
[----:B------:R-:W-:Y:S01]  /*9150*/  FFMA.FTZ R42, R91, R40, R42 ;  /* 0x000000285b2a7223 */ /* 0x000fe2000001002a */
[----:B------:R-:W-:-:S03]  /*9160*/  FFMA.FTZ R43, R90, R41, R43 ;  /* 0x000000295a2b7223 */ /* 0x000fc6000001002b */
[----:B------:R-:W-:Y:S01]  /*9170*/  FMUL.FTZ R0, R42, -1.4426950216293334961 ;  /* 0xbfb8aa3b2a007820 */ /* 0x000fe20000410000 */
[----:B------:R-:W-:-:S05]  /*9180*/  FMUL.FTZ R5, R43, -1.4426950216293334961 ;  /* 0xbfb8aa3b2b057820 */ /* 0x000fca0000410000 */
[----:B------:R-:W2:Y:S08]  /*9190*/  MUFU.EX2 R0, R0 ;  /* 0x0000000000007308 */ /* 0x000eb00000000800 */
[----:B------:R-:W3:Y:S01]  /*91a0*/  MUFU.EX2 R5, R5 ;  /* 0x0000000500057308 */ /* 0x000ee20000000800 */
[----:B--2---:R-:W-:-:S07]  /*91b0*/  FADD.FTZ R3, R0, 1 ;  /* 0x3f80000000037421 */ /* 0x004fce0000010000 */
[----:B------:R-:W0:Y:S01]  /*91c0*/  MUFU.RCP R3, R3 ;  /* 0x0000000300037308 */ /* 0x000e220000001000 */
[----:B---3--:R-:W-:-:S07]  /*91d0*/  FADD.FTZ R6, R5, 1 ;  /* 0x3f80000005067421 */ /* 0x008fce0000010000 */
[----:B------:R-:W2:Y:S01]  /*91e0*/  MUFU.RCP R6, R6 ;  /* 0x0000000600067308 */ /* 0x000ea20000001000 */
[----:B01----:R-:W-:Y:S01]  /*91f0*/  FADD.FTZ R9, -R3, 1 ;  /* 0x3f80000003097421 */ /* 0x003fe20000010100 */
[----:B------:R-:W-:-:S03]  /*9200*/  FMUL.FTZ R14, R14, R3 ;  /* 0x000000030e0e7220 */ /* 0x000fc60000410000 */
[----:B------:R-:W-:Y:S01]  /*9210*/  FFMA.FTZ R9, R42, R9, 1 ;  /* 0x3f8000002a097423 */ /* 0x000fe20000010009 */
[----:B--2---:R-:W-:Y:S01]  /*9220*/  FADD.FTZ R8, -R6, 1 ;  /* 0x3f80000006087421 */ /* 0x004fe20000010100 */
[----:B------:R-:W-:Y:S02]  /*9230*/  FMUL.FTZ R15, R15, R6 ;  /* 0x000000060f0f7220 */ /* 0x000fe40000410000 */
[----:B------:R-:W-:Y:S01]  /*9240*/  FMUL.FTZ R14, R14, R9 ;  /* 0x000000090e0e7220 */ /* 0x000fe20000410000 */
[----:B------:R-:W-:-:S04]  /*9250*/  FFMA.FTZ R8, R43, R8, 1 ;  /* 0x3f8000002b087423 */ /* 0x000fc80000010008 */
[----:B------:R-:W-:-:S07]  /*9260*/  FMUL.FTZ R15, R15, R8 ;  /* 0x000000080f0f7220 */ /* 0x000fce0000410000 */
.L_x_1559:
[----:B------:R-:W-:Y:S01]  /*9270*/  ISETP.GE.U32.AND P5, PT, R48, UR12, PT ;  /* 0x0000000c30007c0c */ /* 0x000fe2000bfa6070 */
[----:B------:R-:W-:Y:S03]  /*9280*/  BSSY B0, `(.L_x_1560) ;  /* 0x0000014000007945 */ /* 0x000fe60003800000 */
[----:B------:R-:W-:-:S04]  /*9290*/  ISETP.GE.AND.EX P5, PT, R16, UR13, PT, P5 ;  /* 0x0000000d10007c0c */ /* 0x000fc8000bfa6350 */
[----:B------:R-:W-:-:S13]  /*92a0*/  ISETP.LT.U32.AND P5, PT, R87, 0x1c0, !P5 ;  /* 0x000001c05700780c */ /* 0x000fda0006fa1070 */
[----:B------:R-:W-:Y:S05]  /*92b0*/  @!P5 BRA `(.L_x_1561) ;  /* 0x000000000040d947 */ /* 0x000fea0003800000 */
        /* <DEDUP_REMOVED lines=10> */
[-C--:B------:R-:W-:Y:S01]  /*9360*/  FMUL.FTZ R14, R91, R96.reuse ;  /* 0x000000605b0e7220 */ /* 0x080fe20000410000 */
[----:B01----:R-:W-:Y:S01]  /*9370*/  LEA R8, P5, R122, UR12, 0x2 ;  /* 0x0000000c7a087c11 */ /* 0x003fe2000f8a10ff */
[----:B------:R-:W-:Y:S01]  /*9380*/  FMUL.FTZ R15, R15, R96 ;  /* 0x000000600f0f7220 */ /* 0x000fe20000410000 */
[----:B------:R-:W-:-:S04]  /*9390*/  IADD3 R3, R123, R3, RZ ;  /* 0x000000037b037210 */ /* 0x000fc80007ffe0ff */
[----:B------:R-:W-:-:S05]  /*93a0*/  LEA.HI.X R9, R122, UR13, R3, 0x2, P5 ;  /* 0x0000000d7a097c11 */ /* 0x000fca000a8f1403 */
[----:B------:R2:W-:Y:S02]  /*93b0*/  STG.E.64 desc[UR8][R8.64], R14 ;  /* 0x0000000e08007986 */ /* 0x0005e4000c101b08 */
.L_x_1561:
[----:B------:R-:W-:Y:S05]  /*93c0*/  BSYNC B0 ;  /* 0x0000000000007941 */ /* 0x000fea0003800000 */
.L_x_1560:
[----:B------:R-:W-:Y:S02]  /*93d0*/  IADD3 R81, R74, R81, RZ ;  /* 0x000000514a517210 */ /* 0x000fe40007ffe0ff */
[----:B------:R-:W-:Y:S02]  /*93e0*/  IADD3 R76, R76, 0x1, RZ ;  /* 0x000000014c4c7810 */ /* 0x000fe40007ffe0ff */
[----:B------:R-:W-:-:S13]  /*93f0*/  ISETP.GE.AND P5, PT, R81, UR4, PT ;  /* 0x0000000451007c0c */ /* 0x000fda000bfa6270 */
[----:B------:R-:W-:Y:S05]  /*9400*/  @!P5 BRA `(.L_x_1562) ;  /* 0xffffff7000bcd947 */ /* 0x000fea000383ffff */
.L_x_1479:
[----:B------:R-:W3:Y:S01]  /*9410*/  LDC R6, c[0x0][0xc] ;  /* 0x00000300ff067b82 */ /* 0x000ee20000000800 */
[----:B------:R-:W-:Y:S01]  /*9420*/  ISETP.NE.AND P2, PT, R87, RZ, PT ;  /* 0x000000ff5700720c */ /* 0x000fe20003f45270 */
[----:B------:R-:W-:Y:S06]  /*9430*/  BSSY B0, `(.L_x_1563) ;  /* 0x0000015000007945 */ /* 0x000fec0003800000 */
[----:B------:R-:W4:Y:S08]  /*9440*/  LDC R7, c[0x0][0x10] ;  /* 0x00000400ff077b82 */ /* 0x000f300000000800 */
[----:B------:R-:W5:Y:S01]  /*9450*/  LDC.64 R2, c[0x0][0x258] ;  /* 0x00009600ff027b82 */ /* 0x000f620000000a00 */
[----:B---3--:R-:W-:-:S02]  /*9460*/  IADD3 R0, R6, -0x1, RZ ;  /* 0xffffffff06007810 */ /* 0x008fc40007ffe0ff */
[----:B------:R-:W-:Y:S02]  /*9470*/  ISETP.NE.AND P1, PT, R6, 0x1, PT ;  /* 0x000000010600780c */ /* 0x000fe40003f25270 */
[----:B------:R-:W-:Y:S02]  /*9480*/  ISETP.NE.AND P0, PT, R0, UR7, PT ;  /* 0x0000000700007c0c */ /* 0x000fe4000bf05270 */
[C---:B----4-:R-:W-:Y:S02]  /*9490*/  SHF.L.U32 R0, R7.reuse, 0x1, RZ ;  /* 0x0000000107007819 */ /* 0x050fe400000006ff */
[----:B------:R-:W-:Y:S02]  /*94a0*/  IADD3 R4, R7, -0x1, RZ ;  /* 0xffffffff07047810 */ /* 0x000fe40007ffe0ff */
[----:B------:R-:W-:Y:S02]  /*94b0*/  SEL R5, R0, RZ, P1 ;  /* 0x000000ff00057207 */ /* 0x000fe40000800000 */
[----:B------:R-:W-:-:S03]  /*94c0*/  ISETP.NE.OR P0, PT, R79, R4, P0 ;  /* 0x000000044f00720c */ /* 0x000fc60000705670 */
[----:B-----5:R-:W-:Y:S01]  /*94d0*/  IMAD.WIDE.U32 R2, R5, 0x4, R2 ;  /* 0x0000000405027825 */ /* 0x020fe200078e0002 */
[----:B------:R-:W-:Y:S09]  /*94e0*/  @P2 BRA `(.L_x_1564) ;  /* 0x0000000000242947 */ /* 0x000ff20003800000 */
[----:B------:R-:W3:Y:S01]  /*94f0*/  S2R R0, SR_LANEID ;  /* 0x0000000000007919 */ /* 0x000ee20000000000 */
[----:B------:R-:W-:Y:S02]  /*9500*/  VOTEU.ANY UR4, UPT, PT ;  /* 0x0000000000047886 */ /* 0x000fe400038e0100 */
[----:B------:R-:W-:Y:S02]  /*9510*/  UFLO.U32 UR5, UR4 ;  /* 0x00000004000572bd */ /* 0x000fe400080e0000 */
[----:B------:R-:W4:Y:S04]  /*9520*/  POPC R5, UR4 ;  /* 0x0000000400057d09 */ /* 0x000f280008000000 */
[----:B---3--:R-:W-:-:S13]  /*9530*/  ISETP.EQ.U32.AND P1, PT, R0, UR5, PT ;  /* 0x0000000500007c0c */ /* 0x008fda000bf22070 */
[----:B------:R-:W-:Y:S06]  /*9540*/  @P1 MEMBAR.ALL.GPU ;  /* 0x0000000000001992 */ /* 0x000fec000000a000 */
[----:B------:R-:W-:-:S00]  /*9550*/  @P1 ERRBAR ;  /* 0x00000000000019ab */ /* 0x000fc00000000000 */
[----:B------:R-:W-:Y:S06]  /*9560*/  @P1 CGAERRBAR ;  /* 0x00000000000015ab */ /* 0x000fec0000000000 */
[----:B----4-:R3:W-:Y:S02]  /*9570*/  @P1 REDG.E.ADD.S32.STRONG.GPU desc[UR8][R2.64], R5 ;  /* 0x000000050200198e */ /* 0x0107e4000c10e388 */
.L_x_1564:
[----:B------:R-:W-:Y:S05]  /*9580*/  BSYNC B0 ;  /* 0x0000000000007941 */ /* 0x000fea0003800000 */
.L_x_1563:
[----:B------:R-:W-:Y:S05]  /*9590*/  @P0 EXIT ;  /* 0x000000000000094d */ /* 0x000fea0003800000 */
[----:B------:R-:W-:Y:S05]  /*95a0*/  @P2 BRA `(.L_x_1565) ;  /* 0x0000000000202947 */ /* 0x000fea0003800000 */
[----:B------:R-:W-:-:S05]  /*95b0*/  IMAD R0, R6, R7, RZ ;  /* 0x0000000706007224 */ /* 0x000fca00078e02ff */
[----:B------:R-:W-:-:S13]  /*95c0*/  ISETP.NE.AND P0, PT, R0, -0x1, PT ;  /* 0xffffffff0000780c */ /* 0x000fda0003f05270 */
[----:B------:R-:W-:Y:S05]  /*95d0*/  @!P0 BRA `(.L_x_1565) ;  /* 0x0000000000148947 */ /* 0x000fea0003800000 */
.L_x_1566:
[----:B---3--:R-:W3:Y:S04]  /*95e0*/  LDG.E.STRONG.GPU R5, desc[UR8][R2.64] ;  /* 0x0000000802057981 */ /* 0x008ee8000c1ef900 */
[----:B---3--:R-:W-:Y:S01]  /*95f0*/  CCTL.IVALL ;  /* 0x00000000ff00798f */ /* 0x008fe20002000000 */
[----:B------:R-:W-:Y:S05]  /*9600*/  YIELD ;  /* 0x0000000000007946 */ /* 0x000fea0003800000 */
[----:B------:R-:W-:-:S13]  /*9610*/  ISETP.NE.AND P0, PT, R5, R0, PT ;  /* 0x000000000500720c */ /* 0x000fda0003f05270 */
[----:B------:R-:W-:Y:S05]  /*9620*/  @P0 BRA `(.L_x_1566) ;  /* 0xfffffffc00ec0947 */ /* 0x000fea000383ffff */
.L_x_1565:
[----:B------:R-:W-:Y:S05]  /*9630*/  WARPSYNC.ALL ;  /* 0x0000000000007948 */ /* 0x000fea0003800000 */
[----:B------:R-:W4:Y:S08]  /*9640*/  LDC.64 R22, c[0x0][0x288] ;  /* 0x0000a200ff167b82 */ /* 0x000f300000000a00 */
[----:B------:R-:W-:Y:S01]  /*9650*/  BAR.SYNC.DEFER_BLOCKING 0x0 ;  /* 0x0000000000007b1d */ /* 0x000fe20000010000 */
[----:B----4-:R-:W-:-:S04]  /*9660*/  LEA.HI R0, P0, R23, R22, RZ, 0x1 ;  /* 0x0000001617007211 */ /* 0x010fc800078108ff */
[----:B---3--:R-:W-:-:S04]  /*9670*/  IADD3.X R3, RZ, R23, RZ, P0, !PT ;  /* 0x00000017ff037210 */ /* 0x008fc800007fe4ff */
        /* <DEDUP_REMOVED lines=8> */
[----:B--2---:R-:W2:Y:S01]  /*9700*/  LDC.64 R14, c[0x0][0x218] ;  /* 0x00008600ff0e7b82 */ /* 0x004ea20000000a00 */
        /* <DEDUP_REMOVED lines=10> */
.L_x_1567:
[----:B------:R-:W-:-:S04]  /*97b0*/  LEA R6, P0, R87, UR4, 0x2 ;  /* 0x0000000457067c11 */ /* 0x000fc8000f8010ff */
[----:B------:R-:W-:Y:S02]  /*97c0*/  LEA.HI.X R7, R87, UR5, R0, 0x2, P0 ;  /* 0x0000000557077c11 */ /* 0x000fe400080f1400 */
[-C--:B01----:R-:W-:Y:S02]  /*97d0*/  LEA R8, P0, R24, R6.reuse, 0x2 ;  /* 0x0000000618087211 */ /* 0x083fe400078010ff */
[-C--:B------:R-:W-:Y:S01]  /*97e0*/  LEA R12, P1, R22, R6.reuse, 0x2 ;  /* 0x00000006160c7211 */ /* 0x080fe200078210ff */
[----:B----4-:R-:W4:Y:S01]  /*97f0*/  LDG.E R18, desc[UR8][R6.64] ;  /* 0x0000000806127981 */ /* 0x010f22000c1e1900 */
[----:B------:R-:W-:Y:S02]  /*9800*/  LEA R10, P2, R27, R6, 0x2 ;  /* 0x000000061b0a7211 */ /* 0x000fe400078410ff */
[----:B------:R-:W-:Y:S02]  /*9810*/  IADD3.X R9, R7, R31, RZ, P0, !PT ;  /* 0x0000001f07097210 */ /* 0x000fe400007fe4ff */
[----:B------:R-:W-:-:S02]  /*9820*/  IADD3.X R13, R23, R7, RZ, P1, !PT ;  /* 0x00000007170d7210 */ /* 0x000fc40000ffe4ff */
[----:B------:R-:W-:Y:S01]  /*9830*/  IADD3.X R11, R7, R29, RZ, P2, !PT ;  /* 0x0000001d070b7210 */ /* 0x000fe200017fe4ff */
[----:B------:R-:W4:Y:S04]  /*9840*/  LDG.E R19, desc[UR8][R8.64] ;  /* 0x0000000808137981 */ /* 0x000f28000c1e1900 */
[----:B------:R-:W5:Y:S04]  /*9850*/  LDG.E R20, desc[UR8][R12.64] ;  /* 0x000000080c147981 */ /* 0x000f68000c1e1900 */
[----:B------:R-:W5:Y:S01]  /*9860*/  LDG.E R21, desc[UR8][R10.64] ;  /* 0x000000080a157981 */ /* 0x000f62000c1e1900 */
[----:B------:R-:W-:-:S02]  /*9870*/  SHF.L.U32 R5, R87, 0x1, RZ ;  /* 0x0000000157057819 */ /* 0x000fc400000006ff */
[----:B------:R-:W-:-:S03]  /*9880*/  IADD3 R87, R87, 0x1c0, RZ ;  /* 0x000001c057577810 */ /* 0x000fc60007ffe0ff */
[----:B--2---:R-:W-:-:S04]  /*9890*/  IMAD.WIDE R2, R5, 0x4, R14 ;  /* 0x0000000405027825 */ /* 0x004fc800078e020e */
[----:B---3--:R-:W-:Y:S01]  /*98a0*/  IMAD.WIDE R4, R5, 0x4, R16 ;  /* 0x0000000405047825 */ /* 0x008fe200078e0210 */
[----:B------:R-:W-:Y:S02]  /*98b0*/  ISETP.GT.U32.AND P0, PT, R24, R87, PT ;  /* 0x000000571800720c */ /* 0x000fe40003f04070 */
[----:B------:R-:W-:-:S04]  /*98c0*/  SHF.R.S32.HI R0, RZ, 0x1f, R87 ;  /* 0x0000001fff007819 */ /* 0x000fc80000011457 */
[----:B------:R-:W-:Y:S01]  /*98d0*/  ISETP.GT.AND.EX P0, PT, R25, R0, PT, P0 ;  /* 0x000000001900720c */ /* 0x000fe20003f04300 */
[----:B----4-:R4:W-:Y:S04]  /*98e0*/  STG.E.64 desc[UR8][R2.64], R18 ;  /* 0x0000001202007986 */ /* 0x0109e8000c101b08 */
[----:B-----5:R4:W-:Y:S08]  /*98f0*/  STG.E.64 desc[UR8][R4.64], R20 ;  /* 0x0000001404007986 */ /* 0x0209f0000c101b08 */
[----:B------:R-:W-:Y:S05]  /*9900*/  @P0 BRA `(.L_x_1567) ;  /* 0xfffffffc00a80947 */ /* 0x000fea000383ffff */
[----:B------:R-:W-:Y:S05]  /*9910*/  EXIT ;  /* 0x000000000000794d */ /* 0x000fea0003800000 */
.L_x_1568:
        /* <DEDUP_REMOVED lines=14> */
.L_x_3278:


//--------------------- .text._Z35group_norm_nhwc_bwd_one_pass_kernelI11Fp32IOBf16WLi64ELi28ELi448EEv26Group_norm_nhwc_bwd_params --------------------------
	.section	.text._Z35group_norm_nhwc_bwd_one_pass_kernelI11Fp32IOBf16WLi64ELi28ELi448EEv26Group_norm_nhwc_bwd_params,"ax",@progbits
	.align	128
        .global         _Z35group_norm_nhwc_bwd_one_pass_kernelI11Fp32IOBf16WLi64ELi28ELi448EEv26Group_norm_nhwc_bwd_params
        .type           _Z35group_norm_nhwc_bwd_one_pass_kernelI11Fp32IOBf16WLi64ELi28ELi448EEv26Group_norm_nhwc_bwd_params,@function
        .size           _Z35group_norm_nhwc_bwd_one_pass_kernelI11Fp32IOBf16WLi64ELi28ELi448EEv26Group_norm_nhwc_bwd_params,(.L_x_3279 - _Z35group_norm_nhwc_bwd_one_pass_kernelI11Fp32IOBf16WLi64ELi28ELi448EEv26Group_norm_nhwc_bwd_params)
        .other          _Z35group_norm_nhwc_bwd_one_pass_kernelI11Fp32IOBf16WLi64ELi28ELi448EEv26Group_norm_nhwc_bwd_params,@"STO_CUDA_ENTRY STV_DEFAULT"
_Z35group_norm_nhwc_bwd_one_pass_kernelI11Fp32IOBf16WLi64ELi28ELi448EEv26Group_norm_nhwc_bwd_params:
.text._Z35group_norm_nhwc_bwd_one_pass_kernelI11Fp32IOBf16WLi64ELi28ELi448EEv26Group_norm_nhwc_bwd_params:
        /* <DEDUP_REMOVED lines=49> */
.L_x_1596:
[----:B0-----:R-:W0:Y:S01]  /*0310*/  LDC R8, c[0x0][0x2a0] ;  /* 0x0000a800ff087b82 */ /* 0x001e220000000800 */
[----:B-1----:R-:W-:Y:S01]  /*0320*/  IABS R7, UR7 ;  /* 0x0000000700077c13 */ /* 0x002fe20008000000 */
[----:B------:R-:W-:Y:S01]  /*0330*/  ULDC.64 UR8, c[0x0][0x248] ;  /* 0x0000920000087ab9 */ /* 0x000fe20000000a00 */
[----:B------:R-:W-:Y:S01]  /*0340*/  ISETP.LE.AND P2, PT, RZ, UR7, PT ;  /* 0x00000007ff007c0c */ /* 0x000fe2000bf43270 */
[----:B------:R-:W-:Y:S01]  /*0350*/  UIMAD.WIDE UR8, UR7, 0x8, UR8 ;  /* 0x00000008070878a5 */ /* 0x000fe2000f8e0208 */
[----:B------:R-:W-:Y:S01]  /*0360*/  SHF.R.S32.HI R34, RZ, 0x1f, R33 ;  /* 0x0000001fff227819 */ /* 0x000fe20000011421 */
[----:B------:R-:W-:Y:S02]  /*0370*/  ULDC.64 UR20, c[0x0][0x290] ;  /* 0x0000a40000147ab9 */ /* 0x000fe40000000a00 */
[----:B------:R-:W-:Y:S01]  /*0380*/  ISETP.GE.U32.AND P0, PT, R33, UR20, PT ;  /* 0x0000001421007c0c */ /* 0x000fe2000bf06070 */
[----:B------:R-:W1:Y:S03]  /*0390*/  @P1 LDC.64 R12, c[0x0][0x288] ;  /* 0x0000a200ff0c1b82 */ /* 0x000e660000000a00 */
[----:B------:R-:W-:-:S04]  /*03a0*/  ISETP.GE.AND.EX P0, PT, R34, UR21, PT, P0 ;  /* 0x0000001522007c0c */ /* 0x000fc8000bf06300 */
[----:B------:R-:W-:Y:S01]  /*03b0*/  ISETP.GT.U32.OR P0, PT, R0, 0x1bf, P0 ;  /* 0x000001bf0000780c */ /* 0x000fe20000704470 */
[----:B------:R-:W2:Y:S01]  /*03c0*/  @P1 LDC.64 R18, c[0x0][0x228] ;  /* 0x00008a00ff121b82 */ /* 0x000ea20000000a00 */
[----:B0-----:R-:W-:-:S04]  /*03d0*/  IABS R6, R8 ;  /* 0x0000000800067213 */ /* 0x001fc80000000000 */
[----:B------:R-:W0:Y:S07]  /*03e0*/  I2F.RP R4, R6 ;  /* 0x0000000600047306 */ /* 0x000e2e0000209400 */
[----:B------:R-:W3:Y:S08]  /*03f0*/  @!P0 LDC.64 R10, c[0x0][0x288] ;  /* 0x0000a200ff0a8b82 */ /* 0x000ef00000000a00 */
[----:B------:R-:W4:Y:S01]  /*0400*/  @!P0 LDC.64 R20, c[0x0][0x230] ;  /* 0x00008c00ff148b82 */ /* 0x000f220000000a00 */
[----:B0-----:R-:W0:Y:S07]  /*0410*/  MUFU.RCP R4, R4 ;  /* 0x0000000400047308 */ /* 0x001e2e0000001000 */
[----:B------:R-:W4:Y:S01]  /*0420*/  @!P0 LDC.64 R24, c[0x0][0x228] ;  /* 0x00008a00ff188b82 */ /* 0x000f220000000a00 */
[----:B0-----:R-:W-:-:S02]  /*0430*/  IADD3 R2, R4, 0xffffffe, RZ ;  /* 0x0ffffffe04027810 */ /* 0x001fc40007ffe0ff */
[----:B------:R-:W-:Y:S02]  /*0440*/  LOP3.LUT R4, R8, UR7, RZ, 0x3c, !PT ;  /* 0x0000000708047c12 */ /* 0x000fe4000f8e3cff */
[----:B------:R0:W1:Y:S02]  /*0450*/  F2I.FTZ.U32.TRUNC.NTZ R3, R2 ;  /* 0x0000000200037305 */ /* 0x000064000021f000 */
[----:B------:R-:W-:Y:S01]  /*0460*/  ISETP.GE.AND P4, PT, R4, RZ, PT ;  /* 0x000000ff0400720c */ /* 0x000fe20003f86270 */
[----:B0-----:R-:W-:Y:S01]  /*0470*/  HFMA2.MMA R2, -RZ, RZ, 0, 0 ;  /* 0x00000000ff027435 */ /* 0x001fe200000001ff */
[----:B-1----:R-:W-:-:S05]  /*0480*/  IADD3 R5, RZ, -R3, RZ ;  /* 0x80000003ff057210 */ /* 0x002fca0007ffe0ff */
[----:B------:R-:W-:-:S04]  /*0490*/  IMAD R5, R5, R6, RZ ;  /* 0x0000000605057224 */ /* 0x000fc800078e02ff */
[----:B------:R-:W-:-:S06]  /*04a0*/  IMAD.HI.U32 R3, R3, R5, R2 ;  /* 0x0000000503037227 */ /* 0x000fcc00078e0002 */
[----:B------:R-:W-:-:S05]  /*04b0*/  IMAD.HI.U32 R5, R3, R7, RZ ;  /* 0x0000000703057227 */ /* 0x000fca00078e00ff */
[----:B------:R-:W-:-:S05]  /*04c0*/  IADD3 R3, -R5, RZ, RZ ;  /* 0x000000ff05037210 */ /* 0x000fca0007ffe1ff */
[----:B------:R-:W-:Y:S01]  /*04d0*/  IMAD R3, R6, R3, R7 ;  /* 0x0000000306037224 */ /* 0x000fe200078e0207 */
[----:B------:R-:W-:-:S04]  /*04e0*/  LOP3.LUT R7, RZ, R8, RZ, 0x33, !PT ;  /* 0x00000008ff077212 */ /* 0x000fc800078e33ff */
[----:B------:R-:W-:-:S13]  /*04f0*/  ISETP.GT.U32.AND P5, PT, R6, R3, PT ;  /* 0x000000030600720c */ /* 0x000fda0003fa4070 */
[-C--:B------:R-:W-:Y:S02]  /*0500*/  @!P5 IADD3 R3, R3, -R6.reuse, RZ ;  /* 0x800000060303d210 */ /* 0x080fe40007ffe0ff */
[----:B------:R-:W-:Y:S02]  /*0510*/  @!P5 IADD3 R5, R5, 0x1, RZ ;  /* 0x000000010505d810 */ /* 0x000fe40007ffe0ff */
[-C--:B------:R-:W-:Y:S02]  /*0520*/  ISETP.GT.U32.AND P6, PT, R6, R3.reuse, PT ;  /* 0x000000030600720c */ /* 0x080fe40003fc4070 */
[CC--:B------:R-:W-:Y:S02]  /*0530*/  IADD3 R2, R3.reuse, -R6.reuse, RZ ;  /* 0x8000000603027210 */ /* 0x0c0fe40007ffe0ff */
[----:B------:R-:W-:Y:S02]  /*0540*/  ISETP.GE.U32.AND P3, PT, R3, R6, PT ;  /* 0x000000060300720c */ /* 0x000fe40003f66070 */
[----:B------:R-:W-:-:S02]  /*0550*/  SEL R28, R2, R3, !P6 ;  /* 0x00000003021c7207 */ /* 0x000fc40007000000 */
[----:B------:R-:W-:Y:S02]  /*0560*/  MOV R2, UR8 ;  /* 0x0000000800027c02 */ /* 0x000fe40008000f00 */
[----:B------:R-:W-:Y:S01]  /*0570*/  MOV R3, UR9 ;  /* 0x0000000900037c02 */ /* 0x000fe20008000f00 */
[----:B------:R-:W-:Y:S01]  /*0580*/  ULDC.64 UR8, c[0x0][0x298] ;  /* 0x0000a60000087ab9 */ /* 0x000fe20000000a00 */
[----:B------:R-:W-:Y:S02]  /*0590*/  ISETP.NE.AND P5, PT, R8, RZ, PT ;  /* 0x000000ff0800720c */ /* 0x000fe40003fa5270 */
[----:B------:R-:W-:Y:S01]  /*05a0*/  @!P2 IADD3 R28, -R28, RZ, RZ ;  /* 0x000000ff1c1ca210 */ /* 0x000fe20007ffe1ff */
[----:B------:R-:W0:Y:S01]  /*05b0*/  @P1 LDC.64 R8, c[0x0][0x230] ;  /* 0x00008c00ff081b82 */ /* 0x000e220000000a00 */
[----:B------:R-:W4:Y:S01]  /*05c0*/  LDG.E.64 R2, desc[UR14][R2.64] ;  /* 0x0000000e02027981 */ /* 0x000f22000c1e1b00 */
[----:B------:R-:W-:Y:S02]  /*05d0*/  @P3 IADD3 R5, R5, 0x1, RZ ;  /* 0x0000000105053810 */ /* 0x000fe40007ffe0ff */
[----:B------:R-:W-:-:S02]  /*05e0*/  SEL R28, R7, R28, !P5 ;  /* 0x0000001c071c7207 */ /* 0x000fc40006800000 */
[----:B------:R-:W-:-:S03]  /*05f0*/  @!P4 IADD3 R5, -R5, RZ, RZ ;  /* 0x000000ff0505c210 */ /* 0x000fc60007ffe1ff */
[----:B------:R-:W-:Y:S01]  /*0600*/  IMAD R14, R28, 0x1c, RZ ;  /* 0x0000001c1c0e7824 */ /* 0x000fe200078e02ff */
[----:B------:R-:W-:Y:S02]  /*0610*/  SEL R7, R7, R5, !P5 ;  /* 0x0000000507077207 */ /* 0x000fe40006800000 */
[----:B------:R-:W-:Y:S02]  /*0620*/  SHF.R.S32.HI R5, RZ, 0x1f, R32 ;  /* 0x0000001fff057819 */ /* 0x000fe40000011420 */
[----:B------:R-:W-:Y:S02]  /*0630*/  IADD3 R4, P2, R32, R14, RZ ;  /* 0x0000000e20047210 */ /* 0x000fe40007f5e0ff */
[----:B------:R-:W-:Y:S02]  /*0640*/  SHF.R.S32.HI R6, RZ, 0x1f, R7 ;  /* 0x0000001fff067819 */ /* 0x000fe40000011407 */
[----:B------:R-:W-:-:S03]  /*0650*/  LEA.HI.X.SX32 R5, R14, R5, 0x1, P2 ;  /* 0x000000050e057211 */ /* 0x000fc600010f0eff */
[----:B------:R-:W-:Y:S02]  /*0660*/  IMAD R6, R6, UR8, RZ ;  /* 0x0000000806067c24 */ /* 0x000fe4000f8e02ff */
[----:B------:R-:W-:-:S04]  /*0670*/  IMAD.WIDE.U32 R4, R7, UR8, R4 ;  /* 0x0000000807047c25 */ /* 0x000fc8000f8e0004 */
[----:B------:R-:W-:Y:S02]  /*0680*/  IMAD R15, R7, UR9, R6 ;  /* 0x00000009070f7c24 */ /* 0x000fe4000f8e0206 */
[----:B------:R-:W-:-:S03]  /*0690*/  @P1 IMAD R6, R37, R12, RZ ;  /* 0x0000000c25061224 */ /* 0x000fc600078e02ff */
[----:B------:R-:W-:Y:S01]  /*06a0*/  IADD3 R7, R5, R15, RZ ;  /* 0x0000000f05077210 */ /* 0x000fe20007ffe0ff */
[----:B------:R-:W-:Y:S01]  /*06b0*/  @P1 IMAD R15, R23, R13, R6 ;  /* 0x0000000d170f1224 */ /* 0x000fe200078e0206 */
[----:B------:R-:W-:Y:S01]  /*06c0*/  @P1 MOV R6, R4 ;  /* 0x0000000400061202 */ /* 0x000fe20000000f00 */
[----:B---3--:R-:W-:-:S04]  /*06d0*/  @!P0 IMAD R16, R34, R10, RZ ;  /* 0x0000000a22108224 */ /* 0x008fc800078e02ff */
[----:B------:R-:W-:Y:S01]  /*06e0*/  @P1 IMAD.WIDE.U32 R12, R23, R12, R6 ;  /* 0x0000000c170c1225 */ /* 0x000fe200078e0006 */
[----:B------:R-:W-:-:S03]  /*06f0*/  @!P0 MOV R17, R7 ;  /* 0x0000000700118202 */ /* 0x000fc60000000f00 */
[----:B------:R-:W-:Y:S01]  /*0700*/  @!P0 IMAD R27, R33, R11, R16 ;  /* 0x0000000b211b8224 */ /* 0x000fe200078e0210 */
[----:B------:R-:W-:Y:S02]  /*0710*/  @P1 IADD3 R13, R13, R15, RZ ;  /* 0x0000000f0d0d1210 */ /* 0x000fe40007ffe0ff */
[C---:B------:R-:W-:Y:S02]  /*0720*/  @P1 SHF.L.U32 R15, R12.reuse, 0x2, RZ ;  /* 0x000000020c0f1819 */ /* 0x040fe400000006ff */
[----:B------:R-:W-:Y:S02]  /*0730*/  @!P0 MOV R16, R4 ;  /* 0x0000000400108202 */ /* 0x000fe40000000f00 */
[----:B------:R-:W-:Y:S02]  /*0740*/  @P1 SHF.L.U64.HI R12, R12, 0x2, R13 ;  /* 0x000000020c0c1819 */ /* 0x000fe4000001020d */
[----:B0-----:R-:W-:Y:S01]  /*0750*/  @P1 IADD3 R8, P2, R15, R8, RZ ;  /* 0x000000080f081210 */ /* 0x001fe20007f5e0ff */
[----:B------:R-:W-:Y:S01]  /*0760*/  @!P0 IMAD.WIDE.U32 R10, R33, R10, R16 ;  /* 0x0000000a210a8225 */ /* 0x000fe200078e0010 */
[----:B------:R-:W-:-:S02]  /*0770*/  CS2R R16, SRZ ;  /* 0x0000000000107805 */ /* 0x000fc4000001ff00 */
[----:B------:R-:W-:Y:S02]  /*0780*/  @P1 IADD3.X R9, R12, R9, RZ, P2, !PT ;  /* 0x000000090c091210 */ /* 0x000fe400017fe4ff */
[----:B--2---:R-:W-:-:S03]  /*0790*/  @P1 IADD3 R18, P3, R15, R18, RZ ;  /* 0x000000120f121210 */ /* 0x004fc60007f7e0ff */
[----:B------:R0:W5:Y:S01]  /*07a0*/  @P1 LDG.E.64 R16, desc[UR14][R8.64] ;  /* 0x0000000e08101981 */ /* 0x000162000c1e1b00 */
[----:B------:R-:W-:Y:S02]  /*07b0*/  @P1 IADD3.X R19, R12, R19, RZ, P3, !PT ;  /* 0x000000130c131210 */ /* 0x000fe40001ffe4ff */
[----:B0-----:R-:W-:-:S06]  /*07c0*/  CS2R R8, SRZ ;  /* 0x0000000000087805 */ /* 0x001fcc000001ff00 */
[----:B------:R-:W5:Y:S01]  /*07d0*/  @P1 LDG.E.64 R8, desc[UR14][R18.64] ;  /* 0x0000000e12081981 */ /* 0x000f62000c1e1b00 */
[----:B------:R-:W-:Y:S02]  /*07e0*/  @!P0 IADD3 R13, R11, R27, RZ ;  /* 0x0000001b0b0d8210 */ /* 0x000fe40007ffe0ff */
[C---:B------:R-:W-:Y:S02]  /*07f0*/  @!P0 SHF.L.U32 R11, R10.reuse, 0x2, RZ ;  /* 0x000000020a0b8819 */ /* 0x040fe400000006ff */
[----:B------:R-:W-:Y:S02]  /*0800*/  @!P0 SHF.L.U64.HI R10, R10, 0x2, R13 ;  /* 0x000000020a0a8819 */ /* 0x000fe4000001020d */
[C---:B----4-:R-:W-:Y:S02]  /*0810*/  @!P0 IADD3 R20, P4, R11.reuse, R20, RZ ;  /* 0x000000140b148210 */ /* 0x050fe40007f9e0ff */
[----:B------:R-:W-:Y:S02]  /*0820*/  @!P0 IADD3 R24, P5, R11, R24, RZ ;  /* 0x000000180b188210 */ /* 0x000fe40007fbe0ff */
[----:B------:R-:W-:-:S02]  /*0830*/  CS2R R12, SRZ ;  /* 0x00000000000c7805 */ /* 0x000fc4000001ff00 */
[C---:B------:R-:W-:Y:S02]  /*0840*/  @!P0 IADD3.X R21, R10.reuse, R21, RZ, P4, !PT ;  /* 0x000000150a158210 */ /* 0x040fe400027fe4ff */
[----:B------:R-:W-:Y:S02]  /*0850*/  @!P0 IADD3.X R25, R10, R25, RZ, P5, !PT ;  /* 0x000000190a198210 */ /* 0x000fe40002ffe4ff */
[----:B------:R-:W-:Y:S01]  /*0860*/  CS2R R10, SRZ ;  /* 0x00000000000a7805 */ /* 0x000fe2000001ff00 */
[----:B------:R-:W5:Y:S05]  /*0870*/  @!P0 LDG.E.64 R12, desc[UR14][R20.64] ;  /* 0x0000000e140c8981 */ /* 0x000f6a000c1e1b00 */
[----:B------:R0:W5:Y:S01]  /*0880*/  @!P0 LDG.E.64 R10, desc[UR14][R24.64] ;  /* 0x0000000e180a8981 */ /* 0x000162000c1e1b00 */
[----:B------:R-:W-:Y:S01]  /*0890*/  UMOV UR13, 0x3f800000 ;  /* 0x3f800000000d7882 */ /* 0x000fe20000000000 */
[----:B------:R-:W-:Y:S01]  /*08a0*/  BSSY B0, `(.L_x_1570) ;  /* 0x0000020000007945 */ /* 0x000fe20003800000 */
[----:B------:R-:W-:Y:S01]  /*08b0*/  HFMA2.MMA R22, -RZ, RZ, 0, 0 ;  /* 0x00000000ff167435 */ /* 0x000fe200000001ff */
[----:B------:R-:W-:-:S02]  /*08c0*/  ISETP.NE.AND P2, PT, RZ, UR18, PT ;  /* 0x00000012ff007c0c */ /* 0x000fc4000bf45270 */
[----:B0-----:R-:W-:Y:S01]  /*08d0*/  CS2R R24, SRZ ;  /* 0x0000000000187805 */ /* 0x001fe2000001ff00 */
[----:B------:R-:W-:-:S05]  /*08e0*/  FFMA.FTZ R3, -R2, R2, R3 ;  /* 0x0000000202037223 */ /* 0x000fca0000010103 */
        /* <DEDUP_REMOVED lines=27> */
.L_x_1571:
[----:B------:R-:W-:Y:S05]  /*0aa0*/  BSYNC B0 ;  /* 0x0000000000007941 */ /* 0x000fea0003800000 */
.L_x_1570:
        /* <DEDUP_REMOVED lines=25> */
.L_x_1572:
[----:B------:R-:W-:Y:S01]  /*0c40*/  FMUL.FTZ R16, R14, R22 ;  /* 0x000000160e107220 */ /* 0x000fe20000410000 */
[----:B------:R-:W-:Y:S01]  /*0c50*/  FMUL.FTZ R18, R15, R3 ;  /* 0x000000030f127220 */ /* 0x000fe20000410000 */
        /* <DEDUP_REMOVED lines=29> */
.L_x_1573:
        /* <DEDUP_REMOVED lines=11> */
[----:B------:R-:W-:Y:S01]  /*0ee0*/  ISETP.NE.AND P3, PT, R0, RZ, PT ;  /* 0x000000ff0000720c */ /* 0x000fe20003f65270 */
[----:B------:R-:W-:Y:S01]  /*0ef0*/  BSSY B0, `(.L_x_1574) ;  /* 0x000004a000007945 */ /* 0x000fe20003800000 */
[----:B------:R-:W1:Y:S04]  /*0f00*/  SHFL.DOWN PT, R17, R20, 0x1, 0x1f ;  /* 0x08201f0014117f89 */ /* 0x000e6800000e0000 */
        /* <DEDUP_REMOVED lines=25> */
[----:B------:R-:W-:Y:S01]  /*10a0*/  FADD.FTZ R14, R14, R13 ;  /* 0x0000000d0e0e7221 */ /* 0x000fe20000010000 */
[----:B------:R-:W-:Y:S01]  /*10b0*/  FFMA.FTZ R13, R26, R15, RZ ;  /* 0x0000000f1a0d7223 */ /* 0x000fe200000100ff */
[----:B------:R-:W-:-:S03]  /*10c0*/  FADD.FTZ R15, RZ, R15 ;  /* 0x0000000fff0f7221 */ /* 0x000fc60000010000 */
[----:B------:R-:W-:Y:S01]  /*10d0*/  FFMA.FTZ R13, R30, R2, R13 ;  /* 0x000000021e0d7223 */ /* 0x000fe2000001000d */
[----:B------:R-:W-:Y:S01]  /*10e0*/  FADD.FTZ R15, R15, R2 ;  /* 0x000000020f0f7221 */ /* 0x000fe20000010000 */
[----:B------:R-:W-:-:S05]  /*10f0*/  LEA R2, R0, UR8, 0x4 ;  /* 0x0000000800027c11 */ /* 0x000fca000f8e20ff */
        /* <DEDUP_REMOVED lines=41> */
.L_x_1575:
[----:B------:R-:W-:Y:S05]  /*1390*/  BSYNC B0 ;  /* 0x0000000000007941 */ /* 0x000fea0003800000 */
.L_x_1574:
        /* <DEDUP_REMOVED lines=158> */
.L_x_1577:
[----:B------:R-:W-:Y:S05]  /*1d80*/  BSYNC B0 ;  /* 0x0000000000007941 */ /* 0x000fea0003800000 */
.L_x_1576:
        /* <DEDUP_REMOVED lines=18> */
.L_x_1579:
[----:B------:R-:W-:Y:S05]  /*1eb0*/  BSYNC B0 ;  /* 0x0000000000007941 */ /* 0x000fea0003800000 */
.L_x_1578:
        /* <DEDUP_REMOVED lines=36> */
.L_x_1582:
[----:B------:R-:W2:Y:S04]  /*2100*/  LDG.E.STRONG.GPU R18, desc[UR14][R14.64] ;  /* 0x0000000e0e127981 */ /* 0x000ea8000c1ef900 */
[----:B--2---:R-:W-:Y:S01]  /*2110*/  CCTL.IVALL ;  /* 0x00000000ff00798f */ /* 0x004fe20002000000 */
[----:B------:R-:W-:Y:S05]  /*2120*/  YIELD ;  /* 0x0000000000007946 */ /* 0x000fea0003800000 */
[----:B------:R-:W-:-:S13]  /*2130*/  ISETP.NE.AND P0, PT, R18, R29, PT ;  /* 0x0000001d1200720c */ /* 0x000fda0003f05270 */
[----:B------:R-:W-:Y:S05]  /*2140*/  @P0 BRA `(.L_x_1582) ;  /* 0xfffffffc00ec0947 */ /* 0x000fea000383ffff */
.L_x_1581:
        /* <DEDUP_REMOVED lines=17> */
.L_x_1586:
        /* <DEDUP_REMOVED lines=115> */
.L_x_1585:
        /* <DEDUP_REMOVED lines=61> */
.L_x_1587:
[----:B------:R-:W-:-:S13]  /*2d60*/  ISETP.NE.OR P0, PT, R14, RZ, P0 ;  /* 0x000000ff0e00720c */ /* 0x000fda0000705670 */
[----:B------:R-:W-:Y:S05]  /*2d70*/  @!P0 BRA `(.L_x_1583) ;  /* 0x00000000007c8947 */ /* 0x000fea0003800000 */
.L_x_1584:
        /* <DEDUP_REMOVED lines=31> */
.L_x_1583:
        /* <DEDUP_REMOVED lines=11> */
.L_x_1589:
[----:B------:R-:W-:Y:S05]  /*3020*/  BSYNC B0 ;  /* 0x0000000000007941 */ /* 0x000fea0003800000 */
.L_x_1588:
        /* <DEDUP_REMOVED lines=16> */
.L_x_1580:
        /* <DEDUP_REMOVED lines=28> */
.L_x_1590:
        /* <DEDUP_REMOVED lines=19> */
.L_x_1592:
[----:B------:R-:W-:Y:S05]  /*3420*/  BSYNC B0 ;  /* 0x0000000000007941 */ /* 0x000fea0003800000 */
.L_x_1591:
        /* <DEDUP_REMOVED lines=19> */
.L_x_1593:
        /* <DEDUP_REMOVED lines=17> */
[----:B------:R-:W-:Y:S02]  /*3670*/  LEA R2, P0, R4, UR8, 0x2 ;  /* 0x0000000804027c11 */ /* 0x000fe4000f8010ff */
[----:B------:R-:W-:-:S04]  /*3680*/  IADD3 R7, R5, R7, RZ ;  /* 0x0000000705077210 */ /* 0x000fc80007ffe0ff */
[----:B------:R-:W-:Y:S01]  /*3690*/  LEA.HI.X R3, R4, UR9, R7, 0x2, P0 ;  /* 0x0000000904037c11 */ /* 0x000fe200080f1407 */
[----:B------:R-:W-:-:S05]  /*36a0*/  FMUL.FTZ R7, R30, UR13 ;  /* 0x0000000d1e077c20 */ /* 0x000fca0008410000 */
[----:B------:R1:W-:Y:S02]  /*36b0*/  STG.E.64 desc[UR14][R2.64], R6 ;  /* 0x0000000602007986 */ /* 0x0003e4000c101b0e */
.L_x_1595:
[----:B------:R-:W-:Y:S05]  /*36c0*/  BSYNC B0 ;  /* 0x0000000000007941 */ /* 0x000fea0003800000 */
.L_x_1594:
[----:B------:R-:W-:Y:S01]  /*36d0*/  ULDC UR8, c[0x0][0x10] ;  /* 0x0000040000087ab9 */ /* 0x000fe20000000800 */
[----:B------:R-:W-:Y:S02]  /*36e0*/  UIADD3 UR4, UR4, 0x1, URZ ;  /* 0x0000000104047890 */ /* 0x000fe4000fffe03f */
[----:B------:R-:W-:-:S04]  /*36f0*/  UIADD3 UR7, UR8, UR7, URZ ;  /* 0x0000000708077290 */ /* 0x000fc8000fffe03f */
[----:B------:R-:W-:-:S06]  /*3700*/  UISETP.GE.AND UP0, UPT, UR7, UR5, UPT ;  /* 0x000000050700728c */ /* 0x000fcc000bf06270 */
[----:B------:R-:W-:-:S13]  /*3710*/  PLOP3.LUT P0, PT, PT, PT, UP0, 0x80, 0x0 ;  /* 0x000000000000781c */ /* 0x000fda0003f0f008 */
[----:B------:R-:W-:Y:S05]  /*3720*/  @!P0 BRA `(.L_x_1596) ;  /* 0xffffffc800f88947 */ /* 0x000fea000383ffff */
.L_x_1569:
[----:B-1----:R-:W1:Y:S01]  /*3730*/  LDC R6, c[0x0][0xc] ;  /* 0x00000300ff067b82 */ /* 0x002e620000000800 */
[----:B------:R-:W-:Y:S01]  /*3740*/  ISETP.NE.AND P1, PT, R0, RZ, PT ;  /* 0x000000ff0000720c */ /* 0x000fe20003f25270 */
[----:B------:R-:W-:Y:S06]  /*3750*/  BSSY B0, `(.L_x_1597) ;  /* 0x0000011000007945 */ /* 0x000fec0003800000 */
[----:B------:R-:W2:Y:S08]  /*3760*/  LDC R7, c[0x0][0x10] ;  /* 0x00000400ff077b82 */ /* 0x000eb00000000800 */
[----:B------:R-:W3:Y:S01]  /*3770*/  LDC.64 R2, c[0x0][0x258] ;  /* 0x00009600ff027b82 */ /* 0x000ee20000000a00 */
[----:B-1----:R-:W-:-:S02]  /*3780*/  ISETP.NE.AND P0, PT, R6, 0x1, PT ;  /* 0x000000010600780c */ /* 0x002fc40003f05270 */
[----:B--2---:R-:W-:-:S04]  /*3790*/  SHF.L.U32 R4, R7, 0x1, RZ ;  /* 0x0000000107047819 */ /* 0x004fc800000006ff */
        /* <DEDUP_REMOVED lines=12> */
.L_x_1598:
[----:B------:R-:W-:Y:S05]  /*3860*/  BSYNC B0 ;  /* 0x0000000000007941 */ /* 0x000fea0003800000 */
.L_x_1597:
[----:B------:R-:W2:Y:S01]  /*3870*/  S2UR UR4, SR_CTAID.X ;  /* 0x00000000000479c3 */ /* 0x000ea20000002500 */
[----:B------:R-:W-:Y:S02]  /*3880*/  IADD3 R4, R6, -0x1, RZ ;  /* 0xffffffff06047810 */ /* 0x000fe40007ffe0ff */
[----:B-1----:R-:W-:-:S05]  /*3890*/  IADD3 R5, R7, -0x1, RZ ;  /* 0xffffffff07057810 */ /* 0x002fca0007ffe0ff */
[----:B------:R-:W1:Y:S01]  /*38a0*/  S2UR UR5, SR_CTAID.Y ;  /* 0x00000000000579c3 */ /* 0x000e620000002600 */
[----:B--2---:R-:W-:-:S04]  /*38b0*/  ISETP.NE.AND P0, PT, R4, UR4, PT ;  /* 0x0000000404007c0c */ /* 0x004fc8000bf05270 */
[----:B-1----:R-:W-:-:S13]  /*38c0*/  ISETP.NE.OR P0, PT, R5, UR5, P0 ;  /* 0x0000000505007c0c */ /* 0x002fda0008705670 */
[----:B------:R-:W-:Y:S05]  /*38d0*/  @P0 EXIT ;  /* 0x000000000000094d */ /* 0x000fea0003800000 */
[----:B------:R-:W-:Y:S05]  /*38e0*/  @P1 BRA `(.L_x_1599) ;  /* 0x0000000000201947 */ /* 0x000fea0003800000 */
[----:B------:R-:W-:-:S05]  /*38f0*/  IMAD R4, R6, R7, RZ ;  /* 0x0000000706047224 */ /* 0x000fca00078e02ff */
[----:B------:R-:W-:-:S13]  /*3900*/  ISETP.NE.AND P0, PT, R4, -0x1, PT ;  /* 0xffffffff0400780c */ /* 0x000fda0003f05270 */
[----:B------:R-:W-:Y:S05]  /*3910*/  @!P0 BRA `(.L_x_1599) ;  /* 0x0000000000148947 */ /* 0x000fea0003800000 */
.L_x_1600:
[----:B------:R-:W2:Y:S04]  /*3920*/  LDG.E.STRONG.GPU R5, desc[UR14][R2.64] ;  /* 0x0000000e02057981 */ /* 0x000ea8000c1ef900 */
[----:B--2---:R-:W-:Y:S01]  /*3930*/  CCTL.IVALL ;  /* 0x00000000ff00798f */ /* 0x004fe20002000000 */
[----:B------:R-:W-:Y:S05]  /*3940*/  YIELD ;  /* 0x0000000000007946 */ /* 0x000fea0003800000 */
[----:B------:R-:W-:-:S13]  /*3950*/  ISETP.NE.AND P0, PT, R5, R4, PT ;  /* 0x000000040500720c */ /* 0x000fda0003f05270 */
[----:B------:R-:W-:Y:S05]  /*3960*/  @P0 BRA `(.L_x_1600) ;  /* 0xfffffffc00ec0947 */ /* 0x000fea000383ffff */
.L_x_1599:
        /* <DEDUP_REMOVED lines=20> */
[----:B------:R-:W-:-:S02]  /*3ab0*/  IADD3.X R11, RZ, R15, RZ, P0, !PT ;  /* 0x0000000fff0b7210 */ /* 0x000fc400007fe4ff */
[----:B------:R-:W-:Y:S02]  /*3ac0*/  MOV R15, R13 ;  /* 0x0000000d000f7202 */ /* 0x000fe40000000f00 */
[--C-:B------:R-:W-:Y:S02]  /*3ad0*/  SHF.R.S64 R27, R10, 0x1, R11.reuse ;  /* 0x000000010a1b7819 */ /* 0x100fe4000000100b */
[----:B------:R-:W-:-:S04]  /*3ae0*/  SHF.R.S32.HI R10, RZ, 0x1, R11 ;  /* 0x00000001ff0a7819 */ /* 0x000fc8000001140b */
[----:B------:R-:W-:-:S07]  /*3af0*/  SHF.L.U64.HI R29, R27, 0x2, R10 ;  /* 0x000000021b1d7819 */ /* 0x000fce000001020a */
.L_x_1601:
        /* <DEDUP_REMOVED lines=18> */
[----:B------:R-:W-:Y:S02]  /*3c20*/  ISETP.GT.AND.EX P0, PT, R8, R15, PT, P0 ;  /* 0x0000000f0800720c */ /* 0x000fe40003f04300 */
[----:B---3--:R-:W-:Y:S02]  /*3c30*/  F2FP.BF16.F32.PACK_AB R3, R16, R3 ;  /* 0x000000031003723e */ /* 0x008fe400000010ff */
[----:B----4-:R-:W-:-:S03]  /*3c40*/  F2FP.BF16.F32.PACK_AB R23, R21, R18 ;  /* 0x000000121517723e */ /* 0x010fc600000010ff */
[----:B------:R2:W-:Y:S04]  /*3c50*/  STG.E desc[UR14][R10.64], R3 ;  /* 0x000000030a007986 */ /* 0x0005e8000c10190e */
[----:B------:R2:W-:Y:S02]  /*3c60*/  STG.E desc[UR14][R12.64], R23 ;  /* 0x000000170c007986 */ /* 0x0005e4000c10190e */
[----:B------:R-:W-:Y:S05]  /*3c70*/  @P0 BRA `(.L_x_1601) ;  /* 0xfffffffc00a00947 */ /* 0x000fea000383ffff */
[----:B------:R-:W-:Y:S05]  /*3c80*/  EXIT ;  /* 0x000000000000794d */ /* 0x000fea0003800000 */
.L_x_1602:
        /* <DEDUP_REMOVED lines=15> */
.L_x_3279:


//--------------------- .text._Z35group_norm_nhwc_bwd_one_pass_kernelI11Fp32IOBf16WLi128ELi28ELi448EEv26Group_norm_nhwc_bwd_params --------------------------
	.section	.text._Z35group_norm_nhwc_bwd_one_pass_kernelI11Fp32IOBf16WLi128ELi28ELi448EEv26Group_norm_nhwc_bwd_params,"ax",@progbits
	.align	128
        .global         _Z35group_norm_nhwc_bwd_one_pass_kernelI11Fp32IOBf16WLi128ELi28ELi448EEv26Group_norm_nhwc_bwd_params
        .type           _Z35group_norm_nhwc_bwd_one_pass_kernelI11Fp32IOBf16WLi128ELi28ELi448EEv26Group_norm_nhwc_bwd_params,@function
        .size           _Z35group_norm_nhwc_bwd_one_pass_kernelI11Fp32IOBf16WLi128ELi28ELi448EEv26Group_norm_nhwc_bwd_params,(.L_x_3280 - _Z35group_norm_nhwc_bwd_one_pass_kernelI11Fp32IOBf16WLi128ELi28ELi448EEv26Group_norm_nhwc_bwd_params)
        .other          _Z35group_norm_nhwc_bwd_one_pass_kernelI11Fp32IOBf16WLi128ELi28ELi448EEv26Group_norm_nhwc_bwd_params,@"STO_CUDA_ENTRY STV_DEFAULT"
_Z35group_norm_nhwc_bwd_one_pass_kernelI11Fp32IOBf16WLi128ELi28ELi448EEv26Group_norm_nhwc_bwd_params:
.text._Z35group_norm_nhwc_bwd_one_pass_kernelI11Fp32IOBf16WLi128ELi28ELi448EEv26Group_norm_nhwc_bwd_params:
        /* <DEDUP_REMOVED lines=39> */
[----:B------:R-:W-:Y:S02]  /*0270*/  ISETP.LT.U32.AND P1, PT, R48, UR10, PT ;  /* 0x0000000a30007c0c */ /* 0x000fe4000bf21070 */
[----:B------:R-:W-:Y:S02]  /*0280*/  SHF.R.S32.HI R37, RZ, 0x1f, R48 ;  /* 0x0000001fff257819 */ /* 0x000fe40000011430 */
[----:B------:R-:W-:-:S02]  /*0290*/  SHF.R.S64 R2, R2, 0x1, R5 ;  /* 0x0000000102027819 */ /* 0x000fc40000001005 */
[----:B------:R-:W-:Y:S01]  /*02a0*/  SHF.R.S64 R4, R4, 0x1, R11 ;  /* 0x0000000104047819 */ /* 0x000fe2000000100b */
[----:B----4-:R-:W-:Y:S01]  /*02b0*/  IMAD R47, R38, UR7, R39 ;  /* 0x00000007262f7c24 */ /* 0x010fe2000f8e0227 */
[----:B------:R-:W-:Y:S01]  /*02c0*/  ISETP.LT.U32.AND P0, PT, R46, UR10, PT ;  /* 0x0000000a2e007c0c */ /* 0x000fe2000bf01070 */
[----:B------:R-:W-:Y:S01]  /*02d0*/  ULDC.U8 UR10, c[0x0][0x2a4] ;  /* 0x0000a900000a7ab9 */ /* 0x000fe20000000000 */
[----:B------:R-:W-:Y:S02]  /*02e0*/  SHF.R.S32.HI R3, RZ, 0x1f, R46 ;  /* 0x0000001fff037819 */ /* 0x000fe4000001142e */
[----:B------:R-:W-:Y:S02]  /*02f0*/  SHF.R.S32.HI R5, RZ, 0x1, R5 ;  /* 0x00000001ff057819 */ /* 0x000fe40000011405 */
[----:B0-----:R-:W-:Y:S02]  /*0300*/  LOP3.LUT R43, R36, 0x3, RZ, 0xc0, !PT ;  /* 0x00000003242b7812 */ /* 0x001fe400078ec0ff */
[----:B------:R-:W-:-:S02]  /*0310*/  IADD3 R45, R48, 0x40, RZ ;  /* 0x00000040302d7810 */ /* 0x000fc40007ffe0ff */
[----:B------:R-:W-:Y:S02]  /*0320*/  IADD3 R44, R48, 0x60, RZ ;  /* 0x00000060302c7810 */ /* 0x000fe40007ffe0ff */
[----:B------:R-:W-:Y:S02]  /*0330*/  SHF.R.S32.HI R11, RZ, 0x1, R11 ;  /* 0x00000001ff0b7819 */ /* 0x000fe4000001140b */
[----:B------:R-:W-:Y:S02]  /*0340*/  ISETP.LT.AND.EX P1, PT, R37, UR11, !P2, P1 ;  /* 0x0000000b25007c0c */ /* 0x000fe4000d721310 */
[----:B------:R-:W-:Y:S02]  /*0350*/  ISETP.LT.AND.EX P2, PT, R3, UR11, !P2, P0 ;  /* 0x0000000b03007c0c */ /* 0x000fe4000d741300 */
[----:B------:R-:W-:Y:S02]  /*0360*/  LEA R0, R0, UR5, 0x3 ;  /* 0x0000000500007c11 */ /* 0x000fe4000f8e18ff */
[----:B------:R-:W-:-:S02]  /*0370*/  IADD3 R42, -R43, R36, RZ ;  /* 0x000000242b2a7210 */ /* 0x000fc40007ffe1ff */
[----:B------:R-:W-:Y:S02]  /*0380*/  SHF.L.U64.HI R5, R2, 0x2, R5 ;  /* 0x0000000202057819 */ /* 0x000fe40000010205 */
[----:B------:R-:W-:Y:S02]  /*0390*/  SHF.R.S32.HI R7, RZ, 0x1f, R45 ;  /* 0x0000001fff077819 */ /* 0x000fe4000001142d */
[----:B------:R-:W-:Y:S02]  /*03a0*/  SHF.R.S32.HI R9, RZ, 0x1f, R44 ;  /* 0x0000001fff097819 */ /* 0x000fe4000001142c */
[----:B-1----:R-:W-:-:S07]  /*03b0*/  SHF.L.U64.HI R6, R4, 0x2, R11 ;  /* 0x0000000204067819 */ /* 0x002fce000001020b */
.L_x_1638:
[----:B0---4-:R-:W0:Y:S01]  /*03c0*/  LDC R16, c[0x0][0x2a0] ;  /* 0x0000a800ff107b82 */ /* 0x011e220000000800 */
[----:B---3--:R-:W-:Y:S01]  /*03d0*/  IABS R15, R41 ;  /* 0x00000029000f7213 */ /* 0x008fe20000000000 */
[----:B------:R-:W-:Y:S01]  /*03e0*/  ULDC.64 UR14, c[0x0][0x290] ;  /* 0x0000a400000e7ab9 */ /* 0x000fe20000000a00 */
[----:B------:R-:W-:Y:S01]  /*03f0*/  ISETP.GE.AND P0, PT, R41, RZ, PT ;  /* 0x000000ff2900720c */ /* 0x000fe20003f06270 */
[----:B------:R-:W-:-:S04]  /*0400*/  ULDC.64 UR12, c[0x0][0x298] ;  /* 0x0000a600000c7ab9 */ /* 0x000fc80000000a00 */
[----:B-1----:R-:W1:Y:S08]  /*0410*/  LDC R17, c[0x0][0x2ac] ;  /* 0x0000ab00ff117b82 */ /* 0x002e700000000800 */
[----:B--2---:R-:W2:Y:S01]  /*0420*/  LDC.64 R24, c[0x0][0x248] ;  /* 0x00009200ff187b82 */ /* 0x004ea20000000a00 */
[----:B0-----:R-:W-:-:S07]  /*0430*/  IABS R14, R16 ;  /* 0x00000010000e7213 */ /* 0x001fce0000000000 */
[----:B------:R-:W0:Y:S01]  /*0440*/  @P2 LDC.64 R22, c[0x0][0x288] ;  /* 0x0000a200ff162b82 */ /* 0x000e220000000a00 */
[----:B------:R-:W3:Y:S07]  /*0450*/  I2F.RP R12, R14 ;  /* 0x0000000e000c7306 */ /* 0x000eee0000209400 */
[----:B------:R-:W4:Y:S01]  /*0460*/  @P1 LDC.64 R20, c[0x0][0x228] ;  /* 0x00008a00ff141b82 */ /* 0x000f220000000a00 */
[----:B--2---:R-:W-:-:S07]  /*0470*/  IMAD.WIDE R26, R41, 0x8, R24 ;  /* 0x00000008291a7825 */ /* 0x004fce00078e0218 */
[----:B------:R-:W2:Y:S01]  /*0480*/  @P2 LDC.64 R18, c[0x0][0x228] ;  /* 0x00008a00ff122b82 */ /* 0x000ea20000000a00 */
[----:B---3--:R-:W3:Y:S01]  /*0490*/  MUFU.RCP R12, R12 ;  /* 0x0000000c000c7308 */ /* 0x008ee20000001000 */
[----:B------:R-:W2:Y:S01]  /*04a0*/  LDG.E.64 R26, desc[UR8][R26.64] ;  /* 0x000000081a1a7981 */ /* 0x000ea2000c1e1b00 */
        /* <DEDUP_REMOVED lines=29> */
[----:B------:R-:W1:Y:S01]  /*0680*/  @P1 LDC.64 R16, c[0x0][0x288] ;  /* 0x0000a200ff101b82 */ /* 0x000e620000000a00 */
[----:B------:R-:W-:Y:S01]  /*0690*/  SEL R13, R15, R13, !P4 ;  /* 0x0000000d0f0d7207 */ /* 0x000fe20006000000 */
[----:B------:R-:W-:Y:S01]  /*06a0*/  IMAD R31, R64, 0x1c, RZ ;  /* 0x0000001c401f7824 */ /* 0x000fe200078e02ff */
[----:B------:R-:W-:Y:S02]  /*06b0*/  IADD3 R11, R10, 0x40, RZ ;  /* 0x000000400a0b7810 */ /* 0x000fe40007ffe0ff */
[----:B------:R-:W-:Y:S02]  /*06c0*/  SHF.R.S32.HI R12, RZ, 0x1f, R13 ;  /* 0x0000001fff0c7819 */ /* 0x000fe4000001140d */
[----:B------:R-:W-:Y:S02]  /*06d0*/  IADD3 R66, P3, R50, R31, RZ ;  /* 0x0000001f32427210 */ /* 0x000fe40007f7e0ff */
[----:B------:R-:W-:Y:S01]  /*06e0*/  ISETP.GE.U32.AND P0, PT, R11, UR14, PT ;  /* 0x0000000e0b007c0c */ /* 0x000fe2000bf06070 */
[----:B------:R-:W-:Y:S01]  /*06f0*/  IMAD R12, R12, UR12, RZ ;  /* 0x0000000c0c0c7c24 */ /* 0x000fe2000f8e02ff */
[----:B------:R-:W-:-:S02]  /*0700*/  LEA.HI.X.SX32 R67, R31, R14, 0x1, P3 ;  /* 0x0000000e1f437211 */ /* 0x000fc400018f0eff */
[----:B------:R-:W-:Y:S01]  /*0710*/  SHF.R.S32.HI R11, RZ, 0x1f, R11 ;  /* 0x0000001fff0b7819 */ /* 0x000fe2000001140b */
[C---:B------:R-:W-:Y:S01]  /*0720*/  IMAD R69, R13.reuse, UR13, R12 ;  /* 0x0000000d0d457c24 */ /* 0x040fe2000f8e020c */
[----:B------:R-:W-:Y:S01]  /*0730*/  IADD3 R10, R10, 0x60, RZ ;  /* 0x000000600a0a7810 */ /* 0x000fe20007ffe0ff */
[----:B------:R-:W-:Y:S01]  /*0740*/  IMAD.WIDE.U32 R66, R13, UR12, R66 ;  /* 0x0000000c0d427c25 */ /* 0x000fe2000f8e0042 */
[----:B------:R-:W-:Y:S01]  /*0750*/  ISETP.GE.AND.EX P0, PT, R11, UR15, PT, P0 ;  /* 0x0000000f0b007c0c */ /* 0x000fe2000bf06300 */
[----:B------:R-:W3:Y:S01]  /*0760*/  @P1 LDC.64 R12, c[0x0][0x230] ;  /* 0x00008c00ff0c1b82 */ /* 0x000ee20000000a00 */
[----:B------:R-:W-:Y:S02]  /*0770*/  ISETP.GE.U32.AND P3, PT, R10, UR14, PT ;  /* 0x0000000e0a007c0c */ /* 0x000fe4000bf66070 */
[----:B------:R-:W-:Y:S02]  /*0780*/  SHF.R.S32.HI R10, RZ, 0x1f, R10 ;  /* 0x0000001fff0a7819 */ /* 0x000fe4000001140a */
[----:B------:R-:W-:-:S02]  /*0790*/  ISETP.LT.U32.AND P0, PT, R49, 0x1c0, !P0 ;  /* 0x000001c03100780c */ /* 0x000fc40004701070 */
[----:B------:R-:W-:Y:S01]  /*07a0*/  ISETP.GE.AND.EX P3, PT, R10, UR15, PT, P3 ;  /* 0x0000000f0a007c0c */ /* 0x000fe2000bf66330 */
[----:B-1----:R-:W-:Y:S01]  /*07b0*/  @P1 IMAD R10, R37, R16, RZ ;  /* 0x00000010250a1224 */ /* 0x002fe200078e02ff */
[----:B------:R-:W-:Y:S02]  /*07c0*/  IADD3 R69, R67, R69, RZ ;  /* 0x0000004543457210 */ /* 0x000fe40007ffe0ff */
[----:B------:R-:W-:Y:S01]  /*07d0*/  ISETP.LT.U32.AND P3, PT, R49, 0x1c0, !P3 ;  /* 0x000001c03100780c */ /* 0x000fe20005f61070 */
[C---:B------:R-:W-:Y:S01]  /*07e0*/  @P1 IMAD R15, R48.reuse, R17, R10 ;  /* 0x00000011300f1224 */ /* 0x040fe200078e020a */
[-C--:B------:R-:W-:Y:S02]  /*07f0*/  @P1 MOV R68, R66.reuse ;  /* 0x0000004200441202 */ /* 0x080fe40000000f00 */
[----:B------:R-:W-:Y:S02]  /*0800*/  @P2 MOV R34, R66 ;  /* 0x0000004200222202 */ /* 0x000fe40000000f00 */
[----:B------:R-:W-:Y:S01]  /*0810*/  @P2 MOV R35, R69 ;  /* 0x0000004500232202 */ /* 0x000fe20000000f00 */
[----:B------:R-:W-:Y:S01]  /*0820*/  @P1 IMAD.WIDE.U32 R16, R48, R16, R68 ;  /* 0x0000001030101225 */ /* 0x000fe200078e0044 */
[----:B------:R-:W1:Y:S03]  /*0830*/  @P0 LDC.64 R10, c[0x0][0x288] ;  /* 0x0000a200ff0a0b82 */ /* 0x000e660000000a00 */
[----:B0-----:R-:W-:Y:S01]  /*0840*/  @P2 IMAD.WIDE.U32 R34, R46, R22, R34 ;  /* 0x000000162e222225 */ /* 0x001fe200078e0022 */
[----:B------:R-:W-:-:S02]  /*0850*/  @P1 IADD3 R17, R17, R15, RZ ;  /* 0x0000000f11111210 */ /* 0x000fc40007ffe0ff */
[C---:B------:R-:W-:Y:S02]  /*0860*/  @P1 SHF.L.U32 R29, R16.reuse, 0x2, RZ ;  /* 0x00000002101d1819 */ /* 0x040fe400000006ff */
[----:B------:R-:W0:Y:S01]  /*0870*/  @P3 LDC.64 R14, c[0x0][0x288] ;  /* 0x0000a200ff0e3b82 */ /* 0x000e220000000a00 */
[----:B------:R-:W-:Y:S02]  /*0880*/  @P1 SHF.L.U64.HI R30, R16, 0x2, R17 ;  /* 0x00000002101e1819 */ /* 0x000fe40000010211 */
[----:B---3--:R-:W-:Y:S01]  /*0890*/  @P1 IADD3 R32, P4, R29, R12, RZ ;  /* 0x0000000c1d201210 */ /* 0x008fe20007f9e0ff */
[----:B------:R-:W-:Y:S01]  /*08a0*/  @P2 IMAD R12, R3, R22, RZ ;  /* 0x00000016030c2224 */ /* 0x000fe200078e02ff */
[----:B----4-:R-:W-:Y:S02]  /*08b0*/  @P1 IADD3 R28, P5, R29, R20, RZ ;  /* 0x000000141d1c1210 */ /* 0x010fe40007fbe0ff */
[----:B------:R-:W-:Y:S01]  /*08c0*/  @P1 IADD3.X R33, R30, R13, RZ, P4, !PT ;  /* 0x0000000d1e211210 */ /* 0x000fe200027fe4ff */
[----:B------:R-:W-:Y:S01]  /*08d0*/  @P2 IMAD R13, R46, R23, R12 ;  /* 0x000000172e0d2224 */ /* 0x000fe200078e020c */
[----:B------:R-:W3:Y:S01]  /*08e0*/  @P2 LDC.64 R16, c[0x0][0x230] ;  /* 0x00008c00ff102b82 */ /* 0x000ee20000000a00 */
[----:B------:R-:W-:-:S03]  /*08f0*/  @P1 IADD3.X R29, R30, R21, RZ, P5, !PT ;  /* 0x000000151e1d1210 */ /* 0x000fc60002ffe4ff */
[----:B------:R-:W-:-:S04]  /*0900*/  @P2 IADD3 R35, R35, R13, RZ ;  /* 0x0000000d23232210 */ /* 0x000fc80007ffe0ff */
[----:B------:R-:W4:Y:S01]  /*0910*/  @P0 LDC.64 R20, c[0x0][0x230] ;  /* 0x00008c00ff140b82 */ /* 0x000f220000000a00 */
[C---:B------:R-:W-:Y:S01]  /*0920*/  @P2 SHF.L.U32 R53, R34.reuse, 0x2, RZ ;  /* 0x0000000222352819 */ /* 0x040fe200000006ff */
[----:B-1----:R-:W-:Y:S01]  /*0930*/  @P0 IMAD R52, R7, R10, RZ ;  /* 0x0000000a07340224 */ /* 0x002fe200078e02ff */
[----:B------:R-:W-:Y:S02]  /*0940*/  @P2 SHF.L.U64.HI R30, R34, 0x2, R35 ;  /* 0x00000002221e2819 */ /* 0x000fe40000010223 */
[----:B------:R-:W-:-:S03]  /*0950*/  @P0 MOV R34, R66 ;  /* 0x0000004200220202 */ /* 0x000fc60000000f00 */
[----:B------:R-:W1:Y:S01]  /*0960*/  @P3 LDC.64 R24, c[0x0][0x230] ;  /* 0x00008c00ff183b82 */ /* 0x000e620000000a00 */
[----:B------:R-:W-:Y:S01]  /*0970*/  @P0 MOV R35, R69 ;  /* 0x0000004500230202 */ /* 0x000fe20000000f00 */
[----:B------:R-:W-:-:S06]  /*0980*/  @P0 IMAD R51, R45, R11, R52 ;  /* 0x0000000b2d330224 */ /* 0x000fcc00078e0234 */
[----:B------:R-:W1:Y:S01]  /*0990*/  @P3 LDC.64 R12, c[0x0][0x228] ;  /* 0x00008a00ff0c3b82 */ /* 0x000e620000000a00 */
[----:B------:R-:W-:Y:S01]  /*09a0*/  @P0 IMAD.WIDE.U32 R10, R45, R10, R34 ;  /* 0x0000000a2d0a0225 */ /* 0x000fe200078e0022 */
[----:B------:R-:W-:Y:S02]  /*09b0*/  @P3 MOV R34, R66 ;  /* 0x0000004200223202 */ /* 0x000fe40000000f00 */
[----:B------:R-:W-:Y:S01]  /*09c0*/  @P3 MOV R35, R69 ;  /* 0x0000004500233202 */ /* 0x000fe20000000f00 */
[-C--:B0-----:R-:W-:Y:S01]  /*09d0*/  @P3 IMAD R55, R9, R14.reuse, RZ ;  /* 0x0000000e09373224 */ /* 0x081fe200078e02ff */
[----:B------:R-:W-:Y:S02]  /*09e0*/  @P0 IADD3 R11, R11, R51, RZ ;  /* 0x000000330b0b0210 */ /* 0x000fe40007ffe0ff */
[----:B------:R-:W0:Y:S01]  /*09f0*/  @P0 LDC.64 R22, c[0x0][0x228] ;  /* 0x00008a00ff160b82 */ /* 0x000e220000000a00 */
[C---:B------:R-:W-:Y:S02]  /*0a00*/  @P3 IMAD R59, R44.reuse, R15, R55 ;  /* 0x0000000f2c3b3224 */ /* 0x040fe400078e0237 */
[----:B------:R-:W-:Y:S01]  /*0a10*/  @P3 IMAD.WIDE.U32 R14, R44, R14, R34 ;  /* 0x0000000e2c0e3225 */ /* 0x000fe200078e0022 */
[----:B--2---:R-:W-:-:S02]  /*0a20*/  @P2 IADD3 R52, P5, R53, R18, RZ ;  /* 0x0000001235342210 */ /* 0x004fc40007fbe0ff */
[C---:B------:R-:W-:Y:S02]  /*0a30*/  @P0 SHF.L.U32 R57, R10.reuse, 0x2, RZ ;  /* 0x000000020a390819 */ /* 0x040fe400000006ff */
[----:B------:R-:W-:Y:S02]  /*0a40*/  @P0 SHF.L.U64.HI R10, R10, 0x2, R11 ;  /* 0x000000020a0a0819 */ /* 0x000fe4000001020b */
[----:B---3--:R-:W-:Y:S02]  /*0a50*/  @P2 IADD3 R54, P4, R53, R16, RZ ;  /* 0x0000001035362210 */ /* 0x008fe40007f9e0ff */
[----:B------:R-:W-:Y:S02]  /*0a60*/  @P3 IADD3 R11, R15, R59, RZ ;  /* 0x0000003b0f0b3210 */ /* 0x000fe40007ffe0ff */
[----:B------:R-:W-:Y:S02]  /*0a70*/  @P2 IADD3.X R53, R30, R19, RZ, P5, !PT ;  /* 0x000000131e352210 */ /* 0x000fe40002ffe4ff */
[----:B------:R-:W-:-:S02]  /*0a80*/  @P3 SHF.L.U32 R59, R14, 0x2, RZ ;  /* 0x000000020e3b3819 */ /* 0x000fc400000006ff */
[----:B----4-:R-:W-:Y:S02]  /*0a90*/  @P0 IADD3 R60, P5, R57, R20, RZ ;  /* 0x00000014393c0210 */ /* 0x010fe40007fbe0ff */
[----:B------:R-:W-:Y:S02]  /*0aa0*/  @P2 IADD3.X R55, R30, R17, RZ, P4, !PT ;  /* 0x000000111e372210 */ /* 0x000fe400027fe4ff */
[----:B------:R-:W-:Y:S02]  /*0ab0*/  @P3 SHF.L.U64.HI R14, R14, 0x2, R11 ;  /* 0x000000020e0e3819 */ /* 0x000fe4000001020b */
[C---:B-1----:R-:W-:Y:S02]  /*0ac0*/  @P3 IADD3 R34, P4, R59.reuse, R24, RZ ;  /* 0x000000183b223210 */ /* 0x042fe40007f9e0ff */
[----:B------:R-:W-:Y:S02]  /*0ad0*/  @P0 IADD3.X R61, R10, R21, RZ, P5, !PT ;  /* 0x000000150a3d0210 */ /* 0x000fe40002ffe4ff */
[----:B------:R-:W-:-:S02]  /*0ae0*/  @P3 IADD3 R58, P5, R59, R12, RZ ;  /* 0x0000000c3b3a3210 */ /* 0x000fc40007fbe0ff */
[----:B------:R-:W-:Y:S02]  /*0af0*/  CS2R R18, SRZ ;  /* 0x0000000000127805 */ /* 0x000fe4000001ff00 */
[C---:B------:R-:W-:Y:S02]  /*0b00*/  @P3 IADD3.X R35, R14.reuse, R25, RZ, P4, !PT ;  /* 0x000000190e233210 */ /* 0x040fe400027fe4ff */
[----:B------:R-:W-:Y:S02]  /*0b10*/  CS2R R24, SRZ ;  /* 0x0000000000187805 */ /* 0x000fe4000001ff00 */
[----:B------:R-:W-:Y:S02]  /*0b20*/  CS2R R16, SRZ ;  /* 0x0000000000107805 */ /* 0x000fe4000001ff00 */
[----:B------:R-:W-:Y:S01]  /*0b30*/  @P3 IADD3.X R59, R14, R13, RZ, P5, !PT ;  /* 0x0000000d0e3b3210 */ /* 0x000fe20002ffe4ff */
[----:B------:R-:W5:Y:S04]  /*0b40*/  @P3 LDG.E.64 R18, desc[UR8][R34.64] ;  /* 0x0000000822123981 */ /* 0x000f68000c1e1b00 */
[----:B------:R-:W5:Y:S04]  /*0b50*/  @P1 LDG.E.64 R24, desc[UR8][R32.64] ;  /* 0x0000000820181981 */ /* 0x000f68000c1e1b00 */
[----:B------:R-:W5:Y:S01]  /*0b60*/  @P3 LDG.E.64 R16, desc[UR8][R58.64] ;  /* 0x000000083a103981 */ /* 0x000f62000c1e1b00 */
[----:B0-----:R-:W-:-:S02]  /*0b70*/  @P0 IADD3 R56, P6, R57, R22, RZ ;  /* 0x0000001639380210 */ /* 0x001fc40007fde0ff */
[----:B------:R-:W-:Y:S02]  /*0b80*/  MOV R11, RZ ;  /* 0x000000ff000b7202 */ /* 0x000fe40000000f00 */
[----:B------:R-:W-:Y:S02]  /*0b90*/  @P0 IADD3.X R57, R10, R23, RZ, P6, !PT ;  /* 0x000000170a390210 */ /* 0x000fe400037fe4ff */
[----:B------:R-:W-:Y:S02]  /*0ba0*/  MOV R10, RZ ;  /* 0x000000ff000a7202 */ /* 0x000fe40000000f00 */
[----:B------:R-:W-:Y:S02]  /*0bb0*/  CS2R R20, SRZ ;  /* 0x0000000000147805 */ /* 0x000fe4000001ff00 */
[----:B------:R-:W-:Y:S02]  /*0bc0*/  CS2R R14, SRZ ;  /* 0x00000000000e7805 */ /* 0x000fe4000001ff00 */
[----:B------:R0:W5:Y:S04]  /*0bd0*/  @P1 LDG.E.64 R10, desc[UR8][R28.64] ;  /* 0x000000081c0a1981 */ /* 0x000168000c1e1b00 */
[----:B------:R-:W5:Y:S04]  /*0be0*/  @P0 LDG.E.64 R20, desc[UR8][R60.64] ;  /* 0x000000083c140981 */ /* 0x000f68000c1e1b00 */
[----:B------:R-:W5:Y:S01]  /*0bf0*/  @P0 LDG.E.64 R14, desc[UR8][R56.64] ;  /* 0x00000008380e0981 */ /* 0x000f62000c1e1b00 */
[----:B------:R-:W-:-:S06]  /*0c00*/  CS2R R12, SRZ ;  /* 0x00000000000c7805 */ /* 0x000fcc000001ff00 */
[----:B------:R1:W5:Y:S01]  /*0c10*/  @P2 LDG.E.64 R12, desc[UR8][R52.64] ;  /* 0x00000008340c2981 */ /* 0x000362000c1e1b00 */
[----:B0-----:R-:W-:-:S05]  /*0c20*/  FFMA.FTZ R28, -R26, R26, R27 ;  /* 0x0000001a1a1c7223 */ /* 0x001fca000001011b */
[----:B------:R-:W-:-:S13]  /*0c30*/  FSETP.GTU.FTZ.AND P0, PT, R28, RZ, PT ;  /* 0x000000ff1c00720b */ /* 0x000fda0003f1c000 */
[----:B------:R-:W0:Y:S01]  /*0c40*/  @P0 LDC R27, c[0x0][0x250] ;  /* 0x00009400ff1b0b82 */ /* 0x000e220000000800 */
[----:B-1----:R-:W-:Y:S02]  /*0c50*/  MOV R53, 0x3f800000 ;  /* 0x3f80000000357802 */ /* 0x002fe40000000f00 */
[----:B------:R-:W-:Y:S01]  /*0c60*/  CS2R R22, SRZ ;  /* 0x0000000000167805 */ /* 0x000fe2000001ff00 */
[----:B------:R-:W-:Y:S01]  /*0c70*/  BSSY B0, `(.L_x_1604) ;  /* 0x0000019000007945 */ /* 0x000fe20003800000 */
[----:B------:R-:W-:Y:S02]  /*0c80*/  MOV R52, RZ ;  /* 0x000000ff00347202 */ /* 0x000fe40000000f00 */
[----:B------:R-:W-:Y:S02]  /*0c90*/  MOV R51, RZ ;  /* 0x000000ff00337202 */ /* 0x000fe40000000f00 */
[----:B------:R1:W5:Y:S01]  /*0ca0*/  @P2 LDG.E.64 R22, desc[UR8][R54.64] ;  /* 0x0000000836162981 */ /* 0x000362000c1e1b00 */
[----:B0-----:R-:W-:-:S04]  /*0cb0*/  @P0 FADD.FTZ R27, R28, R27 ;  /* 0x0000001b1c1b0221 */ /* 0x001fc80000010000 */
[----:B------:R0:W2:Y:S01]  /*0cc0*/  @P0 MUFU.RSQ R53, R27 ;  /* 0x0000001b00350308 */ /* 0x0000a20000001400 */
[----:B------:R-:W-:Y:S02]  /*0cd0*/  ISETP.GT.U32.AND P0, PT, R49, 0x1bf, PT ;  /* 0x000001bf3100780c */ /* 0x000fe40003f04070 */
[----:B-1----:R-:W-:-:S11]  /*0ce0*/  CS2R R54, SRZ ;  /* 0x0000000000367805 */ /* 0x002fd6000001ff00 */
[----:B0-----:R-:W-:Y:S05]  /*0cf0*/  @P0 BRA `(.L_x_1605) ;  /* 0x0000000000400947 */ /* 0x001fea0003800000 */
[----:B------:R-:W-:Y:S01]  /*0d00*/  ISETP.NE.AND P0, PT, RZ, UR10, PT ;  /* 0x0000000aff007c0c */ /* 0x000fe2000bf05270 */
[----:B------:R-:W0:Y:S01]  /*0d10*/  LDC.64 R32, c[0x0][0x238] ;  /* 0x00008e00ff207b82 */ /* 0x000e220000000a00 */
[----:B------:R-:W-:-:S04]  /*0d20*/  IADD3 R31, R50, R31, RZ ;  /* 0x0000001f321f7210 */ /* 0x000fc80007ffe0ff */
[----:B------:R-:W-:-:S07]  /*0d30*/  SHF.R.S32.HI R30, RZ, 0x1f, R31 ;  /* 0x0000001fff1e7819 */ /* 0x000fce000001141f */
[----:B------:R-:W1:Y:S01]  /*0d40*/  @P0 LDC.64 R28, c[0x0][0x240] ;  /* 0x00009000ff1c0b82 */ /* 0x000e620000000a00 */
[----:B0-----:R-:W-:-:S05]  /*0d50*/  IMAD.WIDE R32, R31, 0x2, R32 ;  /* 0x000000021f207825 */ /* 0x001fca00078e0220 */
[----:B------:R-:W3:Y:S04]  /*0d60*/  LDG.E.U16 R55, desc[UR8][R32.64] ;  /* 0x0000000820377981 */ /* 0x000ee8000c1e1500 */
[----:B------:R-:W4:Y:S01]  /*0d70*/  LDG.E.U16 R54, desc[UR8][R32.64+0x2] ;  /* 0x0000020820367981 */ /* 0x000f22000c1e1500 */
[----:B-1----:R-:W-:-:S04]  /*0d80*/  @P0 LEA R28, P3, R31, R28, 0x1 ;  /* 0x0000001c1f1c0211 */ /* 0x002fc800078608ff */
[----:B------:R-:W-:-:S05]  /*0d90*/  @P0 LEA.HI.X R29, R31, R29, R30, 0x1, P3 ;  /* 0x0000001d1f1d0211 */ /* 0x000fca00018f0c1e */
[----:B------:R-:W2:Y:S04]  /*0da0*/  @P0 LDG.E.U16 R30, desc[UR8][R28.64] ;  /* 0x000000081c1e0981 */ /* 0x000ea8000c1e1500 */
[----:B------:R-:W2:Y:S01]  /*0db0*/  @P0 LDG.E.U16 R27, desc[UR8][R28.64+0x2] ;  /* 0x000002081c1b0981 */ /* 0x000ea2000c1e1500 */
[----:B---3--:R-:W-:Y:S02]  /*0dc0*/  SHF.L.U32 R55, R55, 0x10, RZ ;  /* 0x0000001037377819 */ /* 0x008fe400000006ff */
[----:B----4-:R-:W-:Y:S02]  /*0dd0*/  SHF.L.U32 R54, R54, 0x10, RZ ;  /* 0x0000001036367819 */ /* 0x010fe400000006ff */
[----:B--2---:R-:W-:Y:S02]  /*0de0*/  @P0 SHF.L.U32 R52, R30, 0x10, RZ ;  /* 0x000000101e340819 */ /* 0x004fe400000006ff */
[----:B------:R-:W-:-:S07]  /*0df0*/  @P0 SHF.L.U32 R51, R27, 0x10, RZ ;  /* 0x000000101b330819 */ /* 0x000fce00000006ff */
.L_x_1605:
[----:B------:R-:W-:Y:S05]  /*0e00*/  BSYNC B0 ;  /* 0x0000000000007941 */ /* 0x000fea0003800000 */
.L_x_1604:
[----:B------:R-:W-:Y:S01]  /*0e10*/  ISETP.NE.AND P4, PT, RZ, UR10, PT ;  /* 0x0000000aff007c0c */ /* 0x000fe2000bf85270 */
[C---:B-----5:R-:W-:Y:S01]  /*0e20*/  FADD.FTZ R30, -R26.reuse, R24 ;  /* 0x000000181a1e7221 */ /* 0x060fe20000010100 */
[C---:B------:R-:W-:Y:S01]  /*0e30*/  FADD.FTZ R60, -R26.reuse, R25 ;  /* 0x000000191a3c7221 */ /* 0x040fe20000010100 */
[C---:B------:R-:W-:Y:S01]  /*0e40*/  FADD.FTZ R28, -R26.reuse, R22 ;  /* 0x000000161a1c7221 */ /* 0x040fe20000010100 */
[----:B------:R-:W-:Y:S01]  /*0e50*/  FADD.FTZ R56, -R26, R23 ;  /* 0x000000171a387221 */ /* 0x000fe20000010100 */
[----:B------:R-:W-:Y:S01]  /*0e60*/  MOV R22, R10 ;  /* 0x0000000a00167202 */ /* 0x000fe20000000f00 */
[----:B--2---:R-:W-:Y:S01]  /*0e70*/  FMUL.FTZ R61, R30, R53 ;  /* 0x000000351e3d7220 */ /* 0x004fe20000410000 */
        /* <DEDUP_REMOVED lines=18> */
[----:B------:R-:W-:Y:S02]  /*0fa0*/  FMUL.FTZ R31, R10, R27 ;  /* 0x0000001b0a1f7220 */ /* 0x000fe40000410000 */
[----:B------:R-:W-:Y:S01]  /*0fb0*/  FMUL.FTZ R23, R23, R32 ;  /* 0x0000002017177220 */ /* 0x000fe20000410000 */
[----:B------:R-:W-:-:S04]  /*0fc0*/  FFMA.FTZ R22, R22, R33, 1 ;  /* 0x3f80000016167423 */ /* 0x000fc80000010021 */
[----:B------:R-:W-:-:S07]  /*0fd0*/  FMUL.FTZ R22, R31, R22 ;  /* 0x000000161f167220 */ /* 0x000fce0000410000 */
.L_x_1606:
        /* <DEDUP_REMOVED lines=26> */
.L_x_1607:
        /* <DEDUP_REMOVED lines=31> */
.L_x_1608:
        /* <DEDUP_REMOVED lines=31> */
.L_x_1609:
        /* <DEDUP_REMOVED lines=12> */
[----:B------:R-:W-:Y:S01]  /*1620*/  FADD.FTZ R22, RZ, R23 ;  /* 0x00000017ff167221 */ /* 0x000fe20000010000 */
[----:B------:R-:W-:Y:S01]  /*1630*/  FFMA.FTZ R23, R60, R23, RZ ;  /* 0x000000173c177223 */ /* 0x000fe200000100ff */
[----:B------:R-:W1:Y:S01]  /*1640*/  SHFL.DOWN PT, R28, R27, 0x1, 0x1f ;  /* 0x08201f001b1c7f89 */ /* 0x000e6200000e0000 */
[----:B------:R-:W-:Y:S01]  /*1650*/  UMOV UR6, 0x400 ;  /* 0x0000040000067882 */ /* 0x000fe20000000000 */
[----:B------:R-:W-:Y:S01]  /*1660*/  FFMA.FTZ R30, R57, R24, R30 ;  /* 0x00000018391e7223 */ /* 0x000fe2000001001e */
[----:B------:R-:W-:Y:S01]  /*1670*/  UIADD3 UR5, UR6, 0x90, URZ ;  /* 0x0000009006057890 */ /* 0x000fe2000fffe03f */
[----:B------:R-:W2:Y:S01]  /*1680*/  SHFL.DOWN PT, R29, R26, 0x1, 0x1f ;  /* 0x08201f001a1d7f89 */ /* 0x000ea200000e0000 */
[----:B------:R-:W-:Y:S01]  /*1690*/  FFMA.FTZ R23, R56, R25, R23 ;  /* 0x0000001938177223 */ /* 0x000fe20000010017 */
[----:B------:R-:W-:Y:S01]  /*16a0*/  FADD.FTZ R31, R31, R24 ;  /* 0x000000181f1f7221 */ /* 0x000fe20000010000 */
        /* <DEDUP_REMOVED lines=48> */
[----:B0-----:R-:W-:-:S03]  /*19b0*/  FADD.FTZ R18, R19, R33 ;  /* 0x0000002113127221 */ /* 0x001fc60000010000 */
[----:B--2---:R-:W-:Y:S01]  /*19c0*/  FADD.FTZ R35, R35, R28 ;  /* 0x0000001c23237221 */ /* 0x004fe20000010000 */
[----:B------:R-:W-:-:S03]  /*19d0*/  FADD.FTZ R18, R18, R29 ;  /* 0x0000001d12127221 */ /* 0x000fc60000010000 */
[----:B------:R-:W-:Y:S01]  /*19e0*/  FADD.FTZ R35, R35, R30 ;  /* 0x0000001e23237221 */ /* 0x000fe20000010000 */
[----:B------:R-:W-:Y:S02]  /*19f0*/  FADD.FTZ R18, R18, R31 ;  /* 0x0000001f12127221 */ /* 0x000fe40000010000 */
[----:B------:R-:W-:Y:S01]  /*1a00*/  LDS.128 R28, [UR5+0x50] ;  /* 0x00005005ff1c7984 */ /* 0x000fe20008000c00 */
[----:B---3--:R-:W-:Y:S01]  /*1a10*/  FADD.FTZ R19, R35, R24 ;  /* 0x0000001823137221 */ /* 0x008fe20000010000 */
[----:B------:R-:W-:Y:S02]  /*1a20*/  FADD.FTZ R18, R18, R25 ;  /* 0x0000001912127221 */ /* 0x000fe40000010000 */
[----:B------:R-:W0:Y:S01]  /*1a30*/  LDS.128 R32, [UR5+0x40] ;  /* 0x00004005ff207984 */ /* 0x000e220008000c00 */
        /* <DEDUP_REMOVED lines=8> */
[----:B------:R-:W-:Y:S01]  /*1ac0*/  FADD.FTZ R19, R19, R28 ;  /* 0x0000001c13137221 */ /* 0x000fe20000010000 */
[----:B------:R-:W-:-:S03]  /*1ad0*/  FADD.FTZ R18, R18, R29 ;  /* 0x0000001d12127221 */ /* 0x000fc60000010000 */
[----:B------:R-:W-:Y:S01]  /*1ae0*/  FADD.FTZ R19, R19, R30 ;  /* 0x0000001e13137221 */ /* 0x000fe20000010000 */
[----:B------:R-:W-:-:S03]  /*1af0*/  FADD.FTZ R18, R18, R31 ;  /* 0x0000001f12127221 */ /* 0x000fc60000010000 */
        /* <DEDUP_REMOVED lines=8> */
.L_x_1611:
[----:B------:R-:W-:Y:S05]  /*1b80*/  BSYNC B0 ;  /* 0x0000000000007941 */ /* 0x000fea0003800000 */
.L_x_1610:
        /* <DEDUP_REMOVED lines=18> */
[----:B------:R-:W-:Y:S01]  /*1cb0*/  FADD.FTZ R28, R28, R35 ;  /* 0x000000231c1c7221 */ /* 0x000fe20000010000 */
[----:B------:R-:W2:Y:S01]  /*1cc0*/  LDS.128 R20, [R65+0x460] ;  /* 0x0004600041147984 */ /* 0x000ea20000000c00 */
[----:B-1----:R-:W-:Y:S01]  /*1cd0*/  FADD.FTZ R29, R29, R24 ;  /* 0x000000181d1d7221 */ /* 0x002fe20000010000 */
[----:B------:R-:W-:Y:S01]  /*1ce0*/  FADD.FTZ R30, R30, R25 ;  /* 0x000000191e1e7221 */ /* 0x000fe20000010000 */
[----:B------:R-:W-:Y:S01]  /*1cf0*/  FADD.FTZ R31, R31, R26 ;  /* 0x0000001a1f1f7221 */ /* 0x000fe20000010000 */
[----:B------:R-:W-:-:S02]  /*1d00*/  FADD.FTZ R32, R28, R27 ;  /* 0x0000001b1c207221 */ /* 0x000fc40000010000 */
[----:B------:R-:W-:Y:S01]  /*1d10*/  LDS.128 R24, [R65+0x620] ;  /* 0x0006200041187984 */ /* 0x000fe20000000c00 */
[----:B--2---:R-:W-:Y:S01]  /*1d20*/  FADD.FTZ R33, R29, R20 ;  /* 0x000000141d217221 */ /* 0x004fe20000010000 */
[----:B------:R-:W-:Y:S01]  /*1d30*/  FADD.FTZ R20, R30, R21 ;  /* 0x000000151e147221 */ /* 0x000fe20000010000 */
[----:B------:R-:W-:Y:S01]  /*1d40*/  FADD.FTZ R21, R31, R22 ;  /* 0x000000161f157221 */ /* 0x000fe20000010000 */
[----:B------:R-:W-:Y:S01]  /*1d50*/  FADD.FTZ R32, R32, R23 ;  /* 0x0000001720207221 */ /* 0x000fe20000010000 */
[----:B------:R-:W1:Y:S02]  /*1d60*/  LDS.128 R28, [R65+0x540] ;  /* 0x00054000411c7984 */ /* 0x000e640000000c00 */
        /* <DEDUP_REMOVED lines=118> */
[----:B------:R-:W-:-:S02]  /*24d0*/  FADD.FTZ R32, R32, R23 ;  /* 0x0000001720207221 */ /* 0x000fc40000010000 */
[----:B------:R-:W1:Y:S02]  /*24e0*/  LDS.128 R24, [R65+0x1a40] ;  /* 0x001a400041187984 */ /* 0x000e640000000c00 */
[----:B-1----:R-:W-:Y:S01]  /*24f0*/  FADD.FTZ R22, R20, R25 ;  /* 0x0000001914167221 */ /* 0x002fe20000010000 */
[----:B------:R-:W-:Y:S01]  /*2500*/  FADD.FTZ R35, R35, R24 ;  /* 0x0000001823237221 */ /* 0x000fe20000010000 */
[----:B------:R-:W-:Y:S01]  /*2510*/  FADD.FTZ R33, R33, R26 ;  /* 0x0000001a21217221 */ /* 0x000fe20000010000 */
[----:B------:R-:W-:Y:S01]  /*2520*/  FADD.FTZ R32, R32, R27 ;  /* 0x0000001b20207221 */ /* 0x000fe20000010000 */
[----:B------:R-:W-:Y:S01]  /*2530*/  FADD.FTZ R21, R22, R29 ;  /* 0x0000001d16157221 */ /* 0x000fe20000010000 */
[----:B------:R-:W-:Y:S01]  /*2540*/  FADD.FTZ R20, R35, R28 ;  /* 0x0000001c23147221 */ /* 0x000fe20000010000 */
[----:B------:R-:W-:Y:S01]  /*2550*/  FADD.FTZ R22, R33, R30 ;  /* 0x0000001e21167221 */ /* 0x000fe20000010000 */
[----:B------:R-:W-:-:S07]  /*2560*/  FADD.FTZ R23, R32, R31 ;  /* 0x0000001f20177221 */ /* 0x000fce0000010000 */
.L_x_1613:
[----:B------:R-:W-:Y:S05]  /*2570*/  BSYNC B0 ;  /* 0x0000000000007941 */ /* 0x000fea0003800000 */
.L_x_1612:
        /* <DEDUP_REMOVED lines=17> */
.L_x_1615:
[----:B------:R-:W-:Y:S05]  /*2690*/  BSYNC B0 ;  /* 0x0000000000007941 */ /* 0x000fea0003800000 */
.L_x_1614:
[----:B------:R-:W-:Y:S05]  /*26a0*/  @!P0 BRA `(.L_x_1616) ;  /* 0x00000010007c8947 */ /* 0x000fea0003800000 */
[----:B--2---:R-:W1:Y:S01]  /*26b0*/  LDC.64 R20, c[0x0][0x258] ;  /* 0x00009600ff147b82 */ /* 0x004e620000000a00 */
        /* <DEDUP_REMOVED lines=28> */
.L_x_1618:
[----:B--2---:R-:W2:Y:S04]  /*2880*/  LDG.E.STRONG.GPU R22, desc[UR8][R20.64] ;  /* 0x0000000814167981 */ /* 0x004ea8000c1ef900 */
[----:B--2---:R-:W-:Y:S01]  /*2890*/  CCTL.IVALL ;  /* 0x00000000ff00798f */ /* 0x004fe20002000000 */
[----:B------:R-:W-:Y:S05]  /*28a0*/  YIELD ;  /* 0x0000000000007946 */ /* 0x000fea0003800000 */
[----:B------:R-:W-:-:S13]  /*28b0*/  ISETP.NE.AND P0, PT, R22, R27, PT ;  /* 0x0000001b1600720c */ /* 0x000fda0003f05270 */
[----:B------:R-:W-:Y:S05]  /*28c0*/  @P0 BRA `(.L_x_1618) ;  /* 0xfffffffc00ec0947 */ /* 0x000fea000383ffff */
.L_x_1617:
        /* <DEDUP_REMOVED lines=16> */
.L_x_1622:
        /* <DEDUP_REMOVED lines=115> */
.L_x_1621:
        /* <DEDUP_REMOVED lines=61> */
.L_x_1623:
[----:B------:R-:W-:-:S13]  /*34d0*/  ISETP.NE.OR P0, PT, R26, RZ, P0 ;  /* 0x000000ff1a00720c */ /* 0x000fda0000705670 */
[----:B------:R-:W-:Y:S05]  /*34e0*/  @!P0 BRA `(.L_x_1619) ;  /* 0x00000000007c8947 */ /* 0x000fea0003800000 */
.L_x_1620:
        /* <DEDUP_REMOVED lines=31> */
.L_x_1619:
        /* <DEDUP_REMOVED lines=11> */
.L_x_1625:
[----:B------:R-:W-:Y:S05]  /*3790*/  BSYNC B0 ;  /* 0x0000000000007941 */ /* 0x000fea0003800000 */
.L_x_1624:
        /* <DEDUP_REMOVED lines=16> */
.L_x_1616:
[----:B------:R-:W1:Y:S01]  /*38a0*/  S2UR UR6, SR_CgaCtaId ;  /* 0x00000000000679c3 */ /* 0x000e620000008800 */
[----:B------:R-:W-:Y:S01]  /*38b0*/  UMOV UR5, 0x400 ;  /* 0x0000040000057882 */ /* 0x000fe20000000000 */
[----:B--2---:R-:W-:Y:S01]  /*38c0*/  SHF.R.U32.HI R22, RZ, 0x1, R49 ;  /* 0x00000001ff167819 */ /* 0x004fe20000011631 */
[----:B------:R-:W-:-:S04]  /*38d0*/  ULDC.64 UR12, c[0x0][0x290] ;  /* 0x0000a400000c7ab9 */ /* 0x000fc80000000a00 */
[----:B------:R-:W-:Y:S01]  /*38e0*/  IMAD.WIDE.U32 R22, R22, -0x6db6db6d, RZ ;  /* 0x9249249316167825 */ /* 0x000fe200078e00ff */
[----:B------:R-:W2:Y:S04]  /*38f0*/  LDC R25, c[0x0][0x2ac] ;  /* 0x0000ab00ff197b82 */ /* 0x000ea80000000800 */
[----:B------:R-:W-:Y:S01]  /*3900*/  SHF.R.U32.HI R22, RZ, 0x2, R23 ;  /* 0x00000002ff167819 */ /* 0x000fe20000011617 */
[----:B-1----:R-:W-:-:S04]  /*3910*/  ULEA UR5, UR6, UR5, 0x18 ;  /* 0x0000000506057291 */ /* 0x002fc8000f8ec03f */
[----:B--2---:R-:W-:-:S05]  /*3920*/  IMAD R22, R25, UR7, R22 ;  /* 0x0000000719167c24 */ /* 0x004fca000f8e0216 */
        /* <DEDUP_REMOVED lines=12> */
[----:B------:R-:W1:Y:S01]  /*39f0*/  LDS.64 R20, [UR5+0x88] ;  /* 0x00008805ff147984 */ /* 0x000e620008000a00 */
[----:B------:R-:W-:-:S02]  /*3a00*/  ULDC UR5, c[0x0][0x2bc] ;  /* 0x0000af0000057ab9 */ /* 0x000fc40000000800 */
[----:B-1----:R-:W-:Y:S01]  /*3a10*/  FMUL.FTZ R22, R20, UR5 ;  /* 0x0000000514167c20 */ /* 0x002fe20008410000 */
[----:B------:R-:W-:Y:S01]  /*3a20*/  FMUL.FTZ R23, R21, UR5 ;  /* 0x0000000515177c20 */ /* 0x000fe20008410000 */
[----:B------:R-:W-:Y:S07]  /*3a30*/  @!P4 BRA `(.L_x_1626) ;  /* 0x000000000048c947 */ /* 0x000fee0003800000 */
        /* <DEDUP_REMOVED lines=18> */
.L_x_1626:
[----:B------:R-:W-:Y:S04]  /*3b60*/  BSSY B0, `(.L_x_1627) ;  /* 0x0000013000007945 */ /* 0x000fe80003800000 */
[----:B------:R-:W-:Y:S05]  /*3b70*/  @!P1 BRA `(.L_x_1628) ;  /* 0x0000000000449947 */ /* 0x000fea0003800000 */
[----:B------:R-:W-:Y:S01]  /*3b80*/  ULDC.64 UR12, c[0x0][0x288] ;  /* 0x0000a200000c7ab9 */ /* 0x000fe20000000a00 */
[----:B0-----:R-:W-:Y:S01]  /*3b90*/  MOV R18, R66 ;  /* 0x0000004200127202 */ /* 0x001fe20000000f00 */
[----:B------:R-:W-:Y:S01]  /*3ba0*/  IMAD R21, R37, UR12, RZ ;  /* 0x0000000c25157c24 */ /* 0x000fe2000f8e02ff */
[----:B------:R-:W-:Y:S01]  /*3bb0*/  MOV R19, R69 ;  /* 0x0000004500137202 */ /* 0x000fe20000000f00 */
[-C--:B------:R-:W-:Y:S02]  /*3bc0*/  FFMA.FTZ R20, R61, R22.reuse, R23 ;  /* 0x000000163d147223 */ /* 0x080fe40000010017 */
[----:B------:R-:W-:Y:S02]  /*3bd0*/  IMAD R25, R48, UR13, R21 ;  /* 0x0000000d30197c24 */ /* 0x000fe4000f8e0215 */
[----:B------:R-:W-:Y:S01]  /*3be0*/  FFMA.FTZ R21, R60, R22, R23 ;  /* 0x000000163c157223 */ /* 0x000fe20000010017 */
        /* <DEDUP_REMOVED lines=10> */
.L_x_1628:
[----:B------:R-:W-:Y:S05]  /*3c90*/  BSYNC B0 ;  /* 0x0000000000007941 */ /* 0x000fea0003800000 */
.L_x_1627:
        /* <DEDUP_REMOVED lines=19> */
.L_x_1629:
[----:B------:R-:W-:Y:S04]  /*3dd0*/  BSSY B0, `(.L_x_1630) ;  /* 0x0000013000007945 */ /* 0x000fe80003800000 */
[----:B------:R-:W-:Y:S05]  /*3de0*/  @!P2 BRA `(.L_x_1631) ;  /* 0x000000000044a947 */ /* 0x000fea0003800000 */
[----:B------:R-:W-:Y:S01]  /*3df0*/  ULDC.64 UR12, c[0x0][0x288] ;  /* 0x0000a200000c7ab9 */ /* 0x000fe20000000a00 */
[----:B0-----:R-:W-:Y:S01]  /*3e00*/  MOV R18, R66 ;  /* 0x0000004200127202 */ /* 0x001fe20000000f00 */
[----:B-1----:R-:W-:Y:S01]  /*3e10*/  IMAD R11, R3, UR12, RZ ;  /* 0x0000000c030b7c24 */ /* 0x002fe2000f8e02ff */
        /* <DEDUP_REMOVED lines=14> */
.L_x_1631:
[----:B------:R-:W-:Y:S05]  /*3f00*/  BSYNC B0 ;  /* 0x0000000000007941 */ /* 0x000fea0003800000 */
.L_x_1630:
[----:B------:R-:W-:Y:S05]  /*3f10*/  @!P4 BRA `(.L_x_1632) ;  /* 0x000000000048c947 */ /* 0x000fea0003800000 */
[----:B-12---:R-:W-:Y:S01]  /*3f20*/  FFMA.FTZ R10, R59, R55, R52 ;  /* 0x000000373b0a7223 */ /* 0x006fe20000010034 */
        /* <DEDUP_REMOVED lines=17> */
.L_x_1632:
[----:B------:R-:W-:Y:S04]  /*4040*/  BSSY B0, `(.L_x_1633) ;  /* 0x0000013000007945 */ /* 0x000fe80003800000 */
[----:B------:R-:W-:Y:S05]  /*4050*/  @!P0 BRA `(.L_x_1634) ;  /* 0x0000000000448947 */ /* 0x000fea0003800000 */
[----:B------:R-:W-:Y:S01]  /*4060*/  ULDC.64 UR12, c[0x0][0x288] ;  /* 0x0000a200000c7ab9 */ /* 0x000fe20000000a00 */
[----:B--2---:R-:W-:Y:S01]  /*4070*/  MOV R12, R66 ;  /* 0x00000042000c7202 */ /* 0x004fe20000000f00 */
[----:B0-----:R-:W-:Y:S01]  /*4080*/  IMAD R18, R7, UR12, RZ ;  /* 0x0000000c07127c24 */ /* 0x001fe2000f8e02ff */
[----:B------:R-:W-:Y:S01]  /*4090*/  MOV R13, R69 ;  /* 0x00000045000d7202 */ /* 0x000fe20000000f00 */
[-CC-:B-1----:R-:W-:Y:S01]  /*40a0*/  FFMA.FTZ R10, R59, R22.reuse, R23.reuse ;  /* 0x000000163b0a7223 */ /* 0x182fe20000010017 */
        /* <DEDUP_REMOVED lines=12> */
.L_x_1634:
[----:B------:R-:W-:Y:S05]  /*4170*/  BSYNC B0 ;  /* 0x0000000000007941 */ /* 0x000fea0003800000 */
.L_x_1633:
[----:B------:R-:W-:Y:S05]  /*4180*/  @!P4 BRA `(.L_x_1635) ;  /* 0x000000000048c947 */ /* 0x000fea0003800000 */
[----:B------:R-:W-:Y:S01]  /*4190*/  FFMA.FTZ R52, R63, R55, R52 ;  /* 0x000000373f347223 */ /* 0x000fe20000010034 */
[----:B------:R-:W-:-:S03]  /*41a0*/  FFMA.FTZ R51, R62, R54, R51 ;  /* 0x000000363e337223 */ /* 0x000fc60000010033 */
[----:B-123--:R-:W-:Y:S01]  /*41b0*/  FMUL.FTZ R10, R52, -1.4426950216293334961 ;  /* 0xbfb8aa3b340a7820 */ /* 0x00efe20000410000 */
[----:B------:R-:W-:-:S05]  /*41c0*/  FMUL.FTZ R12, R51, -1.4426950216293334961 ;  /* 0xbfb8aa3b330c7820 */ /* 0x000fca0000410000 */
[----:B------:R-:W1:Y:S08]  /*41d0*/  MUFU.EX2 R10, R10 ;  /* 0x0000000a000a7308 */ /* 0x000e700000000800 */
[----:B------:R-:W2:Y:S01]  /*41e0*/  MUFU.EX2 R12, R12 ;  /* 0x0000000c000c7308 */ /* 0x000ea20000000800 */
[----:B-1----:R-:W-:-:S07]  /*41f0*/  FADD.FTZ R11, R10, 1 ;  /* 0x3f8000000a0b7421 */ /* 0x002fce0000010000 */
        /* <DEDUP_REMOVED lines=11> */
.L_x_1635:
[----:B------:R-:W-:Y:S04]  /*42b0*/  BSSY B0, `(.L_x_1636) ;  /* 0x0000013000007945 */ /* 0x000fe80003800000 */
[----:B------:R-:W-:Y:S05]  /*42c0*/  @!P3 BRA `(.L_x_1637) ;  /* 0x000000000044b947 */ /* 0x000fea0003800000 */
[----:B------:R-:W-:Y:S01]  /*42d0*/  ULDC.64 UR12, c[0x0][0x288] ;  /* 0x0000a200000c7ab9 */ /* 0x000fe20000000a00 */
[----:B-123--:R-:W-:Y:S01]  /*42e0*/  MOV R10, R66 ;  /* 0x00000042000a7202 */ /* 0x00efe20000000f00 */
        /* <DEDUP_REMOVED lines=15> */
.L_x_1637:
[----:B------:R-:W-:Y:S05]  /*43e0*/  BSYNC B0 ;  /* 0x0000000000007941 */ /* 0x000fea0003800000 */
.L_x_1636:
[----:B------:R-:W-:Y:S02]  /*43f0*/  IADD3 R41, R38, R41, RZ ;  /* 0x0000002926297210 */ /* 0x000fe40007ffe0ff */
[----:B------:R-:W-:Y:S02]  /*4400*/  IADD3 R40, R40, 0x1, RZ ;  /* 0x0000000128287810 */ /* 0x000fe40007ffe0ff */
[----:B------:R-:W-:-:S13]  /*4410*/  ISETP.GE.AND P0, PT, R41, UR4, PT ;  /* 0x0000000429007c0c */ /* 0x000fda000bf06270 */
[----:B------:R-:W-:Y:S05]  /*4420*/  @!P0 BRA `(.L_x_1638) ;  /* 0xffffffbc00e48947 */ /* 0x000fea000383ffff */
.L_x_1603:
[----:B------:R-:W0:Y:S01]  /*4430*/  LDC R6, c[0x0][0xc] ;  /* 0x00000300ff067b82 */ /* 0x000e220000000800 */
[----:B------:R-:W-:Y:S01]  /*4440*/  ISETP.NE.AND P2, PT, R49, RZ, PT ;  /* 0x000000ff3100720c */ /* 0x000fe20003f45270 */
[----:B------:R-:W-:Y:S06]  /*4450*/  BSSY B0, `(.L_x_1639) ;  /* 0x0000015000007945 */ /* 0x000fec0003800000 */
[----:B------:R-:W5:Y:S08]  /*4460*/  LDC R7, c[0x0][0x10] ;  /* 0x00000400ff077b82 */ /* 0x000f700000000800 */
[----:B------:R-:W1:Y:S01]  /*4470*/  LDC.64 R2, c[0x0][0x258] ;  /* 0x00009600ff027b82 */ /* 0x000e620000000a00 */
[----:B0-----:R-:W-:-:S02]  /*4480*/  IADD3 R0, R6, -0x1, RZ ;  /* 0xffffffff06007810 */ /* 0x001fc40007ffe0ff */
[----:B------:R-:W-:Y:S02]  /*4490*/  ISETP.NE.AND P1, PT, R6, 0x1, PT ;  /* 0x000000010600780c */ /* 0x000fe40003f25270 */
[----:B------:R-:W-:Y:S02]  /*44a0*/  ISETP.NE.AND P0, PT, R0, UR7, PT ;  /* 0x0000000700007c0c */ /* 0x000fe4000bf05270 */
[C---:B-----5:R-:W-:Y:S02]  /*44b0*/  SHF.L.U32 R0, R7.reuse, 0x1, RZ ;  /* 0x0000000107007819 */ /* 0x060fe400000006ff */
[----:B------:R-:W-:Y:S02]  /*44c0*/  IADD3 R4, R7, -0x1, RZ ;  /* 0xffffffff07047810 */ /* 0x000fe40007ffe0ff */
[----:B------:R-:W-:Y:S02]  /*44d0*/  SEL R5, R0, RZ, P1 ;  /* 0x000000ff00057207 */ /* 0x000fe40000800000 */
[----:B------:R-:W-:-:S03]  /*44e0*/  ISETP.NE.OR P0, PT, R39, R4, P0 ;  /* 0x000000042700720c */ /* 0x000fc60000705670 */
[----:B-1----:R-:W-:Y:S01]  /*44f0*/  IMAD.WIDE.U32 R2, R5, 0x4, R2 ;  /* 0x0000000405027825 */ /* 0x002fe200078e0002 */
        /* <DEDUP_REMOVED lines=10> */
.L_x_1640:
[----:B------:R-:W-:Y:S05]  /*45a0*/  BSYNC B0 ;  /* 0x0000000000007941 */ /* 0x000fea0003800000 */
.L_x_1639:
[----:B------:R-:W-:Y:S05]  /*45b0*/  @P0 EXIT ;  /* 0x000000000000094d */ /* 0x000fea0003800000 */
[----:B------:R-:W-:Y:S05]  /*45c0*/  @P2 BRA `(.L_x_1641) ;  /* 0x0000000000202947 */ /* 0x000fea0003800000 */
[----:B------:R-:W-:-:S05]  /*45d0*/  IMAD R0, R6, R7, RZ ;  /* 0x0000000706007224 */ /* 0x000fca00078e02ff */
[----:B------:R-:W-:-:S13]  /*45e0*/  ISETP.NE.AND P0, PT, R0, -0x1, PT ;  /* 0xffffffff0000780c */ /* 0x000fda0003f05270 */
[----:B------:R-:W-:Y:S05]  /*45f0*/  @!P0 BRA `(.L_x_1641) ;  /* 0x0000000000148947 */ /* 0x000fea0003800000 */
.L_x_1642:
[----:B0-----:R-:W5:Y:S04]  /*4600*/  LDG.E.STRONG.GPU R5, desc[UR8][R2.64] ;  /* 0x0000000802057981 */ /* 0x001f68000c1ef900 */
[----:B-----5:R-:W-:Y:S01]  /*4610*/  CCTL.IVALL ;  /* 0x00000000ff00798f */ /* 0x020fe20002000000 */
[----:B------:R-:W-:Y:S05]  /*4620*/  YIELD ;  /* 0x0000000000007946 */ /* 0x000fea0003800000 */
[----:B------:R-:W-:-:S13]  /*4630*/  ISETP.NE.AND P0, PT, R5, R0, PT ;  /* 0x000000000500720c */ /* 0x000fda0003f05270 */
[----:B------:R-:W-:Y:S05]  /*4640*/  @P0 BRA `(.L_x_1642) ;  /* 0xfffffffc00ec0947 */ /* 0x000fea000383ffff */
.L_x_1641:
[----:B------:R-:W-:Y:S05]  /*4650*/  WARPSYNC.ALL ;  /* 0x0000000000007948 */ /* 0x000fea0003800000 */
[----:B------:R-:W1:Y:S08]  /*4660*/  LDC.64 R22, c[0x0][0x288] ;  /* 0x0000a200ff167b82 */ /* 0x000e700000000a00 */
[----:B------:R-:W-:Y:S01]  /*4670*/  BAR.SYNC.DEFER_BLOCKING 0x0 ;  /* 0x0000000000007b1d */ /* 0x000fe20000010000 */
[----:B-1----:R-:W-:-:S04]  /*4680*/  LEA.HI R0, P0, R23, R22, RZ, 0x1 ;  /* 0x0000001617007211 */ /* 0x002fc800078108ff */
        /* <DEDUP_REMOVED lines=15> */
[----:B----4-:R-:W1:Y:S03]  /*4780*/  LDC.64 R16, c[0x0][0x220] ;  /* 0x00008800ff107b82 */ /* 0x010e660000000a00 */
[----:B------:R-:W-:-:S04]  /*4790*/  IADD3.X R5, RZ, R5, RZ, P0, !PT ;  /* 0x00000005ff057210 */ /* 0x000fc800007fe4ff */
[--C-:B------:R-:W-:Y:S02]  /*47a0*/  SHF.R.S64 R27, R2, 0x1, R5.reuse ;  /* 0x00000001021b7819 */ /* 0x100fe40000001005 */
[----:B------:R-:W-:-:S04]  /*47b0*/  SHF.R.S32.HI R2, RZ, 0x1, R5 ;  /* 0x00000001ff027819 */ /* 0x000fc80000011405 */
[----:B------:R-:W-:-:S07]  /*47c0*/  SHF.L.U64.HI R29, R27, 0x2, R2 ;  /* 0x000000021b1d7819 */ /* 0x000fce0000010202 */
.L_x_1643:
[----:B------:R-:W-:-:S04]  /*47d0*/  LEA R6, P0, R49, UR4, 0x2 ;  /* 0x0000000431067c11 */ /* 0x000fc8000f8010ff */
[----:B------:R-:W-:Y:S02]  /*47e0*/  LEA.HI.X R7, R49, UR5, R0, 0x2, P0 ;  /* 0x0000000531077c11 */ /* 0x000fe400080f1400 */
[-C--:B------:R-:W-:Y:S02]  /*47f0*/  LEA R8, P0, R18, R6.reuse, 0x2 ;  /* 0x0000000612087211 */ /* 0x080fe400078010ff */
[-C--:B--2---:R-:W-:Y:S01]  /*4800*/  LEA R12, P2, R27, R6.reuse, 0x2 ;  /* 0x000000061b0c7211 */ /* 0x084fe200078410ff */
        /* <DEDUP_REMOVED lines=19> */
[----:B---3--:R-:W-:Y:S05]  /*4940*/  @P0 BRA `(.L_x_1643) ;  /* 0xfffffffc00a00947 */ /* 0x008fea000383ffff */
[----:B------:R-:W-:Y:S05]  /*4950*/  EXIT ;  /* 0x000000000000794d */ /* 0x000fea0003800000 */
.L_x_1644:
        /* <DEDUP_REMOVED lines=10> */
.L_x_3280:


//--------------------- .text._Z35group_norm_nhwc_bwd_one_pass_kernelI11Fp32IOBf16WLi256ELi28ELi448EEv26Group_norm_nhwc_bwd_params --------------------------
	.section	.text._Z35group_norm_nhwc_bwd_one_pass_kernelI11Fp32IOBf16WLi256ELi28ELi448EEv26Group_norm_nhwc_bwd_params,"ax",@progbits
	.align	128
        .global         _Z35group_norm_nhwc_bwd_one_pass_kernelI11Fp32IOBf16WLi256ELi28ELi448EEv26Group_norm_nhwc_bwd_params
        .type           _Z35group_norm_nhwc_bwd_one_pass_kernelI11Fp32IOBf16WLi256ELi28ELi448EEv26Group_norm_nhwc_bwd_params,@function
        .size           _Z35group_norm_nhwc_bwd_one_pass_kernelI11Fp32IOBf16WLi256ELi28ELi448EEv26Group_norm_nhwc_bwd_params,(.L_x_3281 - _Z35group_norm_nhwc_bwd_one_pass_kernelI11Fp32IOBf16WLi256ELi28ELi448EEv26Group_norm_nhwc_bwd_params)
        .other          _Z35group_norm_nhwc_bwd_one_pass_kernelI11Fp32IOBf16WLi256ELi28ELi448EEv26Group_norm_nhwc_bwd_params,@"STO_CUDA_ENTRY STV_DEFAULT"
_Z35group_norm_nhwc_bwd_one_pass_kernelI11Fp32IOBf16WLi256ELi28ELi448EEv26Group_norm_nhwc_bwd_params:
.text._Z35group_norm_nhwc_bwd_one_pass_kernelI11Fp32IOBf16WLi256ELi28ELi448EEv26Group_norm_nhwc_bwd_params:
        /* <DEDUP_REMOVED lines=47> */
.L_x_1696:
[----:B0--3--:R-:W0:Y:S01]  /*02f0*/  LDC R6, c[0x0][0x2a0] ;  /* 0x0000a800ff067b82 */ /* 0x009e220000000800 */
[C---:B------:R-:W-:Y:S01]  /*0300*/  IADD3 R25, R58.reuse, 0x80, RZ ;  /* 0x000000803a197810 */ /* 0x040fe20007ffe0ff */
[----:B------:R-:W-:Y:S01]  /*0310*/  ULDC.64 UR18, c[0x0][0x290] ;  /* 0x0000a40000127ab9 */ /* 0x000fe20000000a00 */
[----:B------:R-:W-:Y:S01]  /*0320*/  ISETP.LE.AND P4, PT, RZ, UR9, PT ;  /* 0x00000009ff007c0c */ /* 0x000fe2000bf83270 */
[----:B------:R-:W-:Y:S01]  /*0330*/  ULDC.64 UR10, c[0x0][0x298] ;  /* 0x0000a600000a7ab9 */ /* 0x000fe20000000a00 */
[----:B------:R-:W-:Y:S02]  /*0340*/  ISETP.GE.U32.AND P0, PT, R25, UR18, PT ;  /* 0x0000001219007c0c */ /* 0x000fe4000bf06070 */
[----:B--2---:R-:W-:Y:S01]  /*0350*/  SHF.R.S32.HI R9, RZ, 0x1f, R25 ;  /* 0x0000001fff097819 */ /* 0x004fe20000011419 */
[----:B-1----:R-:W1:Y:S01]  /*0360*/  @P1 LDC.64 R10, c[0x0][0x288] ;  /* 0x0000a200ff0a1b82 */ /* 0x002e620000000a00 */
[----:B------:R-:W-:Y:S02]  /*0370*/  IADD3 R14, R58, 0x20, RZ ;  /* 0x000000203a0e7810 */ /* 0x000fe40007ffe0ff */
[----:B------:R-:W-:-:S02]  /*0380*/  ISETP.GE.AND.EX P0, PT, R9, UR19, PT, P0 ;  /* 0x0000001309007c0c */ /* 0x000fc4000bf06300 */
[----:B----4-:R-:W-:Y:S02]  /*0390*/  SHF.R.S32.HI R23, RZ, 0x1f, R14 ;  /* 0x0000001fff177819 */ /* 0x010fe4000001140e */
[----:B------:R-:W-:Y:S01]  /*03a0*/  ISETP.GT.U32.OR P0, PT, R59, 0x1bf, P0 ;  /* 0x000001bf3b00780c */ /* 0x000fe20000704470 */
        /* <DEDUP_REMOVED lines=12> */
[----:B------:R-:W-:-:S04]  /*0470*/  LOP3.LUT R2, R6, UR9, RZ, 0x3c, !PT ;  /* 0x0000000906027c12 */ /* 0x000fc8000f8e3cff */
[----:B------:R-:W-:Y:S01]  /*0480*/  ISETP.GE.AND P2, PT, R2, RZ, PT ;  /* 0x000000ff0200720c */ /* 0x000fe20003f46270 */
[----:B------:R-:W-:-:S05]  /*0490*/  IMAD.HI.U32 R3, R3, R4, RZ ;  /* 0x0000000403037227 */ /* 0x000fca00078e00ff */
[----:B------:R-:W-:-:S05]  /*04a0*/  IADD3 R0, -R3, RZ, RZ ;  /* 0x000000ff03007210 */ /* 0x000fca0007ffe1ff */
[----:B------:R-:W-:Y:S01]  /*04b0*/  IMAD R0, R5, R0, R4 ;  /* 0x0000000005007224 */ /* 0x000fe200078e0204 */
[----:B------:R-:W-:-:S04]  /*04c0*/  SHF.R.S32.HI R4, RZ, 0x1f, R60 ;  /* 0x0000001fff047819 */ /* 0x000fc8000001143c */
        /* <DEDUP_REMOVED lines=10> */
[----:B------:R-:W3:Y:S01]  /*0570*/  @!P0 LDC.64 R6, c[0x0][0x228] ;  /* 0x00008a00ff068b82 */ /* 0x000ee20000000a00 */
[----:B------:R-:W-:Y:S02]  /*0580*/  @P5 IADD3 R3, R3, 0x1, RZ ;  /* 0x0000000103035810 */ /* 0x000fe40007ffe0ff */
[----:B------:R-:W-:Y:S02]  /*0590*/  SEL R62, R5, R0, !P3 ;  /* 0x00000000053e7207 */ /* 0x000fe40005800000 */
[----:B------:R-:W-:-:S02]  /*05a0*/  @!P2 IADD3 R3, -R3, RZ, RZ ;  /* 0x000000ff0303a210 */ /* 0x000fc40007ffe1ff */
[----:B------:R-:W-:Y:S01]  /*05b0*/  ISETP.GE.U32.AND P5, PT, R14, UR18, PT ;  /* 0x000000120e007c0c */ /* 0x000fe2000bfa6070 */
[----:B------:R-:W-:Y:S01]  /*05c0*/  IMAD R43, R62, 0x1c, RZ ;  /* 0x0000001c3e2b7824 */ /* 0x000fe200078e02ff */
[----:B------:R-:W-:Y:S02]  /*05d0*/  SEL R5, R5, R3, !P3 ;  /* 0x0000000305057207 */ /* 0x000fe40005800000 */
[----:B------:R-:W-:Y:S01]  /*05e0*/  ISETP.GE.AND.EX P5, PT, R23, UR19, PT, P5 ;  /* 0x0000001317007c0c */ /* 0x000fe2000bfa6350 */
[----:B------:R-:W4:Y:S01]  /*05f0*/  @!P0 LDC.64 R2, c[0x0][0x288] ;  /* 0x0000a200ff028b82 */ /* 0x000f220000000a00 */
[----:B------:R-:W-:Y:S02]  /*0600*/  IADD3 R64, P2, R60, R43, RZ ;  /* 0x0000002b3c407210 */ /* 0x000fe40007f5e0ff */
[----:B------:R-:W-:Y:S02]  /*0610*/  ISETP.GT.U32.OR P5, PT, R59, 0x1bf, P5 ;  /* 0x000001bf3b00780c */ /* 0x000fe40002fa4470 */
[----:B------:R-:W-:-:S02]  /*0620*/  SHF.R.S32.HI R0, RZ, 0x1f, R5 ;  /* 0x0000001fff007819 */ /* 0x000fc40000011405 */
[----:B------:R-:W-:-:S03]  /*0630*/  LEA.HI.X.SX32 R65, R43, R4, 0x1, P2 ;  /* 0x000000042b417211 */ /* 0x000fc600010f0eff */
[----:B------:R-:W-:Y:S01]  /*0640*/  IMAD R4, R0, UR10, RZ ;  /* 0x0000000a00047c24 */ /* 0x000fe2000f8e02ff */
[----:B------:R-:W-:Y:S01]  /*0650*/  IADD3 R0, R58, 0x40, RZ ;  /* 0x000000403a007810 */ /* 0x000fe20007ffe0ff */
[----:B------:R-:W-:-:S03]  /*0660*/  IMAD.WIDE.U32 R64, R5, UR10, R64 ;  /* 0x0000000a05407c25 */ /* 0x000fc6000f8e0040 */
[----:B------:R-:W-:Y:S01]  /*0670*/  ISETP.GE.U32.AND P4, PT, R0, UR18, PT ;  /* 0x0000001200007c0c */ /* 0x000fe2000bf86070 */
[----:B------:R-:W-:Y:S01]  /*0680*/  IMAD R67, R5, UR11, R4 ;  /* 0x0000000b05437c24 */ /* 0x000fe2000f8e0204 */
[----:B------:R-:W-:Y:S01]  /*0690*/  SHF.R.S32.HI R15, RZ, 0x1f, R0 ;  /* 0x0000001fff0f7819 */ /* 0x000fe20000011400 */
[----:B-1----:R-:W-:Y:S01]  /*06a0*/  @P1 IMAD R4, R53, R10, RZ ;  /* 0x0000000a35041224 */ /* 0x002fe200078e02ff */
[----:B------:R-:W1:Y:S01]  /*06b0*/  @!P5 LDC.64 R12, c[0x0][0x288] ;  /* 0x0000a200ff0cdb82 */ /* 0x000e620000000a00 */
[----:B------:R-:W-:Y:S02]  /*06c0*/  @P1 MOV R66, R64 ;  /* 0x0000004000421202 */ /* 0x000fe40000000f00 */
[C---:B------:R-:W-:Y:S01]  /*06d0*/  IADD3 R28, R58.reuse, 0xc0, RZ ;  /* 0x000000c03a1c7810 */ /* 0x040fe20007ffe0ff */
[C---:B------:R-:W-:Y:S01]  /*06e0*/  @P1 IMAD R11, R58.reuse, R11, R4 ;  /* 0x0000000b3a0b1224 */ /* 0x040fe200078e0204 */
[----:B------:R-:W-:Y:S01]  /*06f0*/  IADD3 R67, R65, R67, RZ ;  /* 0x0000004341437210 */ /* 0x000fe20007ffe0ff */
[----:B----4-:R-:W-:Y:S01]  /*0700*/  @!P0 IMAD R8, R9, R2, RZ ;  /* 0x0000000209088224 */ /* 0x010fe200078e02ff */
[----:B------:R-:W-:Y:S01]  /*0710*/  ISETP.GE.AND.EX P4, PT, R15, UR19, PT, P4 ;  /* 0x000000130f007c0c */ /* 0x000fe2000bf86340 */
[----:B------:R-:W4:Y:S01]  /*0720*/  @!P0 LDC.64 R4, c[0x0][0x230] ;  /* 0x00008c00ff048b82 */ /* 0x000f220000000a00 */
[----:B------:R-:W-:Y:S01]  /*0730*/  @!P0 MOV R18, R64 ;  /* 0x0000004000128202 */ /* 0x000fe20000000f00 */
[----:B------:R-:W-:Y:S01]  /*0740*/  @P1 IMAD.WIDE.U32 R16, R58, R10, R66 ;  /* 0x0000000a3a101225 */ /* 0x000fe200078e0042 */
[----:B------:R-:W-:-:S02]  /*0750*/  @!P0 MOV R19, R67 ;  /* 0x0000004300138202 */ /* 0x000fc40000000f00 */
[----:B------:R-:W-:Y:S02]  /*0760*/  CS2R R32, SRZ ;  /* 0x0000000000207805 */ /* 0x000fe4000001ff00 */
[----:B------:R-:W-:Y:S01]  /*0770*/  ISETP.GT.U32.OR P4, PT, R59, 0x1bf, P4 ;  /* 0x000001bf3b00780c */ /* 0x000fe20002784470 */
[----:B------:R-:W-:Y:S01]  /*0780*/  @!P0 IMAD R29, R25, R3, R8 ;  /* 0x00000003191d8224 */ /* 0x000fe200078e0208 */
[----:B------:R-:W-:Y:S01]  /*0790*/  @P1 IADD3 R3, R17, R11, RZ ;  /* 0x0000000b11031210 */ /* 0x000fe20007ffe0ff */
[----:B------:R-:W-:Y:S01]  /*07a0*/  @!P0 IMAD.WIDE.U32 R18, R25, R2, R18 ;  /* 0x0000000219128225 */ /* 0x000fe200078e0012 */
[----:B------:R-:W0:Y:S01]  /*07b0*/  @!P5 LDC.64 R10, c[0x0][0x230] ;  /* 0x00008c00ff0adb82 */ /* 0x000e220000000a00 */
[C---:B------:R-:W-:Y:S01]  /*07c0*/  @P1 SHF.L.U32 R25, R16.reuse, 0x2, RZ ;  /* 0x0000000210191819 */ /* 0x040fe200000006ff */
[----:B------:R-:W-:Y:S01]  /*07d0*/  ULDC.64 UR10, c[0x0][0x248] ;  /* 0x00009200000a7ab9 */ /* 0x000fe20000000a00 */
[----:B------:R-:W-:Y:S02]  /*07e0*/  @P1 SHF.L.U64.HI R22, R16, 0x2, R3 ;  /* 0x0000000210161819 */ /* 0x000fe40000010203 */
[----:B------:R-:W-:-:S02]  /*07f0*/  @!P0 IADD3 R17, R19, R29, RZ ;  /* 0x0000001d13118210 */ /* 0x000fc40007ffe0ff */
[C---:B------:R-:W-:Y:S01]  /*0800*/  @!P0 SHF.L.U32 R19, R18.reuse, 0x2, RZ ;  /* 0x0000000212138819 */ /* 0x040fe200000006ff */
[----:B------:R-:W0:Y:S01]  /*0810*/  @!P5 LDC.64 R8, c[0x0][0x228] ;  /* 0x00008a00ff08db82 */ /* 0x000e220000000a00 */
[----:B--2---:R-:W-:Y:S01]  /*0820*/  @P1 IADD3 R26, P3, R25, R26, RZ ;  /* 0x0000001a191a1210 */ /* 0x004fe20007f7e0ff */
[----:B-1----:R-:W-:Y:S01]  /*0830*/  @!P5 IMAD R23, R23, R12, RZ ;  /* 0x0000000c1717d224 */ /* 0x002fe200078e02ff */
[----:B------:R-:W-:Y:S02]  /*0840*/  @!P0 SHF.L.U64.HI R18, R18, 0x2, R17 ;  /* 0x0000000212128819 */ /* 0x000fe40000010211 */
[----:B------:R-:W-:Y:S01]  /*0850*/  @!P5 MOV R16, R64 ;  /* 0x000000400010d202 */ /* 0x000fe20000000f00 */
[----:B------:R-:W-:Y:S01]  /*0860*/  @!P5 IMAD R23, R14, R13, R23 ;  /* 0x0000000d0e17d224 */ /* 0x000fe200078e0217 */
[----:B------:R-:W-:Y:S01]  /*0870*/  @!P5 MOV R17, R67 ;  /* 0x000000430011d202 */ /* 0x000fe20000000f00 */
[----:B------:R-:W1:Y:S01]  /*0880*/  @!P4 LDC.64 R2, c[0x0][0x288] ;  /* 0x0000a200ff02cb82 */ /* 0x000e620000000a00 */
[----:B------:R-:W-:-:S02]  /*0890*/  @P1 IADD3.X R27, R22, R27, RZ, P3, !PT ;  /* 0x0000001b161b1210 */ /* 0x000fc40001ffe4ff */
[C---:B---3--:R-:W-:Y:S01]  /*08a0*/  @!P0 IADD3 R6, P3, R19.reuse, R6, RZ ;  /* 0x0000000613068210 */ /* 0x048fe20007f7e0ff */
[----:B------:R-:W-:Y:S01]  /*08b0*/  @!P5 IMAD.WIDE.U32 R16, R14, R12, R16 ;  /* 0x0000000c0e10d225 */ /* 0x000fe200078e0010 */
[----:B------:R-:W-:Y:S02]  /*08c0*/  IADD3 R29, R58, 0xa0, RZ ;  /* 0x000000a03a1d7810 */ /* 0x000fe40007ffe0ff */
[----:B----4-:R-:W-:Y:S02]  /*08d0*/  @!P0 IADD3 R12, P2, R19, R4, RZ ;  /* 0x00000004130c8210 */ /* 0x010fe40007f5e0ff */
[----:B------:R-:W-:Y:S02]  /*08e0*/  @!P0 IADD3.X R7, R18, R7, RZ, P3, !PT ;  /* 0x0000000712078210 */ /* 0x000fe40001ffe4ff */
[----:B------:R-:W-:Y:S02]  /*08f0*/  ISETP.GE.U32.AND P3, PT, R29, UR18, PT ;  /* 0x000000121d007c0c */ /* 0x000fe4000bf66070 */
[----:B------:R-:W-:-:S02]  /*0900*/  SHF.R.S32.HI R37, RZ, 0x1f, R29 ;  /* 0x0000001fff257819 */ /* 0x000fc4000001141d */
[----:B------:R-:W-:Y:S02]  /*0910*/  @!P0 IADD3.X R13, R18, R5, RZ, P2, !PT ;  /* 0x00000005120d8210 */ /* 0x000fe400017fe4ff */
[----:B------:R-:W-:Y:S01]  /*0920*/  @!P5 IADD3 R17, R17, R23, RZ ;  /* 0x000000171111d210 */ /* 0x000fe20007ffe0ff */
[----:B------:R-:W2:Y:S01]  /*0930*/  @!P4 LDC.64 R18, c[0x0][0x228] ;  /* 0x00008a00ff12cb82 */ /* 0x000ea20000000a00 */
[C---:B------:R-:W-:Y:S02]  /*0940*/  @!P5 SHF.L.U32 R5, R16.reuse, 0x2, RZ ;  /* 0x000000021005d819 */ /* 0x040fe400000006ff */
[----:B------:R-:W-:Y:S02]  /*0950*/  ISETP.GE.AND.EX P3, PT, R37, UR19, PT, P3 ;  /* 0x0000001325007c0c */ /* 0x000fe4000bf66330 */
[----:B------:R-:W-:Y:S01]  /*0960*/  @!P5 SHF.L.U64.HI R16, R16, 0x2, R17 ;  /* 0x000000021010d819 */ /* 0x000fe20000010211 */
[----:B-1----:R-:W-:Y:S01]  /*0970*/  @!P4 IMAD R15, R15, R2, RZ ;  /* 0x000000020f0fc224 */ /* 0x002fe200078e02ff */
[----:B0-----:R-:W-:-:S02]  /*0980*/  @!P5 IADD3 R10, P2, R5, R10, RZ ;  /* 0x0000000a050ad210 */ /* 0x001fc40007f5e0ff */
[----:B------:R-:W-:Y:S01]  /*0990*/  @P1 IADD3 R20, P6, R25, R20, RZ ;  /* 0x0000001419141210 */ /* 0x000fe20007fde0ff */
[----:B------:R-:W-:Y:S01]  /*09a0*/  @!P4 IMAD R17, R0, R3, R15 ;  /* 0x000000030011c224 */ /* 0x000fe200078e020f */
[----:B------:R-:W-:Y:S02]  /*09b0*/  ISETP.GT.U32.OR P3, PT, R59, 0x1bf, P3 ;  /* 0x000001bf3b00780c */ /* 0x000fe40001f64470 */
[----:B------:R-:W-:Y:S02]  /*09c0*/  CS2R R24, SRZ ;  /* 0x0000000000187805 */ /* 0x000fe4000001ff00 */
[----:B------:R-:W-:Y:S01]  /*09d0*/  @!P5 IADD3.X R11, R16, R11, RZ, P2, !PT ;  /* 0x0000000b100bd210 */ /* 0x000fe200017fe4ff */
[----:B------:R-:W0:Y:S01]  /*09e0*/  @!P4 LDC.64 R14, c[0x0][0x230] ;  /* 0x00008c00ff0ecb82 */ /* 0x000e220000000a00 */
[----:B------:R-:W-:Y:S02]  /*09f0*/  ISETP.GE.U32.AND P2, PT, R28, UR18, PT ;  /* 0x000000121c007c0c */ /* 0x000fe4000bf46070 */
[----:B------:R-:W-:Y:S01]  /*0a00*/  SHF.R.S32.HI R35, RZ, 0x1f, R28 ;  /* 0x0000001fff237819 */ /* 0x000fe2000001141c */
[----:B------:R1:W5:Y:S01]  /*0a10*/  @!P0 LDG.E.64 R24, desc[UR12][R12.64] ;  /* 0x0000000c0c188981 */ /* 0x000362000c1e1b00 */
[----:B------:R-:W-:-:S02]  /*0a20*/  @P1 IADD3.X R21, R22, R21, RZ, P6, !PT ;  /* 0x0000001516151210 */ /* 0x000fc400037fe4ff */
[----:B------:R-:W-:Y:S01]  /*0a30*/  @!P5 IADD3 R8, P6, R5, R8, RZ ;  /* 0x000000080508d210 */ /* 0x000fe20007fde0ff */
[----:B------:R-:W5:Y:S01]  /*0a40*/  @!P5 LDG.E.64 R32, desc[UR12][R10.64] ;  /* 0x0000000c0a20d981 */ /* 0x000f62000c1e1b00 */
[----:B------:R-:W-:Y:S01]  /*0a50*/  @!P4 MOV R4, R64 ;  /* 0x000000400004c202 */ /* 0x000fe20000000f00 */
[----:B------:R-:W3:Y:S01]  /*0a60*/  @!P3 LDC.64 R30, c[0x0][0x288] ;  /* 0x0000a200ff1ebb82 */ /* 0x000ee20000000a00 */
[----:B------:R-:W-:Y:S02]  /*0a70*/  @!P4 MOV R5, R67 ;  /* 0x000000430005c202 */ /* 0x000fe40000000f00 */
[----:B------:R-:W-:Y:S02]  /*0a80*/  ISETP.GE.AND.EX P2, PT, R35, UR19, PT, P2 ;  /* 0x0000001323007c0c */ /* 0x000fe4000bf46320 */
[----:B------:R-:W-:Y:S01]  /*0a90*/  @!P5 IADD3.X R9, R16, R9, RZ, P6, !PT ;  /* 0x000000091009d210 */ /* 0x000fe200037fe4ff */
[----:B------:R-:W-:Y:S01]  /*0aa0*/  @!P4 IMAD.WIDE.U32 R2, R0, R2, R4 ;  /* 0x000000020002c225 */ /* 0x000fe200078e0004 */
[----:B------:R-:W-:-:S02]  /*0ab0*/  ISETP.GT.U32.OR P2, PT, R59, 0x1bf, P2 ;  /* 0x000001bf3b00780c */ /* 0x000fc40001744470 */
[----:B------:R-:W-:Y:S02]  /*0ac0*/  CS2R R4, SRZ ;  /* 0x0000000000047805 */ /* 0x000fe4000001ff00 */
[----:B------:R-:W-:-:S04]  /*0ad0*/  IADD3 R0, R58, 0xe0, RZ ;  /* 0x000000e03a007810 */ /* 0x000fc80007ffe0ff */
[----:B-1----:R-:W-:Y:S01]  /*0ae0*/  SHF.R.S32.HI R12, RZ, 0x1f, R0 ;  /* 0x0000001fff0c7819 */ /* 0x002fe20000011400 */
[----:B------:R1:W5:Y:S01]  /*0af0*/  @!P0 LDG.E.64 R4, desc[UR12][R6.64] ;  /* 0x0000000c06048981 */ /* 0x000362000c1e1b00 */
[----:B------:R-:W-:-:S04]  /*0b00*/  ISETP.GE.U32.AND P0, PT, R0, UR18, PT ;  /* 0x0000001200007c0c */ /* 0x000fc8000bf06070 */
[----:B------:R-:W-:Y:S01]  /*0b10*/  ISETP.GE.AND.EX P0, PT, R12, UR19, PT, P0 ;  /* 0x000000130c007c0c */ /* 0x000fe2000bf06300 */
[----:B------:R-:W-:Y:S01]  /*0b20*/  UIMAD.WIDE UR10, UR9, 0x8, UR10 ;  /* 0x00000008090a78a5 */ /* 0x000fe2000f8e020a */
[----:B------:R-:W4:Y:S01]  /*0b30*/  @!P2 LDC.64 R12, c[0x0][0x288] ;  /* 0x0000a200ff0cab82 */ /* 0x000f220000000a00 */
[----:B-1----:R-:W-:Y:S01]  /*0b40*/  CS2R R6, SRZ ;  /* 0x0000000000067805 */ /* 0x002fe2000001ff00 */
[----:B---3--:R-:W-:Y:S01]  /*0b50*/  @!P3 IMAD R36, R37, R30, RZ ;  /* 0x0000001e2524b224 */ /* 0x008fe200078e02ff */
[----:B------:R-:W-:Y:S02]  /*0b60*/  @!P4 IADD3 R3, R3, R17, RZ ;  /* 0x000000110303c210 */ /* 0x000fe40007ffe0ff */
[----:B------:R-:W-:-:S03]  /*0b70*/  @!P4 SHF.L.U32 R39, R2, 0x2, RZ ;  /* 0x000000020227c819 */ /* 0x000fc600000006ff */
[----:B------:R-:W1:Y:S01]  /*0b80*/  @!P2 LDC.64 R44, c[0x0][0x230] ;  /* 0x00008c00ff2cab82 */ /* 0x000e620000000a00 */
[----:B------:R3:W5:Y:S01]  /*0b90*/  @!P5 LDG.E.64 R6, desc[UR12][R8.64] ;  /* 0x0000000c0806d981 */ /* 0x000762000c1e1b00 */
[----:B------:R-:W-:Y:S01]  /*0ba0*/  @!P3 IMAD R37, R29, R31, R36 ;  /* 0x0000001f1d25b224 */ /* 0x000fe200078e0224 */
[----:B------:R-:W-:Y:S02]  /*0bb0*/  @!P4 SHF.L.U64.HI R34, R2, 0x2, R3 ;  /* 0x000000020222c819 */ /* 0x000fe40000010203 */
[----:B0-----:R-:W-:Y:S02]  /*0bc0*/  @!P4 IADD3 R14, P5, R39, R14, RZ ;  /* 0x0000000e270ec210 */ /* 0x001fe40007fbe0ff */
[----:B------:R-:W-:Y:S01]  /*0bd0*/  IADD3 R22, R58, 0x60, RZ ;  /* 0x000000603a167810 */ /* 0x000fe20007ffe0ff */
[----:B------:R-:W0:Y:S01]  /*0be0*/  @!P3 LDC.64 R16, c[0x0][0x230] ;  /* 0x00008c00ff10bb82 */ /* 0x000e220000000a00 */
[----:B---3--:R-:W-:Y:S02]  /*0bf0*/  @!P3 MOV R8, R64 ;  /* 0x000000400008b202 */ /* 0x008fe40000000f00 */
[----:B------:R-:W-:Y:S01]  /*0c00*/  @!P3 MOV R9, R67 ;  /* 0x000000430009b202 */ /* 0x000fe20000000f00 */
[----:B----4-:R-:W-:-:S04]  /*0c10*/  @!P2 IMAD R35, R35, R12, RZ ;  /* 0x0000000c2323a224 */ /* 0x010fc800078e02ff */
[----:B------:R-:W3:Y:S01]  /*0c20*/  @!P3 LDC.64 R2, c[0x0][0x228] ;  /* 0x00008a00ff02bb82 */ /* 0x000ee20000000a00 */
[----:B------:R-:W-:Y:S01]  /*0c30*/  @!P3 IMAD.WIDE.U32 R30, R29, R30, R8 ;  /* 0x0000001e1d1eb225 */ /* 0x000fe200078e0008 */
[----:B------:R-:W-:Y:S02]  /*0c40*/  @!P4 IADD3.X R15, R34, R15, RZ, P5, !PT ;  /* 0x0000000f220fc210 */ /* 0x000fe40002ffe4ff */
[----:B--2---:R-:W-:Y:S02]  /*0c50*/  @!P4 IADD3 R18, P5, R39, R18, RZ ;  /* 0x000000122712c210 */ /* 0x004fe40007fbe0ff */
[----:B------:R-:W-:Y:S02]  /*0c60*/  @!P3 IADD3 R29, R31, R37, RZ ;  /* 0x000000251f1db210 */ /* 0x000fe40007ffe0ff */
[----:B------:R-:W-:Y:S01]  /*0c70*/  ISETP.GE.U32.AND P6, PT, R22, UR18, PT ;  /* 0x0000001216007c0c */ /* 0x000fe2000bfc6070 */
[----:B------:R-:W2:Y:S01]  /*0c80*/  @!P2 LDC.64 R46, c[0x0][0x228] ;  /* 0x00008a00ff2eab82 */ /* 0x000ea20000000a00 */
[----:B------:R-:W-:Y:S01]  /*0c90*/  @!P3 SHF.L.U64.HI R36, R30, 0x2, R29 ;  /* 0x000000021e24b819 */ /* 0x000fe2000001021d */
[----:B------:R-:W-:Y:S01]  /*0ca0*/  @!P2 IMAD R29, R28, R13, R35 ;  /* 0x0000000d1c1da224 */ /* 0x000fe200078e0223 */
[----:B------:R-:W-:-:S02]  /*0cb0*/  SHF.R.S32.HI R23, RZ, 0x1f, R22 ;  /* 0x0000001fff177819 */ /* 0x000fc40000011416 */
[----:B------:R-:W-:Y:S02]  /*0cc0*/  @!P4 IADD3.X R19, R34, R19, RZ, P5, !PT ;  /* 0x000000132213c210 */ /* 0x000fe40002ffe4ff */
[----:B------:R-:W-:Y:S02]  /*0cd0*/  MOV R34, UR10 ;  /* 0x0000000a00227c02 */ /* 0x000fe40008000f00 */
[----:B------:R-:W-:Y:S02]  /*0ce0*/  MOV R35, UR11 ;  /* 0x0000000b00237c02 */ /* 0x000fe40008000f00 */
[----:B------:R-:W-:-:S04]  /*0cf0*/  ISETP.GE.AND.EX P6, PT, R23, UR19, PT, P6 ;  /* 0x0000001317007c0c */ /* 0x000fc8000bfc6360 */
[----:B------:R-:W4:Y:S01]  /*0d00*/  LDG.E.64 R34, desc[UR12][R34.64] ;  /* 0x0000000c22227981 */ /* 0x000f22000c1e1b00 */
[C---:B------:R-:W-:Y:S02]  /*0d10*/  ISETP.GT.U32.OR P6, PT, R59.reuse, 0x1bf, P6 ;  /* 0x000001bf3b00780c */ /* 0x040fe400037c4470 */
[----:B------:R-:W-:Y:S02]  /*0d20*/  ISETP.GT.U32.OR P0, PT, R59, 0x1bf, P0 ;  /* 0x000001bf3b00780c */ /* 0x000fe40000704470 */
[----:B------:R-:W-:-:S09]  /*0d30*/  @!P3 SHF.L.U32 R9, R30, 0x2, RZ ;  /* 0x000000021e09b819 */ /* 0x000fd200000006ff */
[----:B------:R-:W1:Y:S01]  /*0d40*/  @!P6 LDC.64 R10, c[0x0][0x288] ;  /* 0x0000a200ff0aeb82 */ /* 0x000e620000000a00 */
[C---:B0-----:R-:W-:Y:S02]  /*0d50*/  @!P3 IADD3 R16, P5, R9.reuse, R16, RZ ;  /* 0x000000100910b210 */ /* 0x041fe40007fbe0ff */
[----:B------:R-:W-:Y:S02]  /*0d60*/  @!P2 MOV R30, R64 ;  /* 0x00000040001ea202 */ /* 0x000fe40000000f00 */
[----:B------:R-:W-:Y:S02]  /*0d70*/  @!P2 MOV R31, R67 ;  /* 0x00000043001fa202 */ /* 0x000fe40000000f00 */
[----:B------:R-:W-:Y:S01]  /*0d80*/  @!P3 IADD3.X R17, R36, R17, RZ, P5, !PT ;  /* 0x000000112411b210 */ /* 0x000fe20002ffe4ff */
[----:B------:R-:W0:Y:S01]  /*0d90*/  @!P6 LDC.64 R48, c[0x0][0x230] ;  /* 0x00008c00ff30eb82 */ /* 0x000e220000000a00 */
[----:B---3--:R-:W-:Y:S01]  /*0da0*/  @!P3 IADD3 R2, P5, R9, R2, RZ ;  /* 0x000000020902b210 */ /* 0x008fe20007fbe0ff */
[----:B------:R-:W-:-:S06]  /*0db0*/  @!P2 IMAD.WIDE.U32 R12, R28, R12, R30 ;  /* 0x0000000c1c0ca225 */ /* 0x000fcc00078e001e */
[----:B------:R-:W3:Y:S01]  /*0dc0*/  @!P0 LDC.64 R8, c[0x0][0x288] ;  /* 0x0000a200ff088b82 */ /* 0x000ee20000000a00 */
[----:B------:R-:W-:Y:S02]  /*0dd0*/  @!P2 IADD3 R13, R13, R29, RZ ;  /* 0x0000001d0d0da210 */ /* 0x000fe40007ffe0ff */
[----:B------:R-:W-:Y:S02]  /*0de0*/  @!P3 IADD3.X R3, R36, R3, RZ, P5, !PT ;  /* 0x000000032403b210 */ /* 0x000fe40002ffe4ff */
[C---:B------:R-:W-:Y:S01]  /*0df0*/  @!P2 SHF.L.U64.HI R28, R12.reuse, 0x2, R13 ;  /* 0x000000020c1ca819 */ /* 0x040fe2000001020d */
[----:B-1----:R-:W-:Y:S01]  /*0e00*/  @!P6 IMAD R29, R23, R10, RZ ;  /* 0x0000000a171de224 */ /* 0x002fe200078e02ff */
[----:B------:R-:W-:Y:S01]  /*0e10*/  @!P2 SHF.L.U32 R23, R12, 0x2, RZ ;  /* 0x000000020c17a819 */ /* 0x000fe200000006ff */
[----:B------:R-:W1:Y:S01]  /*0e20*/  @!P6 LDC.64 R36, c[0x0][0x228] ;  /* 0x00008a00ff24eb82 */ /* 0x000e620000000a00 */
[----:B------:R-:W-:Y:S02]  /*0e30*/  @!P6 MOV R12, R64 ;  /* 0x00000040000ce202 */ /* 0x000fe40000000f00 */
[----:B------:R-:W-:Y:S01]  /*0e40*/  @!P6 MOV R13, R67 ;  /* 0x00000043000de202 */ /* 0x000fe20000000f00 */
[----:B------:R-:W-:-:S02]  /*0e50*/  @!P6 IMAD R29, R22, R11, R29 ;  /* 0x0000000b161de224 */ /* 0x000fc400078e021d */
[----:B------:R-:W-:Y:S02]  /*0e60*/  @!P6 IMAD.WIDE.U32 R10, R22, R10, R12 ;  /* 0x0000000a160ae225 */ /* 0x000fe400078e000c */
[----:B------:R-:W1:Y:S01]  /*0e70*/  @!P0 LDC.64 R38, c[0x0][0x230] ;  /* 0x00008c00ff268b82 */ /* 0x000e620000000a00 */
[----:B------:R-:W-:Y:S02]  /*0e80*/  SHF.R.S32.HI R13, RZ, 0x1f, R0 ;  /* 0x0000001fff0d7819 */ /* 0x000fe40000011400 */
[----:B------:R-:W-:Y:S02]  /*0e90*/  @!P2 IADD3 R44, P5, R23, R44, RZ ;  /* 0x0000002c172ca210 */ /* 0x000fe40007fbe0ff */
[----:B------:R-:W-:Y:S01]  /*0ea0*/  @!P6 IADD3 R11, R11, R29, RZ ;  /* 0x0000001d0b0be210 */ /* 0x000fe20007ffe0ff */
[----:B---3--:R-:W-:Y:S02]  /*0eb0*/  @!P0 IMAD R22, R13, R8, RZ ;  /* 0x000000080d168224 */ /* 0x008fe400078e02ff */
[----:B------:R-:W3:Y:S01]  /*0ec0*/  @!P0 LDC.64 R40, c[0x0][0x228] ;  /* 0x00008a00ff288b82 */ /* 0x000ee20000000a00 */
[----:B------:R-:W-:-:S02]  /*0ed0*/  @!P2 IADD3.X R45, R28, R45, RZ, P5, !PT ;  /* 0x0000002d1c2da210 */ /* 0x000fc40002ffe4ff */
[C---:B------:R-:W-:Y:S02]  /*0ee0*/  @!P6 SHF.L.U32 R13, R10.reuse, 0x2, RZ ;  /* 0x000000020a0de819 */ /* 0x040fe400000006ff */
[----:B------:R-:W-:Y:S02]  /*0ef0*/  @!P6 SHF.L.U64.HI R12, R10, 0x2, R11 ;  /* 0x000000020a0ce819 */ /* 0x000fe4000001020b */
[----:B--2---:R-:W-:Y:S02]  /*0f00*/  @!P2 IADD3 R46, P5, R23, R46, RZ ;  /* 0x0000002e172ea210 */ /* 0x004fe40007fbe0ff */
[----:B------:R-:W-:Y:S02]  /*0f10*/  @!P0 MOV R10, R64 ;  /* 0x00000040000a8202 */ /* 0x000fe40000000f00 */
[----:B------:R-:W-:Y:S01]  /*0f20*/  @!P0 MOV R11, R67 ;  /* 0x00000043000b8202 */ /* 0x000fe20000000f00 */
[----:B------:R-:W-:Y:S01]  /*0f30*/  @!P0 IMAD R23, R0, R9, R22 ;  /* 0x0000000900178224 */ /* 0x000fe200078e0216 */
[----:B------:R-:W-:-:S02]  /*0f40*/  @!P2 IADD3.X R47, R28, R47, RZ, P5, !PT ;  /* 0x0000002f1c2fa210 */ /* 0x000fc40002ffe4ff */
[----:B0-----:R-:W-:Y:S01]  /*0f50*/  @!P6 IADD3 R48, P5, R13, R48, RZ ;  /* 0x000000300d30e210 */ /* 0x001fe20007fbe0ff */
[----:B------:R-:W-:-:S03]  /*0f60*/  @!P0 IMAD.WIDE.U32 R8, R0, R8, R10 ;  /* 0x0000000800088225 */ /* 0x000fc600078e000a */
[----:B------:R-:W-:Y:S02]  /*0f70*/  @!P6 IADD3.X R49, R12, R49, RZ, P5, !PT ;  /* 0x000000310c31e210 */ /* 0x000fe40002ffe4ff */
[----:B-1----:R-:W-:Y:S02]  /*0f80*/  @!P6 IADD3 R36, P5, R13, R36, RZ ;  /* 0x000000240d24e210 */ /* 0x002fe40007fbe0ff */
[----:B------:R-:W-:Y:S02]  /*0f90*/  @!P0 IADD3 R11, R9, R23, RZ ;  /* 0x00000017090b8210 */ /* 0x000fe40007ffe0ff */
[----:B------:R-:W-:Y:S02]  /*0fa0*/  @!P0 SHF.L.U32 R9, R8, 0x2, RZ ;  /* 0x0000000208098819 */ /* 0x000fe400000006ff */
[----:B------:R-:W-:Y:S02]  /*0fb0*/  @!P6 IADD3.X R37, R12, R37, RZ, P5, !PT ;  /* 0x000000250c25e210 */ /* 0x000fe40002ffe4ff */
[----:B------:R-:W-:-:S02]  /*0fc0*/  @!P0 SHF.L.U64.HI R8, R8, 0x2, R11 ;  /* 0x0000000208088819 */ /* 0x000fc4000001020b */
[----:B------:R-:W-:-:S04]  /*0fd0*/  @!P0 IADD3 R38, P5, R9, R38, RZ ;  /* 0x0000002609268210 */ /* 0x000fc80007fbe0ff */
[C---:B------:R-:W-:Y:S02]  /*0fe0*/  @!P0 IADD3.X R39, R8.reuse, R39, RZ, P5, !PT ;  /* 0x0000002708278210 */ /* 0x040fe40002ffe4ff */
[----:B---3--:R-:W-:Y:S02]  /*0ff0*/  @!P0 IADD3 R40, P5, R9, R40, RZ ;  /* 0x0000002809288210 */ /* 0x008fe40007fbe0ff */
[----:B------:R-:W-:Y:S02]  /*1000*/  CS2R R30, SRZ ;  /* 0x00000000001e7805 */ /* 0x000fe4000001ff00 */
[----:B------:R-:W-:Y:S02]  /*1010*/  CS2R R28, SRZ ;  /* 0x00000000001c7805 */ /* 0x000fe4000001ff00 */
[----:B------:R-:W-:Y:S02]  /*1020*/  CS2R R22, SRZ ;  /* 0x0000000000167805 */ /* 0x000fe4000001ff00 */
[----:B------:R-:W-:-:S02]  /*1030*/  @!P0 IADD3.X R41, R8, R41, RZ, P5, !PT ;  /* 0x0000002908298210 */ /* 0x000fc40002ffe4ff */
[----:B------:R-:W-:Y:S01]  /*1040*/  CS2R R8, SRZ ;  /* 0x0000000000087805 */ /* 0x000fe2000001ff00 */
[----:B------:R0:W5:Y:S05]  /*1050*/  @P1 LDG.E.64 R30, desc[UR12][R26.64] ;  /* 0x0000000c1a1e1981 */ /* 0x00016a000c1e1b00 */
[----:B------:R1:W5:Y:S04]  /*1060*/  @P1 LDG.E.64 R8, desc[UR12][R20.64] ;  /* 0x0000000c14081981 */ /* 0x000368000c1e1b00 */
[----:B------:R2:W5:Y:S01]  /*1070*/  @!P4 LDG.E.64 R28, desc[UR12][R14.64] ;  /* 0x0000000c0e1cc981 */ /* 0x000562000c1e1b00 */
[----:B0-----:R-:W-:-:S03]  /*1080*/  CS2R R26, SRZ ;  /* 0x00000000001a7805 */ /* 0x001fc6000001ff00 */
[----:B------:R0:W5:Y:S01]  /*1090*/  @!P3 LDG.E.64 R22, desc[UR12][R16.64] ;  /* 0x0000000c1016b981 */ /* 0x000162000c1e1b00 */
[----:B-1----:R-:W-:-:S03]  /*10a0*/  CS2R R20, SRZ ;  /* 0x0000000000147805 */ /* 0x002fc6000001ff00 */
[----:B------:R-:W5:Y:S01]  /*10b0*/  @!P6 LDG.E.64 R26, desc[UR12][R48.64] ;  /* 0x0000000c301ae981 */ /* 0x000f62000c1e1b00 */
[----:B--2---:R-:W-:-:S03]  /*10c0*/  CS2R R14, SRZ ;  /* 0x00000000000e7805 */ /* 0x004fc6000001ff00 */
[----:B------:R-:W5:Y:S01]  /*10d0*/  @!P2 LDG.E.64 R20, desc[UR12][R44.64] ;  /* 0x0000000c2c14a981 */ /* 0x000f62000c1e1b00 */
[----:B0-----:R-:W-:-:S03]  /*10e0*/  CS2R R16, SRZ ;  /* 0x0000000000107805 */ /* 0x001fc6000001ff00 */
[----:B------:R-:W5:Y:S04]  /*10f0*/  @!P2 LDG.E.64 R14, desc[UR12][R46.64] ;  /* 0x0000000c2e0ea981 */ /* 0x000f68000c1e1b00 */
[----:B------:R-:W5:Y:S01]  /*1100*/  @!P6 LDG.E.64 R16, desc[UR12][R36.64] ;  /* 0x0000000c2410e981 */ /* 0x000f62000c1e1b00 */
[----:B------:R-:W-:Y:S02]  /*1110*/  CS2R R12, SRZ ;  /* 0x00000000000c7805 */ /* 0x000fe4000001ff00 */
[----:B------:R-:W-:-:S04]  /*1120*/  CS2R R10, SRZ ;  /* 0x00000000000a7805 */ /* 0x000fc8000001ff00 */
[----:B------:R0:W5:Y:S04]  /*1130*/  @!P3 LDG.E.64 R12, desc[UR12][R2.64] ;  /* 0x0000000c020cb981 */ /* 0x000168000c1e1b00 */
[----:B------:R1:W5:Y:S01]  /*1140*/  @!P4 LDG.E.64 R10, desc[UR12][R18.64] ;  /* 0x0000000c120ac981 */ /* 0x000362000c1e1b00 */
[----:B0-----:R-:W-:Y:S01]  /*1150*/  HFMA2.MMA R3, -RZ, RZ, 0, 0 ;  /* 0x00000000ff037435 */ /* 0x001fe200000001ff */
[----:B------:R-:W-:Y:S02]  /*1160*/  MOV R2, RZ ;  /* 0x000000ff00027202 */ /* 0x000fe40000000f00 */
[----:B-1----:R-:W-:-:S07]  /*1170*/  CS2R R18, SRZ ;  /* 0x0000000000127805 */ /* 0x002fce000001ff00 */
[----:B------:R0:W5:Y:S04]  /*1180*/  @!P0 LDG.E.64 R2, desc[UR12][R38.64] ;  /* 0x0000000c26028981 */ /* 0x000168000c1e1b00 */
[----:B------:R0:W5:Y:S01]  /*1190*/  @!P0 LDG.E.64 R18, desc[UR12][R40.64] ;  /* 0x0000000c28128981 */ /* 0x000162000c1e1b00 */
[----:B------:R-:W-:Y:S01]  /*11a0*/  UMOV UR14, 0x3f800000 ;  /* 0x3f800000000e7882 */ /* 0x000fe20000000000 */
[----:B------:R-:W-:Y:S01]  /*11b0*/  BSSY B0, `(.L_x_1646) ;  /* 0x0000020000007945 */ /* 0x000fe20003800000 */
[----:B------:R-:W-:Y:S02]  /*11c0*/  CS2R R56, SRZ ;  /* 0x0000000000387805 */ /* 0x000fe4000001ff00 */
[----:B------:R-:W-:Y:S02]  /*11d0*/  CS2R R54, SRZ ;  /* 0x0000000000367805 */ /* 0x000fe4000001ff00 */
        /* <DEDUP_REMOVED lines=8> */
[----:B------:R-:W1:Y:S02]  /*1260*/  @P0 MUFU.RSQ R0, R0 ;  /* 0x0000000000000308 */ /* 0x000e640000001400 */
        /* <DEDUP_REMOVED lines=10> */
[----:B------:R-:W2:Y:S04]  /*1310*/  LDG.E.U16 R57, desc[UR12][R34.64] ;  /* 0x0000000c22397981 */ /* 0x000ea8000c1e1500 */
[----:B------:R-:W3:Y:S01]  /*1320*/  LDG.E.U16 R54, desc[UR12][R34.64+0x2] ;  /* 0x0000020c22367981 */ /* 0x000ee2000c1e1500 */
[----:B-1----:R-:W-:-:S04]  /*1330*/  @P0 LEA R36, P2, R43, R36, 0x1 ;  /* 0x000000242b240211 */ /* 0x002fc800078408ff */
[----:B------:R-:W-:-:S05]  /*1340*/  @P0 LEA.HI.X R37, R43, R37, R0, 0x1, P2 ;  /* 0x000000252b250211 */ /* 0x000fca00010f0c00 */
[----:B------:R-:W4:Y:S04]  /*1350*/  @P0 LDG.E.U16 R38, desc[UR12][R36.64] ;  /* 0x0000000c24260981 */ /* 0x000f28000c1e1500 */
[----:B------:R-:W4:Y:S01]  /*1360*/  @P0 LDG.E.U16 R0, desc[UR12][R36.64+0x2] ;  /* 0x0000020c24000981 */ /* 0x000f22000c1e1500 */
[----:B--2---:R-:W-:Y:S02]  /*1370*/  SHF.L.U32 R57, R57, 0x10, RZ ;  /* 0x0000001039397819 */ /* 0x004fe400000006ff */
[----:B---3--:R-:W-:Y:S02]  /*1380*/  SHF.L.U32 R54, R54, 0x10, RZ ;  /* 0x0000001036367819 */ /* 0x008fe400000006ff */
[----:B----4-:R-:W-:Y:S02]  /*1390*/  @P0 SHF.L.U32 R55, R38, 0x10, RZ ;  /* 0x0000001026370819 */ /* 0x010fe400000006ff */
[----:B------:R-:W-:-:S07]  /*13a0*/  @P0 SHF.L.U32 R56, R0, 0x10, RZ ;  /* 0x0000001000380819 */ /* 0x000fce00000006ff */
.L_x_1647:
[----:B------:R-:W-:Y:S05]  /*13b0*/  BSYNC B0 ;  /* 0x0000000000007941 */ /* 0x000fea0003800000 */
.L_x_1646:
        /* <DEDUP_REMOVED lines=29> */
.L_x_1648:
[----:B------:R-:W-:Y:S01]  /*1590*/  FMUL.FTZ R35, R32, R57 ;  /* 0x0000003920237220 */ /* 0x000fe20000410000 */
[----:B------:R-:W-:Y:S01]  /*15a0*/  MOV R0, R7 ;  /* 0x0000000700007202 */ /* 0x000fe20000000f00 */
        /* <DEDUP_REMOVED lines=24> */
.L_x_1649:
        /* <DEDUP_REMOVED lines=31> */
.L_x_1650:
        /* <DEDUP_REMOVED lines=31> */
.L_x_1651:
        /* <DEDUP_REMOVED lines=11> */
[----:B------:R-:W-:Y:S01]  /*1bc0*/  FFMA.FTZ R35, R50, R32, RZ ;  /* 0x0000002032237223 */ /* 0x000fe200000100ff */
[----:B------:R-:W-:Y:S01]  /*1bd0*/  MOV R25, R5 ;  /* 0x0000000500197202 */ /* 0x000fe20000000f00 */
[----:B------:R-:W-:Y:S01]  /*1be0*/  FMUL.FTZ R42, R42, UR14 ;  /* 0x0000000e2a2a7c20 */ /* 0x000fe20008410000 */
        /* <DEDUP_REMOVED lines=21> */
.L_x_1652:
[----:B------:R-:W-:Y:S01]  /*1d40*/  FMUL.FTZ R36, R24, R57 ;  /* 0x0000003918247220 */ /* 0x000fe20000410000 */
[----:B------:R-:W-:Y:S01]  /*1d50*/  FFMA.FTZ R35, R48, R31, R35 ;  /* 0x0000001f30237223 */ /* 0x000fe20000010023 */
[----:B------:R-:W-:Y:S01]  /*1d60*/  FADD.FTZ R31, R32, R31 ;  /* 0x0000001f201f7221 */ /* 0x000fe20000010000 */
[----:B------:R-:W-:Y:S01]  /*1d70*/  FFMA.FTZ R38, R49, R30, RZ ;  /* 0x0000001e31267223 */ /* 0x000fe200000100ff */
[----:B------:R-:W-:Y:S01]  /*1d80*/  FFMA.FTZ R32, R42, R36, R29 ;  /* 0x000000242a207223 */ /* 0x000fe2000001001d */
[----:B------:R-:W-:Y:S01]  /*1d90*/  FADD.FTZ R36, R33, R36 ;  /* 0x0000002421247221 */ /* 0x000fe20000010000 */
[----:B------:R-:W-:Y:S01]  /*1da0*/  FADD.FTZ R29, RZ, R30 ;  /* 0x0000001eff1d7221 */ /* 0x000fe20000010000 */
        /* <DEDUP_REMOVED lines=30> */
.L_x_1653:
[----:B------:R-:W-:Y:S01]  /*1f90*/  FMUL.FTZ R39, R33, R57 ;  /* 0x0000003921277220 */ /* 0x000fe20000410000 */
[----:B------:R-:W-:Y:S01]  /*1fa0*/  FADD.FTZ R31, R31, R34 ;  /* 0x000000221f1f7221 */ /* 0x000fe20000010000 */
[----:B------:R-:W-:Y:S01]  /*1fb0*/  FFMA.FTZ R35, R46, R34, R35 ;  /* 0x000000222e237223 */ /* 0x000fe20000010023 */
[----:B------:R-:W-:Y:S01]  /*1fc0*/  FMUL.FTZ R34, R32, R54 ;  /* 0x0000003620227220 */ /* 0x000fe20000410000 */
[----:B------:R-:W-:Y:S01]  /*1fd0*/  FFMA.FTZ R22, R40, R39, R37 ;  /* 0x0000002728167223 */ /* 0x000fe20000010025 */
[----:B------:R-:W-:Y:S01]  /*1fe0*/  FADD.FTZ R39, R0, R39 ;  /* 0x0000002700277221 */ /* 0x000fe20000010000 */
[----:B------:R-:W-:Y:S01]  /*1ff0*/  FADD.FTZ R0, R20, -UR11 ;  /* 0x8000000b14007e21 */ /* 0x000fe20008010000 */
[----:B------:R-:W-:Y:S01]  /*2000*/  FADD.FTZ R36, R21, -UR11 ;  /* 0x8000000b15247e21 */ /* 0x000fe20008010000 */
[----:B------:R-:W-:Y:S01]  /*2010*/  FFMA.FTZ R21, R23, R34, R22 ;  /* 0x0000002217157223 */ /* 0x000fe20000010016 */
[----:B------:R-:W-:Y:S01]  /*2020*/  FADD.FTZ R34, R34, R39 ;  /* 0x0000002722227221 */ /* 0x000fe20000010000 */
[----:B------:R-:W-:Y:S01]  /*2030*/  FMUL.FTZ R22, R0, UR14 ;  /* 0x0000000e00167c20 */ /* 0x000fe20008410000 */
        /* <DEDUP_REMOVED lines=22> */
.L_x_1654:
[----:B------:R-:W-:Y:S01]  /*21a0*/  FMUL.FTZ R39, R20, R57 ;  /* 0x0000003914277220 */ /* 0x000fe20000410000 */
[----:B------:R-:W-:Y:S01]  /*21b0*/  FADD.FTZ R2, R2, -UR11 ;  /* 0x8000000b02027e21 */ /* 0x000fe20008010000 */
[----:B------:R-:W-:Y:S01]  /*21c0*/  FADD.FTZ R3, R3, -UR11 ;  /* 0x8000000b03037e21 */ /* 0x000fe20008010000 */
[----:B------:R-:W-:Y:S01]  /*21d0*/  MOV R36, R18 ;  /* 0x0000001200247202 */ /* 0x000fe20000000f00 */
[----:B------:R-:W-:Y:S01]  /*21e0*/  FFMA.FTZ R21, R22, R39, R21 ;  /* 0x0000002716157223 */ /* 0x000fe20000010015 */
[----:B------:R-:W-:Y:S01]  /*21f0*/  FADD.FTZ R39, R34, R39 ;  /* 0x0000002722277221 */ /* 0x000fe20000010000 */
[----:B------:R-:W-:Y:S01]  /*2200*/  FMUL.FTZ R34, R37, R54 ;  /* 0x0000003625227220 */ /* 0x000fe20000410000 */
[----:B------:R-:W-:Y:S01]  /*2210*/  FMUL.FTZ R2, R2, UR14 ;  /* 0x0000000e02027c20 */ /* 0x000fe20008410000 */
[----:B------:R-:W-:Y:S01]  /*2220*/  FMUL.FTZ R3, R3, UR14 ;  /* 0x0000000e03037c20 */ /* 0x000fe20008410000 */
[----:B------:R-:W-:Y:S01]  /*2230*/  MOV R38, R19 ;  /* 0x0000001300267202 */ /* 0x000fe20000000f00 */
[----:B------:R-:W-:Y:S01]  /*2240*/  FFMA.FTZ R21, R0, R34, R21 ;  /* 0x0000002200157223 */ /* 0x000fe20000010015 */
[----:B------:R-:W-:Y:S01]  /*2250*/  FADD.FTZ R34, R34, R39 ;  /* 0x0000002722227221 */ /* 0x000fe20000010000 */
        /* <DEDUP_REMOVED lines=15> */
[----:B0-----:R-:W-:-:S04]  /*2350*/  FADD.FTZ R61, -R68, 1 ;  /* 0x3f800000443d7421 */ /* 0x001fc80000010100 */
[----:B------:R-:W-:Y:S01]  /*2360*/  FFMA.FTZ R61, R38, R61, 1 ;  /* 0x3f800000263d7423 */ /* 0x000fe2000001003d */
[----:B------:R-:W-:-:S04]  /*2370*/  FMUL.FTZ R38, R19, R68 ;  /* 0x0000004413267220 */ /* 0x000fc80000410000 */
[----:B------:R-:W-:-:S07]  /*2380*/  FMUL.FTZ R38, R38, R61 ;  /* 0x0000003d26267220 */ /* 0x000fce0000410000 */
.L_x_1655:
        /* <DEDUP_REMOVED lines=12> */
[----:B------:R-:W-:Y:S01]  /*2450*/  FFMA.FTZ R35, R42, R24, R35 ;  /* 0x000000182a237223 */ /* 0x000fe20000010023 */
[----:B------:R-:W-:Y:S01]  /*2460*/  UMOV UR11, 0x400 ;  /* 0x00000400000b7882 */ /* 0x000fe20000000000 */
[----:B------:R-:W1:Y:S01]  /*2470*/  SHFL.DOWN PT, R34, R39, 0x1, 0x1f ;  /* 0x08201f0027227f89 */ /* 0x000e6200000e0000 */
[----:B------:R-:W-:Y:S01]  /*2480*/  FFMA.FTZ R30, R41, R25, R30 ;  /* 0x00000019291e7223 */ /* 0x000fe2000001001e */
[----:B------:R-:W-:Y:S01]  /*2490*/  UIADD3 UR10, UR11, 0x90, URZ ;  /* 0x000000900b0a7890 */ /* 0x000fe2000fffe03f */
[----:B------:R-:W-:Y:S01]  /*24a0*/  FFMA.FTZ R35, R40, R33, R35 ;  /* 0x0000002128237223 */ /* 0x000fe20000010023 */
[----:B------:R-:W2:Y:S01]  /*24b0*/  SHFL.DOWN PT, R68, R21, 0x1, 0x1f ;  /* 0x08201f0015447f89 */ /* 0x000ea200000e0000 */
[C---:B------:R-:W-:Y:S01]  /*24c0*/  ISETP.NE.AND P2, PT, R59.reuse, RZ, PT ;  /* 0x000000ff3b00720c */ /* 0x040fe20003f45270 */
[----:B------:R-:W-:Y:S01]  /*24d0*/  BSSY B0, `(.L_x_1656) ;  /* 0x0000051000007945 */ /* 0x000fe20003800000 */
[----:B------:R-:W-:Y:S01]  /*24e0*/  ISETP.GT.U32.AND P3, PT, R59, 0xd, PT ;  /* 0x0000000d3b00780c */ /* 0x000fe20003f64070 */
        /* <DEDUP_REMOVED lines=19> */
[----:B------:R-:W-:Y:S01]  /*2620*/  FFMA.FTZ R29, R22, R20, R35 ;  /* 0x00000014161d7223 */ /* 0x000fe20000010023 */
[----:B-1----:R-:W-:-:S02]  /*2630*/  @!P0 FADD.FTZ R21, R21, R68 ;  /* 0x0000004415158221 */ /* 0x002fc40000010000 */
[----:B------:R-:W0:Y:S01]  /*2640*/  SHFL.DOWN PT, R26, R39, 0x10, 0x1f ;  /* 0x0a001f00271a7f89 */ /* 0x000e2200000e0000 */
[----:B------:R-:W-:Y:S01]  /*2650*/  ISETP.GT.AND P0, PT, R52, 0xf, PT ;  /* 0x0000000f3400780c */ /* 0x000fe20003f04270 */
[----:B------:R-:W-:Y:S01]  /*2660*/  FADD.FTZ R34, R34, R27 ;  /* 0x0000001b22227221 */ /* 0x000fe20000010000 */
[----:B------:R-:W-:Y:S01]  /*2670*/  FADD.FTZ R68, R31, R24 ;  /* 0x000000181f447221 */ /* 0x000fe20000010000 */
[----:B------:R-:W1:Y:S02]  /*2680*/  SHFL.DOWN PT, R28, R21, 0x10, 0x1f ;  /* 0x0a001f00151c7f89 */ /* 0x000e6400000e0000 */
[----:B------:R-:W-:Y:S01]  /*2690*/  FADD.FTZ R27, R34, R25 ;  /* 0x00000019221b7221 */ /* 0x000fe20000010000 */
[----:B------:R-:W-:-:S03]  /*26a0*/  FADD.FTZ R25, R68, R33 ;  /* 0x0000002144197221 */ /* 0x000fc60000010000 */
[----:B------:R-:W-:Y:S01]  /*26b0*/  FADD.FTZ R24, R27, R32 ;  /* 0x000000201b187221 */ /* 0x000fe20000010000 */
[----:B------:R-:W-:Y:S01]  /*26c0*/  FFMA.FTZ R27, R23, R32, R30 ;  /* 0x00000020171b7223 */ /* 0x000fe2000001001e */
[----:B------:R-:W-:Y:S01]  /*26d0*/  FADD.FTZ R25, R25, R20 ;  /* 0x0000001419197221 */ /* 0x000fe20000010000 */
[----:B------:R-:W-:Y:S01]  /*26e0*/  FFMA.FTZ R32, R2, R36, R29 ;  /* 0x0000002402207223 */ /* 0x000fe2000001001d */
[----:B------:R-:W-:Y:S01]  /*26f0*/  FADD.FTZ R35, R24, R37 ;  /* 0x0000002518237221 */ /* 0x000fe20000010000 */
[----:B------:R-:W-:Y:S01]  /*2700*/  FFMA.FTZ R20, R0, R37, R27 ;  /* 0x0000002500147223 */ /* 0x000fe2000001001b */
[----:B------:R-:W-:Y:S02]  /*2710*/  FADD.FTZ R34, R25, R36 ;  /* 0x0000002419227221 */ /* 0x000fe40000010000 */
[----:B------:R-:W-:Y:S01]  /*2720*/  FADD.FTZ R35, R35, R38 ;  /* 0x0000002623237221 */ /* 0x000fe20000010000 */
[----:B------:R-:W-:Y:S01]  /*2730*/  FFMA.FTZ R33, R3, R38, R20 ;  /* 0x0000002603217223 */ /* 0x000fe20000010014 */
[----:B0-----:R-:W-:-:S04]  /*2740*/  @!P0 FADD.FTZ R39, R39, R26 ;  /* 0x0000001a27278221 */ /* 0x001fc80000010000 */
[----:B------:R0:W-:Y:S01]  /*2750*/  STS.128 [R61], R32 ;  /* 0x000000203d007388 */ /* 0x0001e20000000c00 */
[----:B-1----:R-:W-:Y:S01]  /*2760*/  @!P0 FADD.FTZ R21, R21, R28 ;  /* 0x0000001c15158221 */ /* 0x002fe20000010000 */
[----:B------:R-:W-:Y:S02]  /*2770*/  ISETP.NE.AND P0, PT, R52, RZ, PT ;  /* 0x000000ff3400720c */ /* 0x000fe40003f05270 */
[----:B------:R-:W-:-:S11]  /*2780*/  MOV R20, R39 ;  /* 0x0000002700147202 */ /* 0x000fd60000000f00 */
        /* <DEDUP_REMOVED lines=37> */
.L_x_1657:
[----:B------:R-:W-:Y:S05]  /*29e0*/  BSYNC B0 ;  /* 0x0000000000007941 */ /* 0x000fea0003800000 */
.L_x_1656:
        /* <DEDUP_REMOVED lines=158> */
.L_x_1659:
[----:B------:R-:W-:Y:S05]  /*33d0*/  BSYNC B0 ;  /* 0x0000000000007941 */ /* 0x000fea0003800000 */
.L_x_1658:
        /* <DEDUP_REMOVED lines=20> */
.L_x_1661:
[----:B------:R-:W-:Y:S05]  /*3520*/  BSYNC B0 ;  /* 0x0000000000007941 */ /* 0x000fea0003800000 */
.L_x_1660:
        /* <DEDUP_REMOVED lines=34> */
.L_x_1664:
[----:B------:R-:W2:Y:S04]  /*3750*/  LDG.E.STRONG.GPU R26, desc[UR12][R24.64] ;  /* 0x0000000c181a7981 */ /* 0x000ea8000c1ef900 */
[----:B--2---:R-:W-:Y:S01]  /*3760*/  CCTL.IVALL ;  /* 0x00000000ff00798f */ /* 0x004fe20002000000 */
[----:B------:R-:W-:Y:S05]  /*3770*/  YIELD ;  /* 0x0000000000007946 */ /* 0x000fea0003800000 */
[----:B------:R-:W-:-:S13]  /*3780*/  ISETP.NE.AND P0, PT, R26, R29, PT ;  /* 0x0000001d1a00720c */ /* 0x000fda0003f05270 */
[----:B------:R-:W-:Y:S05]  /*3790*/  @P0 BRA `(.L_x_1664) ;  /* 0xfffffffc00ec0947 */ /* 0x000fea000383ffff */
.L_x_1663:
        /* <DEDUP_REMOVED lines=17> */
.L_x_1668:
        /* <DEDUP_REMOVED lines=115> */
.L_x_1667:
        /* <DEDUP_REMOVED lines=61> */
.L_x_1669:
[----:B------:R-:W-:-:S13]  /*43b0*/  ISETP.NE.OR P0, PT, R34, RZ, P0 ;  /* 0x000000ff2200720c */ /* 0x000fda0000705670 */
[----:B------:R-:W-:Y:S05]  /*43c0*/  @!P0 BRA `(.L_x_1665) ;  /* 0x00000000007c8947 */ /* 0x000fea0003800000 */
.L_x_1666:
        /* <DEDUP_REMOVED lines=31> */
.L_x_1665:
        /* <DEDUP_REMOVED lines=11> */
.L_x_1671:
[----:B------:R-:W-:Y:S05]  /*4670*/  BSYNC B0 ;  /* 0x0000000000007941 */ /* 0x000fea0003800000 */
.L_x_1670:
        /* <DEDUP_REMOVED lines=16> */
.L_x_1662:
        /* <DEDUP_REMOVED lines=41> */
.L_x_1672:
        /* <DEDUP_REMOVED lines=14> */
[----:B------:R-:W-:Y:S01]  /*4af0*/  FMUL.FTZ R8, R8, UR14 ;  /* 0x0000000e08087c20 */ /* 0x000fe20008410000 */
[----:B------:R-:W-:Y:S01]  /*4b00*/  IADD3 R25, R21, R25, RZ ;  /* 0x0000001915197210 */ /* 0x000fe20007ffe0ff */
[----:B------:R-:W-:-:S03]  /*4b10*/  FMUL.FTZ R9, R9, UR14 ;  /* 0x0000000e09097c20 */ /* 0x000fc60008410000 */
[----:B------:R-:W-:-:S05]  /*4b20*/  LEA.HI.X R25, R20, UR11, R25, 0x2, P3 ;  /* 0x0000000b14197c11 */ /* 0x000fca00098f1419 */
[----:B------:R0:W-:Y:S02]  /*4b30*/  STG.E.64 desc[UR12][R24.64], R8 ;  /* 0x0000000818007986 */ /* 0x0001e4000c101b0c */
.L_x_1674:
[----:B------:R-:W-:Y:S05]  /*4b40*/  BSYNC B0 ;  /* 0x0000000000007941 */ /* 0x000fea0003800000 */
.L_x_1673:
        /* <DEDUP_REMOVED lines=19> */
.L_x_1675:
        /* <DEDUP_REMOVED lines=19> */
.L_x_1677:
[----:B------:R-:W-:Y:S05]  /*4db0*/  BSYNC B0 ;  /* 0x0000000000007941 */ /* 0x000fea0003800000 */
.L_x_1676:
        /* <DEDUP_REMOVED lines=19> */
.L_x_1678:
        /* <DEDUP_REMOVED lines=19> */
.L_x_1680:
[----:B------:R-:W-:Y:S05]  /*5020*/  BSYNC B0 ;  /* 0x0000000000007941 */ /* 0x000fea0003800000 */
.L_x_1679:
        /* <DEDUP_REMOVED lines=42> */
.L_x_1681:
        /* <DEDUP_REMOVED lines=19> */
.L_x_1683:
[----:B------:R-:W-:Y:S05]  /*5400*/  BSYNC B0 ;  /* 0x0000000000007941 */ /* 0x000fea0003800000 */
.L_x_1682:
        /* <DEDUP_REMOVED lines=19> */
.L_x_1684:
        /* <DEDUP_REMOVED lines=19> */
.L_x_1686:
[----:B------:R-:W-:Y:S05]  /*5670*/  BSYNC B0 ;  /* 0x0000000000007941 */ /* 0x000fea0003800000 */
.L_x_1685:
        /* <DEDUP_REMOVED lines=19> */
.L_x_1687:
        /* <DEDUP_REMOVED lines=19> */
.L_x_1689:
[----:B------:R-:W-:Y:S05]  /*58e0*/  BSYNC B0 ;  /* 0x0000000000007941 */ /* 0x000fea0003800000 */
.L_x_1688:
        /* <DEDUP_REMOVED lines=19> */
.L_x_1690:
[----:B------:R-:W-:Y:S04]  /*5a20*/  BSSY B0, `(.L_x_1691) ;  /* 0x0000013000007945 */ /* 0x000fe80003800000 */
[----:B------:R-:W-:Y:S05]  /*5a30*/  @P3 BRA `(.L_x_1692) ;  /* 0x0000000000443947 */ /* 0x000fea0003800000 */
[----:B------:R-:W-:Y:S01]  /*5a40*/  ULDC.64 UR10, c[0x0][0x288] ;  /* 0x0000a200000a7ab9 */ /* 0x000fe20000000a00 */
[----:B-1----:R-:W-:Y:S01]  /*5a50*/  MOV R4, R64 ;  /* 0x0000004000047202 */ /* 0x002fe20000000f00 */
[----:B------:R-:W-:Y:S01]  /*5a60*/  IMAD R25, R25, UR10, RZ ;  /* 0x0000000a19197c24 */ /* 0x000fe2000f8e02ff */
[----:B------:R-:W-:Y:S01]  /*5a70*/  MOV R5, R67 ;  /* 0x0000004300057202 */ /* 0x000fe20000000f00 */
[----:B------:R-:W-:Y:S02]  /*5a80*/  FFMA.FTZ R22, R22, R31, R30 ;  /* 0x0000001f16167223 */ /* 0x000fe4000001001e */
[C---:B------:R-:W-:Y:S02]  /*5a90*/  IMAD R25, R24.reuse, UR11, R25 ;  /* 0x0000000b18197c24 */ /* 0x040fe4000f8e0219 */
[----:B---3--:R-:W-:-:S04]  /*5aa0*/  IMAD.WIDE.U32 R6, R24, UR10, R4 ;  /* 0x0000000a18067c25 */ /* 0x008fc8000f8e0004 */
[----:B------:R-:W-:Y:S01]  /*5ab0*/  FFMA.FTZ R5, R0, R31, R30 ;  /* 0x0000001f00057223 */ /* 0x000fe2000001001e */
[----:B------:R-:W-:Y:S01]  /*5ac0*/  ULDC.64 UR10, c[0x0][0x210] ;  /* 0x00008400000a7ab9 */ /* 0x000fe20000000a00 */
[----:B------:R-:W-:Y:S01]  /*5ad0*/  FFMA.FTZ R22, R57, R14, -R22 ;  /* 0x0000000e39167223 */ /* 0x000fe20000010816 */
[----:B------:R-:W-:Y:S01]  /*5ae0*/  LEA R4, P0, R6, UR10, 0x2 ;  /* 0x0000000a06047c11 */ /* 0x000fe2000f8010ff */
[----:B------:R-:W-:Y:S01]  /*5af0*/  FFMA.FTZ R23, R54, R15, -R5 ;  /* 0x0000000f36177223 */ /* 0x000fe20000010805 */
[----:B------:R-:W-:Y:S01]  /*5b00*/  IADD3 R25, R7, R25, RZ ;  /* 0x0000001907197210 */ /* 0x000fe20007ffe0ff */
[----:B------:R-:W-:Y:S02]  /*5b10*/  FMUL.FTZ R22, R22, UR14 ;  /* 0x0000000e16167c20 */ /* 0x000fe40008410000 */
[----:B------:R-:W-:Y:S01]  /*5b20*/  FMUL.FTZ R23, R23, UR14 ;  /* 0x0000000e17177c20 */ /* 0x000fe20008410000 */
[----:B------:R-:W-:-:S05]  /*5b30*/  LEA.HI.X R5, R6, UR11, R25, 0x2, P0 ;  /* 0x0000000b06057c11 */ /* 0x000fca00080f1419 */
[----:B------:R4:W-:Y:S02]  /*5b40*/  STG.E.64 desc[UR12][R4.64], R22 ;  /* 0x0000001604007986 */ /* 0x0009e4000c101b0c */
.L_x_1692:
[----:B------:R-:W-:Y:S05]  /*5b50*/  BSYNC B0 ;  /* 0x0000000000007941 */ /* 0x000fea0003800000 */
.L_x_1691:
[----:B------:R-:W-:Y:S05]  /*5b60*/  @!P5 BRA `(.L_x_1693) ;  /* 0x000000000048d947 */ /* 0x000fea0003800000 */
[----:B------:R-:W-:Y:S01]  /*5b70*/  FFMA.FTZ R55, R2, R57, R55 ;  /* 0x0000003902377223 */ /* 0x000fe20000010037 */
[----:B------:R-:W-:-:S03]  /*5b80*/  FFMA.FTZ R56, R3, R54, R56 ;  /* 0x0000003603387223 */ /* 0x000fc60000010038 */
[----:B------:R-:W-:Y:S01]  /*5b90*/  FMUL.FTZ R0, R55, -1.4426950216293334961 ;  /* 0xbfb8aa3b37007820 */ /* 0x000fe20000410000 */
[----:B---3--:R-:W-:-:S05]  /*5ba0*/  FMUL.FTZ R6, R56, -1.4426950216293334961 ;  /* 0xbfb8aa3b38067820 */ /* 0x008fca0000410000 */
[----:B------:R-:W1:Y:S08]  /*5bb0*/  MUFU.EX2 R0, R0 ;  /* 0x0000000000007308 */ /* 0x000e700000000800 */
[----:B------:R-:W3:Y:S01]  /*5bc0*/  MUFU.EX2 R6, R6 ;  /* 0x0000000600067308 */ /* 0x000ee20000000800 */
[----:B-1--4-:R-:W-:-:S07]  /*5bd0*/  FADD.FTZ R4, R0, 1 ;  /* 0x3f80000000047421 */ /* 0x012fce0000010000 */
        /* <DEDUP_REMOVED lines=11> */
.L_x_1693:
        /* <DEDUP_REMOVED lines=18> */
.L_x_1695:
[----:B------:R-:W-:Y:S05]  /*5db0*/  BSYNC B0 ;  /* 0x0000000000007941 */ /* 0x000fea0003800000 */
.L_x_1694:
        /* <DEDUP_REMOVED lines=9> */
.L_x_1645:
[----:B-1--4-:R-:W1:Y:S01]  /*5e50*/  LDC R4, c[0x0][0xc] ;  /* 0x00000300ff047b82 */ /* 0x012e620000000800 */
[----:B------:R-:W-:Y:S01]  /*5e60*/  ISETP.NE.AND P1, PT, R59, RZ, PT ;  /* 0x000000ff3b00720c */ /* 0x000fe20003f25270 */
[----:B------:R-:W-:Y:S06]  /*5e70*/  BSSY B0, `(.L_x_1697) ;  /* 0x0000011000007945 */ /* 0x000fec0003800000 */
[----:B---3--:R-:W3:Y:S08]  /*5e80*/  LDC R7, c[0x0][0x10] ;  /* 0x00000400ff077b82 */ /* 0x008ef00000000800 */
[----:B0-----:R-:W0:Y:S01]  /*5e90*/  LDC.64 R2, c[0x0][0x258] ;  /* 0x00009600ff027b82 */ /* 0x001e220000000a00 */
[----:B-1----:R-:W-:-:S02]  /*5ea0*/  ISETP.NE.AND P0, PT, R4, 0x1, PT ;  /* 0x000000010400780c */ /* 0x002fc40003f05270 */
[----:B---3--:R-:W-:-:S04]  /*5eb0*/  SHF.L.U32 R0, R7, 0x1, RZ ;  /* 0x0000000107007819 */ /* 0x008fc800000006ff */
        /* <DEDUP_REMOVED lines=12> */
.L_x_1698:
[----:B------:R-:W-:Y:S05]  /*5f80*/  BSYNC B0 ;  /* 0x0000000000007941 */ /* 0x000fea0003800000 */
.L_x_1697:
        /* <DEDUP_REMOVED lines=11> */
.L_x_1700:
[----:B------:R-:W3:Y:S04]  /*6040*/  LDG.E.STRONG.GPU R5, desc[UR12][R2.64] ;  /* 0x0000000c02057981 */ /* 0x000ee8000c1ef900 */
[----:B---3--:R-:W-:Y:S01]  /*6050*/  CCTL.IVALL ;  /* 0x00000000ff00798f */ /* 0x008fe20002000000 */
[----:B------:R-:W-:Y:S05]  /*6060*/  YIELD ;  /* 0x0000000000007946 */ /* 0x000fea0003800000 */
[----:B------:R-:W-:-:S13]  /*6070*/  ISETP.NE.AND P0, PT, R5, R0, PT ;  /* 0x000000000500720c */ /* 0x000fda0003f05270 */
[----:B------:R-:W-:Y:S05]  /*6080*/  @P0 BRA `(.L_x_1700) ;  /* 0xfffffffc00ec0947 */ /* 0x000fea000383ffff */
.L_x_1699:
        /* <DEDUP_REMOVED lines=24> */
.L_x_1701:
[----:B------:R-:W-:-:S04]  /*6210*/  LEA R6, P0, R59, UR4, 0x2 ;  /* 0x000000043b067c11 */ /* 0x000fc8000f8010ff */
[----:B------:R-:W-:Y:S02]  /*6220*/  LEA.HI.X R7, R59, UR5, R0, 0x2, P0 ;  /* 0x000000053b077c11 */ /* 0x000fe400080f1400 */
[-C--:B--2---:R-:W-:Y:S02]  /*6230*/  LEA R8, P0, R18, R6.reuse, 0x2 ;  /* 0x0000000612087211 */ /* 0x084fe400078010ff */
        /* <DEDUP_REMOVED lines=22> */
.L_x_1702:
        /* <DEDUP_REMOVED lines=14> */
.L_x_3281:


//--------------------- .text._Z35group_norm_nhwc_bwd_one_pass_kernelI11Fp32IOBf16WLi512ELi28ELi448EEv26Group_norm_nhwc_bwd_params --------------------------
	.section	.text._Z35group_norm_nhwc_bwd_one_pass_kernelI11Fp32IOBf16WLi512ELi28ELi448EEv26Group_norm_nhwc_bwd_params,"ax",@progbits
	.align	128
        .global         _Z35group_norm_nhwc_bwd_one_pass_kernelI11Fp32IOBf16WLi512ELi28ELi448EEv26Group_norm_nhwc_bwd_params
        .type           _Z35group_norm_nhwc_bwd_one_pass_kernelI11Fp32IOBf16WLi512ELi28ELi448EEv26Group_norm_nhwc_bwd_params,@function
        .size           _Z35group_norm_nhwc_bwd_one_pass_kernelI11Fp32IOBf16WLi512ELi28ELi448EEv26Group_norm_nhwc_bwd_params,(.L_x_3282 - _Z35group_norm_nhwc_bwd_one_pass_kernelI11Fp32IOBf16WLi512ELi28ELi448EEv26Group_norm_nhwc_bwd_params)
        .other          _Z35group_norm_nhwc_bwd_one_pass_kernelI11Fp32IOBf16WLi512ELi28ELi448EEv26Group_norm_nhwc_bwd_params,@"STO_CUDA_ENTRY STV_DEFAULT"
_Z35group_norm_nhwc_bwd_one_pass_kernelI11Fp32IOBf16WLi512ELi28ELi448EEv26Group_norm_nhwc_bwd_params:
.text._Z35group_norm_nhwc_bwd_one_pass_kernelI11Fp32IOBf16WLi512ELi28ELi448EEv26Group_norm_nhwc_bwd_params:
        /* <DEDUP_REMOVED lines=18> */
[----:B------:R-:W2:Y:S01]  /*0120*/  LDC.64 R6, c[0x0][0x288] ;  /* 0x0000a200ff067b82 */ /* 0x000ea20000000a00 */
[----:B------:R-:W-:Y:S01]  /*0130*/  HFMA2.MMA R74, -RZ, RZ, 0, 0 ;  /* 0x00000000ff4a7435 */ /* 0x000fe200000001ff */
[----:B------:R-:W-:-:S02]  /*0140*/  MOV R75, R69 ;  /* 0x00000045004b7202 */ /* 0x000fc40000000f00 */
[----:B------:R-:W-:-:S04]  /*0150*/  SHF.R.U32.HI R84, RZ, 0x2, R3 ;  /* 0x00000002ff547819 */ /* 0x000fc80000011603 */
[----:B------:R-:W3:Y:S01]  /*0160*/  S2UR UR6, SR_CgaCtaId ;  /* 0x00000000000679c3 */ /* 0x000ee20000008800 */
[----:B0-----:R-:W-:-:S07]  /*0170*/  IMAD R82, R5, UR7, R84 ;  /* 0x0000000705527c24 */ /* 0x001fce000f8e0254 */
[----:B------:R-:W0:Y:S01]  /*0180*/  LDC R68, c[0x0][0x10] ;  /* 0x00000400ff447b82 */ /* 0x000e220000000800 */
[----:B------:R-:W-:Y:S01]  /*0190*/  IMAD R84, R84, -0xe, R83 ;  /* 0xfffffff254547824 */ /* 0x000fe200078e0253 */
[C---:B------:R-:W-:Y:S02]  /*01a0*/  IADD3 R0, R82.reuse, 0x60, RZ ;  /* 0x0000006052007810 */ /* 0x040fe40007ffe0ff */
[----:B------:R-:W-:Y:S02]  /*01b0*/  IADD3 R2, R82, 0x80, RZ ;  /* 0x0000008052027810 */ /* 0x000fe40007ffe0ff */
[----:B------:R-:W-:Y:S02]  /*01c0*/  ISETP.LT.U32.AND P0, PT, R0, UR10, PT ;  /* 0x0000000a00007c0c */ /* 0x000fe4000bf01070 */
[----:B------:R-:W4:Y:S01]  /*01d0*/  LDC R43, c[0x0][0xc] ;  /* 0x00000300ff2b7b82 */ /* 0x000f220000000800 */
[----:B------:R-:W-:Y:S02]  /*01e0*/  SHF.R.S32.HI R0, RZ, 0x1f, R0 ;  /* 0x0000001fff007819 */ /* 0x000fe40000011400 */
[----:B------:R-:W-:-:S02]  /*01f0*/  ISETP.LT.U32.AND P1, PT, R2, UR10, PT ;  /* 0x0000000a02007c0c */ /* 0x000fc4000bf21070 */
[----:B------:R-:W-:Y:S01]  /*0200*/  ISETP.LT.AND.EX P0, PT, R0, UR11, !P4, P0 ;  /* 0x0000000b00007c0c */ /* 0x000fe2000e701300 */
[----:B---3--:R-:W-:Y:S01]  /*0210*/  ULEA UR5, UR6, UR5, 0x18 ;  /* 0x0000000506057291 */ /* 0x008fe2000f8ec03f */
[----:B------:R-:W-:Y:S02]  /*0220*/  SHF.R.S32.HI R2, RZ, 0x1f, R2 ;  /* 0x0000001fff027819 */ /* 0x000fe40000011402 */
[----:B------:R-:W-:Y:S02]  /*0230*/  IADD3 R3, R82, 0xa0, RZ ;  /* 0x000000a052037810 */ /* 0x000fe40007ffe0ff */
[----:B------:R-:W-:Y:S02]  /*0240*/  ISETP.LT.AND.EX P1, PT, R2, UR11, !P4, P1 ;  /* 0x0000000b02007c0c */ /* 0x000fe4000e721310 */
[----:B------:R-:W-:Y:S02]  /*0250*/  ISETP.LT.U32.AND P2, PT, R3, UR10, PT ;  /* 0x0000000a03007c0c */ /* 0x000fe4000bf41070 */
[----:B------:R-:W-:Y:S01]  /*0260*/  SHF.R.S32.HI R3, RZ, 0x1f, R3 ;  /* 0x0000001fff037819 */ /* 0x000fe20000011403 */
[----:B0-----:R-:W-:Y:S01]  /*0270*/  IMAD R81, R68, UR7, R69 ;  /* 0x0000000744517c24 */ /* 0x001fe2000f8e0245 */
[----:B------:R-:W-:-:S02]  /*0280*/  IADD3 R0, R82, 0xc0, RZ ;  /* 0x000000c052007810 */ /* 0x000fc40007ffe0ff */
[----:B------:R-:W-:Y:S02]  /*0290*/  @P0 LOP3.LUT R85, R85, 0x100, RZ, 0xfc, !PT ;  /* 0x0000010055550812 */ /* 0x000fe400078efcff */
[----:B------:R-:W-:Y:S02]  /*02a0*/  ISETP.LT.AND.EX P0, PT, R3, UR11, !P4, P2 ;  /* 0x0000000b03007c0c */ /* 0x000fe4000e701320 */
[----:B------:R-:W-:Y:S02]  /*02b0*/  LOP3.LUT R85, R85, 0xffffff7f, RZ, 0xc0, !PT ;  /* 0xffffff7f55557812 */ /* 0x000fe400078ec0ff */
[----:B------:R-:W-:Y:S02]  /*02c0*/  ISETP.LT.U32.AND P2, PT, R0, UR10, PT ;  /* 0x0000000a00007c0c */ /* 0x000fe4000bf41070 */
[----:B------:R-:W-:Y:S02]  /*02d0*/  SHF.R.S32.HI R0, RZ, 0x1f, R0 ;  /* 0x0000001fff007819 */ /* 0x000fe40000011400 */
[----:B------:R-:W-:-:S02]  /*02e0*/  @P1 LOP3.LUT R85, R85, 0x80, RZ, 0xfc, !PT ;  /* 0x0000008055551812 */ /* 0x000fc400078efcff */
[----:B------:R-:W-:Y:S02]  /*02f0*/  IADD3 R2, R82, 0xe0, RZ ;  /* 0x000000e052027810 */ /* 0x000fe40007ffe0ff */
        /* <DEDUP_REMOVED lines=11> */
[----:B------:R-:W-:Y:S02]  /*03b0*/  ISETP.LT.AND.EX P0, PT, R3, UR11, !P4, P0 ;  /* 0x0000000b03007c0c */ /* 0x000fe4000e701300 */
[----:B------:R-:W-:Y:S02]  /*03c0*/  LOP3.LUT R85, R85, 0xffffffef, RZ, 0xc0, !PT ;  /* 0xffffffef55557812 */ /* 0x000fe400078ec0ff */
[----:B------:R-:W-:Y:S02]  /*03d0*/  SHF.R.S32.HI R9, RZ, 0x1f, R82 ;  /* 0x0000001fff097819 */ /* 0x000fe40000011452 */
[----:B------:R-:W-:Y:S02]  /*03e0*/  @P1 LOP3.LUT R85, R85, 0x10, RZ, 0xfc, !PT ;  /* 0x0000001055551812 */ /* 0x000fe400078efcff */
[----:B------:R-:W-:Y:S02]  /*03f0*/  ISETP.LT.U32.AND P3, PT, R82, UR10, PT ;  /* 0x0000000a52007c0c */ /* 0x000fe4000bf61070 */
[----:B------:R-:W-:-:S02]  /*0400*/  LOP3.LUT R85, R85, 0xfffffff7, RZ, 0xc0, !PT ;  /* 0xfffffff755557812 */ /* 0x000fc400078ec0ff */
[----:B------:R-:W-:Y:S02]  /*0410*/  IADD3 R0, R82, 0x120, RZ ;  /* 0x0000012052007810 */ /* 0x000fe40007ffe0ff */
[----:B------:R-:W-:Y:S02]  /*0420*/  ISETP.LT.AND.EX P3, PT, R9, UR11, !P4, P3 ;  /* 0x0000000b09007c0c */ /* 0x000fe4000e761330 */
[----:B------:R-:W-:Y:S02]  /*0430*/  @P0 LOP3.LUT R85, R85, 0x8, RZ, 0xfc, !PT ;  /* 0x0000000855550812 */ /* 0x000fe400078efcff */
[----:B------:R-:W-:Y:S02]  /*0440*/  SHF.R.S32.HI R3, RZ, 0x1f, R0 ;  /* 0x0000001fff037819 */ /* 0x000fe40000011400 */
[----:B------:R-:W-:Y:S02]  /*0450*/  ISETP.LT.U32.AND P0, PT, R0, UR10, PT ;  /* 0x0000000a00007c0c */ /* 0x000fe4000bf01070 */
[----:B------:R-:W-:-:S02]  /*0460*/  IADD3 R2, R82, 0x140, RZ ;  /* 0x0000014052027810 */ /* 0x000fc40007ffe0ff */
[----:B------:R-:W-:Y:S02]  /*0470*/  ISETP.LT.AND.EX P0, PT, R3, UR11, !P4, P0 ;  /* 0x0000000b03007c0c */ /* 0x000fe4000e701300 */
[----:B------:R-:W-:Y:S02]  /*0480*/  SHF.R.S32.HI R3, RZ, 0x1f, R2 ;  /* 0x0000001fff037819 */ /* 0x000fe40000011402 */
[----:B------:R-:W-:Y:S02]  /*0490*/  ISETP.LT.U32.AND P1, PT, R2, UR10, PT ;  /* 0x0000000a02007c0c */ /* 0x000fe4000bf21070 */
[----:B------:R-:W-:Y:S02]  /*04a0*/  LOP3.LUT R85, R85, 0xfffffdff, RZ, 0xc0, !PT ;  /* 0xfffffdff55557812 */ /* 0x000fe400078ec0ff */
[C---:B------:R-:W-:Y:S02]  /*04b0*/  IADD3 R0, R82.reuse, 0x160, RZ ;  /* 0x0000016052007810 */ /* 0x040fe40007ffe0ff */
[----:B------:R-:W-:-:S02]  /*04c0*/  IADD3 R80, R82, 0x20, RZ ;  /* 0x0000002052507810 */ /* 0x000fc40007ffe0ff */
[----:B------:R-:W-:Y:S02]  /*04d0*/  IADD3 R79, R82, 0x40, RZ ;  /* 0x00000040524f7810 */ /* 0x000fe40007ffe0ff */
[----:B------:R-:W-:Y:S02]  /*04e0*/  ISETP.LT.AND.EX P1, PT, R3, UR11, !P4, P1 ;  /* 0x0000000b03007c0c */ /* 0x000fe4000e721310 */
[----:B------:R-:W-:Y:S02]  /*04f0*/  @P3 LOP3.LUT R85, R85, 0x200, RZ, 0xfc, !PT ;  /* 0x0000020055553812 */ /* 0x000fe400078efcff */
[----:B------:R-:W-:Y:S02]  /*0500*/  SHF.R.S32.HI R2, RZ, 0x1f, R0 ;  /* 0x0000001fff027819 */ /* 0x000fe40000011400 */
[----:B------:R-:W-:Y:S02]  /*0510*/  ISETP.LT.U32.AND P2, PT, R0, UR10, PT ;  /* 0x0000000a00007c0c */ /* 0x000fe4000bf41070 */
[----:B------:R-:W-:-:S02]  /*0520*/  SHF.R.S32.HI R3, RZ, 0x1f, R80 ;  /* 0x0000001fff037819 */ /* 0x000fc40000011450 */
[----:B------:R-:W-:Y:S02]  /*0530*/  ISETP.LT.U32.AND P3, PT, R80, UR10, PT ;  /* 0x0000000a50007c0c */ /* 0x000fe4000bf61070 */
[----:B------:R-:W-:Y:S02]  /*0540*/  SHF.R.S32.HI R5, RZ, 0x1f, R79 ;  /* 0x0000001fff057819 */ /* 0x000fe4000001144f */
[----:B------:R-:W-:Y:S01]  /*0550*/  ISETP.LT.U32.AND P5, PT, R79, UR10, PT ;  /* 0x0000000a4f007c0c */ /* 0x000fe2000bfa1070 */
[----:B------:R-:W-:Y:S01]  /*0560*/  ULDC.U8 UR10, c[0x0][0x2a4] ;  /* 0x0000a900000a7ab9 */ /* 0x000fe20000000000 */
[----:B------:R-:W-:Y:S02]  /*0570*/  ISETP.LT.AND.EX P2, PT, R2, UR11, !P4, P2 ;  /* 0x0000000b02007c0c */ /* 0x000fe4000e741320 */
[----:B------:R-:W-:Y:S02]  /*0580*/  ISETP.LT.AND.EX P3, PT, R3, UR11, !P4, P3 ;  /* 0x0000000b03007c0c */ /* 0x000fe4000e761330 */
[----:B------:R-:W-:-:S02]  /*0590*/  ISETP.LT.AND.EX P4, PT, R5, UR11, !P4, P5 ;  /* 0x0000000b05007c0c */ /* 0x000fc4000e781350 */
[C---:B--2---:R-:W-:Y:S02]  /*05a0*/  LEA.HI R2, P5, R7.reuse, R6, RZ, 0x1 ;  /* 0x0000000607027211 */ /* 0x044fe400078b08ff */
[-C--:B------:R-:W-:Y:S02]  /*05b0*/  LEA R11, R7, R7.reuse, 0x1 ;  /* 0x00000007070b7211 */ /* 0x080fe400078e08ff */
[----:B------:R-:W-:Y:S01]  /*05c0*/  IADD3.X R13, RZ, R7, RZ, P5, !PT ;  /* 0x00000007ff0d7210 */ /* 0x000fe20002ffe4ff */
[----:B------:R-:W-:Y:S01]  /*05d0*/  IMAD.WIDE.U32 R6, R6, 0x3, RZ ;  /* 0x0000000306067825 */ /* 0x000fe200078e00ff */
[----:B------:R-:W-:Y:S02]  /*05e0*/  SHF.R.S32.HI R0, RZ, 0x1f, R83 ;  /* 0x0000001fff007819 */ /* 0x000fe40000011453 */
[----:B------:R-:W-:Y:S02]  /*05f0*/  SHF.R.S64 R2, R2, 0x1, R13 ;  /* 0x0000000102027819 */ /* 0x000fe4000000100d */
[----:B------:R-:W-:-:S02]  /*0600*/  IADD3 R11, R7, R11, RZ ;  /* 0x0000000b070b7210 */ /* 0x000fc40007ffe0ff */
[----:B------:R-:W-:Y:S02]  /*0610*/  LEA.HI R0, R0, R83, RZ, 0x5 ;  /* 0x0000005300007211 */ /* 0x000fe400078f28ff */
[----:B------:R-:W-:Y:S02]  /*0620*/  LEA.HI R4, P5, R11, R6, RZ, 0x1 ;  /* 0x000000060b047211 */ /* 0x000fe400078b08ff */
[----:B------:R-:W-:Y:S02]  /*0630*/  SHF.R.S32.HI R7, RZ, 0x1, R13 ;  /* 0x00000001ff077819 */ /* 0x000fe4000001140d */
[----:B------:R-:W-:Y:S02]  /*0640*/  IADD3.X R11, RZ, R11, RZ, P5, !PT ;  /* 0x0000000bff0b7210 */ /* 0x000fe40002ffe4ff */
[----:B------:R-:W-:Y:S02]  /*0650*/  SHF.R.S32.HI R0, RZ, 0x5, R0 ;  /* 0x00000005ff007819 */ /* 0x000fe40000011400 */
[----:B------:R-:W-:-:S02]  /*0660*/  SHF.R.S64 R4, R4, 0x1, R11 ;  /* 0x0000000104047819 */ /* 0x000fc4000000100b */
[----:B----4-:R-:W-:Y:S02]  /*0670*/  LOP3.LUT R78, R43, 0x3, RZ, 0xc0, !PT ;  /* 0x000000032b4e7812 */ /* 0x010fe400078ec0ff */
[----:B------:R-:W-:Y:S02]  /*0680*/  IADD3 R77, R82, 0x1e0, RZ ;  /* 0x000001e0524d7810 */ /* 0x000fe40007ffe0ff */
[----:B------:R-:W-:Y:S02]  /*0690*/  SHF.R.S32.HI R11, RZ, 0x1, R11 ;  /* 0x00000001ff0b7819 */ /* 0x000fe4000001140b */
[----:B------:R-:W-:Y:S02]  /*06a0*/  SHF.L.U64.HI R6, R2, 0x2, R7 ;  /* 0x0000000202067819 */ /* 0x000fe40000010207 */
[----:B------:R-:W-:Y:S02]  /*06b0*/  LEA R0, R0, UR5, 0x3 ;  /* 0x0000000500007c11 */ /* 0x000fe4000f8e18ff */
[----:B------:R-:W-:-:S02]  /*06c0*/  IADD3 R76, -R78, R43, RZ ;  /* 0x0000002b4e4c7210 */ /* 0x000fc40007ffe1ff */
[----:B------:R-:W-:Y:S02]  /*06d0*/  SHF.L.U32 R84, R84, 0x1, RZ ;  /* 0x0000000154547819 */ /* 0x000fe400000006ff */
[----:B------:R-:W-:Y:S02]  /*06e0*/  SHF.R.S32.HI R7, RZ, 0x1f, R77 ;  /* 0x0000001fff077819 */ /* 0x000fe4000001144d */
[----:B-1----:R-:W-:-:S07]  /*06f0*/  SHF.L.U64.HI R8, R4, 0x2, R11 ;  /* 0x0000000204087819 */ /* 0x002fce000001020b */
.L_x_1786:
[----:B0-----:R-:W0:Y:S01]  /*0700*/  LDC R16, c[0x0][0x2a0] ;  /* 0x0000a800ff107b82 */ /* 0x001e220000000800 */
[----:B------:R-:W-:Y:S01]  /*0710*/  LOP3.LUT P6, RZ, R85, 0x200, RZ, 0xc0, !PT ;  /* 0x0000020055ff7812 */ /* 0x000fe200078cc0ff */
[----:B------:R-:W-:Y:S01]  /*0720*/  ULDC.64 UR12, c[0x0][0x298] ;  /* 0x0000a600000c7ab9 */ /* 0x000fe20000000a00 */
[----:B------:R-:W-:Y:S02]  /*0730*/  P2R R107, PR, RZ, 0x4 ;  /* 0x00000004ff6b7803 */ /* 0x000fe40000000000 */
[----:B------:R-:W-:Y:S02]  /*0740*/  P2R R106, PR, RZ, 0x2 ;  /* 0x00000002ff6a7803 */ /* 0x000fe40000000000 */
[----:B------:R-:W-:Y:S01]  /*0750*/  P2R R108, PR, RZ, 0x1 ;  /* 0x00000001ff6c7803 */ /* 0x000fe20000000000 */
[----:B-1----:R-:W1:Y:S08]  /*0760*/  @P3 LDC.64 R24, c[0x0][0x230] ;  /* 0x00008c00ff183b82 */ /* 0x002e700000000a00 */
[----:B--2---:R-:W2:Y:S01]  /*0770*/  @P6 LDC.64 R62, c[0x0][0x230] ;  /* 0x00008c00ff3e6b82 */ /* 0x004ea20000000a00 */
        /* <DEDUP_REMOVED lines=9> */
[----:B------:R3:W1:Y:S02]  /*0810*/  F2I.FTZ.U32.TRUNC.NTZ R11, R10 ;  /* 0x0000000a000b7305 */ /* 0x000664000021f000 */
[----:B---3--:R-:W-:Y:S02]  /*0820*/  MOV R10, RZ ;  /* 0x000000ff000a7202 */ /* 0x008fe40000000f00 */
[----:B-1----:R-:W-:-:S05]  /*0830*/  IADD3 R14, RZ, -R11, RZ ;  /* 0x8000000bff0e7210 */ /* 0x002fca0007ffe0ff */
[----:B------:R-:W-:Y:S01]  /*0840*/  IMAD R13, R14, R15, RZ ;  /* 0x0000000f0e0d7224 */ /* 0x000fe200078e02ff */
[----:B------:R-:W-:-:S03]  /*0850*/  IABS R14, R75 ;  /* 0x0000004b000e7213 */ /* 0x000fc60000000000 */
[----:B------:R-:W-:Y:S01]  /*0860*/  IMAD.HI.U32 R11, R11, R13, R10 ;  /* 0x0000000d0b0b7227 */ /* 0x000fe200078e000a */
[----:B------:R-:W-:-:S05]  /*0870*/  LOP3.LUT R10, R75, R16, RZ, 0x3c, !PT ;  /* 0x000000104b0a7212 */ /* 0x000fca00078e3cff */
[----:B------:R-:W-:-:S05]  /*0880*/  IMAD.HI.U32 R11, R11, R14, RZ ;  /* 0x0000000e0b0b7227 */ /* 0x000fca00078e00ff */
[----:B------:R-:W-:-:S05]  /*0890*/  IADD3 R12, -R11, RZ, RZ ;  /* 0x000000ff0b0c7210 */ /* 0x000fca0007ffe1ff */
[----:B------:R-:W-:Y:S01]  /*08a0*/  IMAD R12, R15, R12, R14 ;  /* 0x0000000c0f0c7224 */ /* 0x000fe200078e020e */
[----:B------:R-:W-:-:S04]  /*08b0*/  P2R R14, PR, RZ, 0x8 ;  /* 0x00000008ff0e7803 */ /* 0x000fc80000000000 */
[----:B------:R-:W-:-:S13]  /*08c0*/  ISETP.GT.U32.AND P5, PT, R15, R12, PT ;  /* 0x0000000c0f00720c */ /* 0x000fda0003fa4070 */
[-C--:B------:R-:W-:Y:S02]  /*08d0*/  @!P5 IADD3 R12, R12, -R15.reuse, RZ ;  /* 0x8000000f0c0cd210 */ /* 0x080fe40007ffe0ff */
[----:B------:R-:W-:Y:S02]  /*08e0*/  @!P5 IADD3 R11, R11, 0x1, RZ ;  /* 0x000000010b0bd810 */ /* 0x000fe40007ffe0ff */
[----:B------:R-:W-:Y:S02]  /*08f0*/  IADD3 R13, R12, -R15, RZ ;  /* 0x8000000f0c0d7210 */ /* 0x000fe40007ffe0ff */
[----:B------:R-:W-:-:S04]  /*0900*/  ISETP.GT.U32.AND P5, PT, R15, R12, PT ;  /* 0x0000000c0f00720c */ /* 0x000fc80003fa4070 */
[----:B------:R-:W-:Y:S02]  /*0910*/  SEL R13, R13, R12, !P5 ;  /* 0x0000000c0d0d7207 */ /* 0x000fe40006800000 */
[----:B------:R-:W-:Y:S02]  /*0920*/  ISETP.GE.U32.AND P5, PT, R12, R15, PT ;  /* 0x0000000f0c00720c */ /* 0x000fe40003fa6070 */
[----:B------:R-:W-:-:S11]  /*0930*/  IADD3 R15, R82, 0x60, RZ ;  /* 0x00000060520f7810 */ /* 0x000fd60007ffe0ff */
        /* <DEDUP_REMOVED lines=8> */
[----:B------:R-:W-:-:S03]  /*09c0*/  SEL R11, R10, R11, !P5 ;  /* 0x0000000b0a0b7207 */ /* 0x000fc60006800000 */
[----:B------:R-:W-:Y:S01]  /*09d0*/  IMAD R97, R120, 0x1c, RZ ;  /* 0x0000001c78617824 */ /* 0x000fe200078e02ff */
[----:B------:R-:W-:-:S04]  /*09e0*/  SHF.R.S32.HI R10, RZ, 0x1f, R11 ;  /* 0x0000001fff0a7819 */ /* 0x000fc8000001140b */
[----:B------:R-:W-:Y:S01]  /*09f0*/  SHF.R.S32.HI R13, RZ, 0x1f, R97 ;  /* 0x0000001fff0d7819 */ /* 0x000fe20000011461 */
[----:B------:R-:W-:Y:S01]  /*0a00*/  IMAD R10, R10, UR12, RZ ;  /* 0x0000000c0a0a7c24 */ /* 0x000fe2000f8e02ff */
[----:B------:R-:W-:-:S03]  /*0a10*/  IADD3 R122, P5, R84, R97, RZ ;  /* 0x00000061547a7210 */ /* 0x000fc60007fbe0ff */
[C---:B------:R-:W-:Y:S01]  /*0a20*/  IMAD R125, R11.reuse, UR13, R10 ;  /* 0x0000000d0b7d7c24 */ /* 0x040fe2000f8e020a */
[----:B------:R-:W-:Y:S02]  /*0a30*/  LEA.HI.X.SX32 R123, R84, R13, 0x1, P5 ;  /* 0x0000000d547b7211 */ /* 0x000fe400028f0eff */
[----:B------:R-:W1:Y:S01]  /*0a40*/  @P6 LDC.64 R12, c[0x0][0x288] ;  /* 0x0000a200ff0c6b82 */ /* 0x000e620000000a00 */
[----:B------:R-:W-:Y:S01]  /*0a50*/  IMAD.WIDE.U32 R122, R11, UR12, R122 ;  /* 0x0000000c0b7a7c25 */ /* 0x000fe2000f8e007a */
[----:B------:R-:W-:-:S04]  /*0a60*/  ULDC.64 UR12, c[0x0][0x290] ;  /* 0x0000a400000c7ab9 */ /* 0x000fc80000000a00 */
[----:B------:R-:W-:Y:S02]  /*0a70*/  IADD3 R125, R123, R125, RZ ;  /* 0x0000007d7b7d7210 */ /* 0x000fe40007ffe0ff */
[----:B------:R-:W-:Y:S01]  /*0a80*/  @P6 MOV R124, R122 ;  /* 0x0000007a007c6202 */ /* 0x000fe20000000f00 */
[----:B-1----:R-:W-:-:S04]  /*0a90*/  @P6 IMAD R10, R9, R12, RZ ;  /* 0x0000000c090a6224 */ /* 0x002fc800078e02ff */
[C---:B------:R-:W-:Y:S02]  /*0aa0*/  @P6 IMAD R13, R82.reuse, R13, R10 ;  /* 0x0000000d520d6224 */ /* 0x040fe400078e020a */
[----:B------:R-:W-:-:S05]  /*0ab0*/  @P6 IMAD.WIDE.U32 R10, R82, R12, R124 ;  /* 0x0000000c520a6225 */ /* 0x000fca00078e007c */
[----:B------:R-:W-:Y:S02]  /*0ac0*/  @P6 IADD3 R11, R11, R13, RZ ;  /* 0x0000000d0b0b6210 */ /* 0x000fe40007ffe0ff */
[----:B------:R-:W1:Y:S01]  /*0ad0*/  @P6 LDC.64 R12, c[0x0][0x228] ;  /* 0x00008a00ff0c6b82 */ /* 0x000e620000000a00 */
[C---:B------:R-:W-:Y:S02]  /*0ae0*/  @P6 SHF.L.U32 R61, R10.reuse, 0x2, RZ ;  /* 0x000000020a3d6819 */ /* 0x040fe400000006ff */
[----:B------:R-:W-:Y:S02]  /*0af0*/  @P6 SHF.L.U64.HI R10, R10, 0x2, R11 ;  /* 0x000000020a0a6819 */ /* 0x000fe4000001020b */
[----:B--2---:R-:W-:Y:S02]  /*0b00*/  @P6 IADD3 R62, P5, R61, R62, RZ ;  /* 0x0000003e3d3e6210 */ /* 0x004fe40007fbe0ff */
[----:B------:R-:W-:Y:S02]  /*0b10*/  @P3 MOV R11, R125 ;  /* 0x0000007d000b3202 */ /* 0x000fe40000000f00 */
[----:B------:R-:W-:-:S02]  /*0b20*/  @P6 IADD3.X R63, R10, R63, RZ, P5, !PT ;  /* 0x0000003f0a3f6210 */ /* 0x000fc40002ffe4ff */
[----:B-1----:R-:W-:-:S04]  /*0b30*/  @P6 IADD3 R60, P5, R61, R12, RZ ;  /* 0x0000000c3d3c6210 */ /* 0x002fc80007fbe0ff */
[----:B------:R-:W-:Y:S02]  /*0b40*/  @P6 IADD3.X R61, R10, R13, RZ, P5, !PT ;  /* 0x0000000d0a3d6210 */ /* 0x000fe40002ffe4ff */
[----:B------:R-:W1:Y:S01]  /*0b50*/  @P3 LDC.64 R12, c[0x0][0x288] ;  /* 0x0000a200ff0c3b82 */ /* 0x000e620000000a00 */
[----:B------:R-:W-:-:S13]  /*0b60*/  LOP3.LUT P6, RZ, R85, 0x100, RZ, 0xc0, !PT ;  /* 0x0000010055ff7812 */ /* 0x000fda00078cc0ff */
[----:B------:R-:W2:Y:S01]  /*0b70*/  @P6 LDC.64 R86, c[0x0][0x230] ;  /* 0x00008c00ff566b82 */ /* 0x000ea20000000a00 */
[----:B-1----:R-:W-:-:S04]  /*0b80*/  @P3 IMAD R10, R3, R12, RZ ;  /* 0x0000000c030a3224 */ /* 0x002fc800078e02ff */
[----:B------:R-:W-:Y:S01]  /*0b90*/  @P3 IMAD R13, R80, R13, R10 ;  /* 0x0000000d500d3224 */ /* 0x000fe200078e020a */
[----:B------:R-:W-:-:S05]  /*0ba0*/  @P3 MOV R10, R122 ;  /* 0x0000007a000a3202 */ /* 0x000fca0000000f00 */
[----:B------:R-:W-:-:S05]  /*0bb0*/  @P3 IMAD.WIDE.U32 R10, R80, R12, R10 ;  /* 0x0000000c500a3225 */ /* 0x000fca00078e000a */
[----:B------:R-:W-:Y:S02]  /*0bc0*/  @P3 IADD3 R11, R11, R13, RZ ;  /* 0x0000000d0b0b3210 */ /* 0x000fe40007ffe0ff */
[----:B------:R-:W1:Y:S01]  /*0bd0*/  @P3 LDC.64 R12, c[0x0][0x228] ;  /* 0x00008a00ff0c3b82 */ /* 0x000e620000000a00 */
[C---:B------:R-:W-:Y:S02]  /*0be0*/  @P3 SHF.L.U32 R65, R10.reuse, 0x2, RZ ;  /* 0x000000020a413819 */ /* 0x040fe400000006ff */
[----:B------:R-:W-:Y:S02]  /*0bf0*/  @P3 SHF.L.U64.HI R10, R10, 0x2, R11 ;  /* 0x000000020a0a3819 */ /* 0x000fe4000001020b */
[----:B------:R-:W-:Y:S02]  /*0c00*/  @P3 IADD3 R24, P5, R65, R24, RZ ;  /* 0x0000001841183210 */ /* 0x000fe40007fbe0ff */
[----:B------:R-:W-:Y:S02]  /*0c10*/  @P4 MOV R11, R125 ;  /* 0x0000007d000b4202 */ /* 0x000fe40000000f00 */
[----:B------:R-:W-:-:S02]  /*0c20*/  @P3 IADD3.X R25, R10, R25, RZ, P5, !PT ;  /* 0x000000190a193210 */ /* 0x000fc40002ffe4ff */
        /* <DEDUP_REMOVED lines=13> */
[----:B0-----:R-:W-:Y:S02]  /*0d00*/  @P4 IADD3 R26, P5, R29, R26, RZ ;  /* 0x0000001a1d1a4210 */ /* 0x001fe40007fbe0ff */
[----:B------:R-:W-:Y:S02]  /*0d10*/  SHF.R.S32.HI R11, RZ, 0x1f, R15 ;  /* 0x0000001fff0b7819 */ /* 0x000fe4000001140f */
[----:B------:R-:W-:-:S02]  /*0d20*/  @P4 IADD3.X R27, R10, R27, RZ, P5, !PT ;  /* 0x0000001b0a1b4210 */ /* 0x000fc40002ffe4ff */
[----:B-1----:R-:W-:-:S04]  /*0d30*/  @P4 IADD3 R28, P5, R29, R12, RZ ;  /* 0x0000000c1d1c4210 */ /* 0x002fc80007fbe0ff */
[----:B------:R-:W-:Y:S02]  /*0d40*/  @P4 IADD3.X R29, R10, R13, RZ, P5, !PT ;  /* 0x0000000d0a1d4210 */ /* 0x000fe40002ffe4ff */
[----:B------:R-:W0:Y:S02]  /*0d50*/  @P6 LDC.64 R12, c[0x0][0x288] ;  /* 0x0000a200ff0c6b82 */ /* 0x000e240000000a00 */
[----:B0-----:R-:W-:Y:S01]  /*0d60*/  @P6 IMAD R10, R11, R12, RZ ;  /* 0x0000000c0b0a6224 */ /* 0x001fe200078e02ff */
[----:B------:R-:W-:-:S03]  /*0d70*/  @P6 MOV R11, R125 ;  /* 0x0000007d000b6202 */ /* 0x000fc60000000f00 */
[----:B------:R-:W-:Y:S01]  /*0d80*/  @P6 IMAD R13, R15, R13, R10 ;  /* 0x0000000d0f0d6224 */ /* 0x000fe200078e020a */
[----:B------:R-:W-:-:S05]  /*0d90*/  @P6 MOV R10, R122 ;  /* 0x0000007a000a6202 */ /* 0x000fca0000000f00 */
[----:B------:R-:W-:Y:S01]  /*0da0*/  @P6 IMAD.WIDE.U32 R10, R15, R12, R10 ;  /* 0x0000000c0f0a6225 */ /* 0x000fe200078e000a */
[----:B------:R-:W-:-:S04]  /*0db0*/  IADD3 R15, R82, 0x80, RZ ;  /* 0x00000080520f7810 */ /* 0x000fc80007ffe0ff */
[----:B------:R-:W-:Y:S02]  /*0dc0*/  @P6 IADD3 R11, R11, R13, RZ ;  /* 0x0000000d0b0b6210 */ /* 0x000fe40007ffe0ff */
[----:B------:R-:W0:Y:S01]  /*0dd0*/  @P6 LDC.64 R12, c[0x0][0x228] ;  /* 0x00008a00ff0c6b82 */ /* 0x000e220000000a00 */
[C---:B------:R-:W-:Y:S02]  /*0de0*/  @P6 SHF.L.U32 R67, R10.reuse, 0x2, RZ ;  /* 0x000000020a436819 */ /* 0x040fe400000006ff */
[----:B------:R-:W-:Y:S02]  /*0df0*/  @P6 SHF.L.U64.HI R10, R10, 0x2, R11 ;  /* 0x000000020a0a6819 */ /* 0x000fe4000001020b */
[----:B--2---:R-:W-:Y:S02]  /*0e00*/  @P6 IADD3 R86, P5, R67, R86, RZ ;  /* 0x0000005643566210 */ /* 0x004fe40007fbe0ff */
[----:B------:R-:W-:Y:S02]  /*0e10*/  SHF.R.S32.HI R11, RZ, 0x1f, R15 ;  /* 0x0000001fff0b7819 */ /* 0x000fe4000001140f */
[----:B------:R-:W-:-:S02]  /*0e20*/  @P6 IADD3.X R87, R10, R87, RZ, P5, !PT ;  /* 0x000000570a576210 */ /* 0x000fc40002ffe4ff */
[----:B0-----:R-:W-:-:S04]  /*0e30*/  @P6 IADD3 R66, P5, R67, R12, RZ ;  /* 0x0000000c43426210 */ /* 0x001fc80007fbe0ff */
[----:B------:R-:W-:Y:S02]  /*0e40*/  @P6 IADD3.X R67, R10, R13, RZ, P5, !PT ;  /* 0x0000000d0a436210 */ /* 0x000fe40002ffe4ff */
[----:B------:R-:W0:Y:S01]  /*0e50*/  @P3 LDC.64 R12, c[0x0][0x288] ;  /* 0x0000a200ff0c3b82 */ /* 0x000e220000000a00 */
[----:B------:R-:W-:-:S13]  /*0e60*/  LOP3.LUT P6, RZ, R85, 0x40, RZ, 0xc0, !PT ;  /* 0x0000004055ff7812 */ /* 0x000fda00078cc0ff */
[----:B------:R-:W1:Y:S01]  /*0e70*/  @P6 LDC.64 R32, c[0x0][0x230] ;  /* 0x00008c00ff206b82 */ /* 0x000e620000000a00 */
        /* <DEDUP_REMOVED lines=10> */
[----:B---3--:R-:W-:Y:S02]  /*0f20*/  @P3 IADD3 R30, P5, R89, R30, RZ ;  /* 0x0000001e591e3210 */ /* 0x008fe40007fbe0ff */
[----:B------:R-:W-:Y:S02]  /*0f30*/  SHF.R.S32.HI R11, RZ, 0x1f, R15 ;  /* 0x0000001fff0b7819 */ /* 0x000fe4000001140f */
[----:B------:R-:W-:-:S02]  /*0f40*/  @P3 IADD3.X R31, R10, R31, RZ, P5, !PT ;  /* 0x0000001f0a1f3210 */ /* 0x000fc40002ffe4ff */
[----:B0-----:R-:W-:-:S04]  /*0f50*/  @P3 IADD3 R88, P5, R89, R12, RZ ;  /* 0x0000000c59583210 */ /* 0x001fc80007fbe0ff */
[----:B------:R-:W-:Y:S02]  /*0f60*/  @P3 IADD3.X R89, R10, R13, RZ, P5, !PT ;  /* 0x0000000d0a593210 */ /* 0x000fe40002ffe4ff */
[----:B------:R-:W0:Y:S01]  /*0f70*/  @P6 LDC.64 R12, c[0x0][0x288] ;  /* 0x0000a200ff0c6b82 */ /* 0x000e220000000a00 */
[----:B------:R-:W-:-:S13]  /*0f80*/  LOP3.LUT P3, RZ, R85, 0x20, RZ, 0xc0, !PT ;  /* 0x0000002055ff7812 */ /* 0x000fda000786c0ff */
[----:B------:R-:W2:Y:S01]  /*0f90*/  @P3 LDC.64 R92, c[0x0][0x230] ;  /* 0x00008c00ff5c3b82 */ /* 0x000ea20000000a00 */
        /* <DEDUP_REMOVED lines=10> */
[----:B-1----:R-:W-:Y:S02]  /*1040*/  @P6 IADD3 R32, P5, R35, R32, RZ ;  /* 0x0000002023206210 */ /* 0x002fe40007fbe0ff */
        /* <DEDUP_REMOVED lines=67> */
[----:B----4-:R-:W-:Y:S02]  /*1480*/  @P1 IADD3 R104, P5, R73, R104, RZ ;  /* 0x0000006849681210 */ /* 0x010fe40007fbe0ff */
        /* <DEDUP_REMOVED lines=26> */
[----:B------:R-:W-:-:S04]  /*1630*/  ISETP.GE.U32.AND P5, PT, R10, UR12, PT ;  /* 0x0000000c0a007c0c */ /* 0x000fc8000bfa6070 */
[----:B------:R-:W-:Y:S02]  /*1640*/  ISETP.GE.AND.EX P5, PT, R11, UR13, PT, P5 ;  /* 0x0000000d0b007c0c */ /* 0x000fe4000bfa6350 */
[----:B------:R-:W-:Y:S02]  /*1650*/  SHF.R.S32.HI R11, RZ, 0x1f, R15 ;  /* 0x0000001fff0b7819 */ /* 0x000fe4000001140f */
[----:B------:R-:W-:-:S13]  /*1660*/  ISETP.LT.U32.AND P3, PT, R83, 0x1c0, !P5 ;  /* 0x000001c05300780c */ /* 0x000fda0006f61070 */
[----:B------:R-:W0:Y:S08]  /*1670*/  @P3 LDC.64 R16, c[0x0][0x288] ;  /* 0x0000a200ff103b82 */ /* 0x000e300000000a00 */
[----:B------:R-:W1:Y:S08]  /*1680*/  @P3 LDC.64 R52, c[0x0][0x230] ;  /* 0x00008c00ff343b82 */ /* 0x000e700000000a00 */
        /* <DEDUP_REMOVED lines=8> */
[C---:B------:R-:W-:Y:S02]  /*1710*/  @P3 SHF.L.U32 R17, R10.reuse, 0x2, RZ ;  /* 0x000000020a113819 */ /* 0x040fe400000006ff */
[----:B------:R-:W-:Y:S02]  /*1720*/  @P3 SHF.L.U64.HI R10, R10, 0x2, R11 ;  /* 0x000000020a0a3819 */ /* 0x000fe4000001020b */
[----:B-1----:R-:W-:Y:S02]  /*1730*/  @P3 IADD3 R52, P5, R17, R52, RZ ;  /* 0x0000003411343210 */ /* 0x002fe40007fbe0ff */
[----:B------:R-:W-:Y:S02]  /*1740*/  SHF.R.S32.HI R13, RZ, 0x1f, R15 ;  /* 0x0000001fff0d7819 */ /* 0x000fe4000001140f */
[----:B------:R-:W-:-:S02]  /*1750*/  @P3 IADD3.X R53, R10, R53, RZ, P5, !PT ;  /* 0x000000350a353210 */ /* 0x000fc40002ffe4ff */
[----:B--2---:R-:W-:-:S04]  /*1760*/  @P3 IADD3 R16, P5, R17, R18, RZ ;  /* 0x0000001211103210 */ /* 0x004fc80007fbe0ff */
[----:B------:R-:W-:Y:S02]  /*1770*/  @P3 IADD3.X R17, R10, R19, RZ, P5, !PT ;  /* 0x000000130a113210 */ /* 0x000fe40002ffe4ff */
[----:B------:R-:W-:-:S04]  /*1780*/  IADD3 R10, R12, 0x1a0, RZ ;  /* 0x000001a00c0a7810 */ /* 0x000fc80007ffe0ff */
[----:B------:R-:W-:Y:S02]  /*1790*/  SHF.R.S32.HI R11, RZ, 0x1f, R10 ;  /* 0x0000001fff0b7819 */ /* 0x000fe4000001140a */
[----:B------:R-:W-:-:S04]  /*17a0*/  ISETP.GE.U32.AND P5, PT, R10, UR12, PT ;  /* 0x0000000c0a007c0c */ /* 0x000fc8000bfa6070 */
[----:B------:R-:W-:-:S04]  /*17b0*/  ISETP.GE.AND.EX P5, PT, R11, UR13, PT, P5 ;  /* 0x0000000d0b007c0c */ /* 0x000fc8000bfa6350 */
[----:B------:R-:W-:-:S13]  /*17c0*/  ISETP.LT.U32.AND P2, PT, R83, 0x1c0, !P5 ;  /* 0x000001c05300780c */ /* 0x000fda0006f41070 */
[----:B------:R-:W0:Y:S01]  /*17d0*/  @P2 LDC.64 R10, c[0x0][0x288] ;  /* 0x0000a200ff0a2b82 */ /* 0x000e220000000a00 */
[----:B------:R-:W-:-:S07]  /*17e0*/  @P2 MOV R19, R125 ;  /* 0x0000007d00132202 */ /* 0x000fce0000000f00 */
[----:B------:R-:W1:Y:S08]  /*17f0*/  @P2 LDC.64 R54, c[0x0][0x230] ;  /* 0x00008c00ff362b82 */ /* 0x000e700000000a00 */
[----:B------:R-:W2:Y:S01]  /*1800*/  @P2 LDC.64 R20, c[0x0][0x228] ;  /* 0x00008a00ff142b82 */ /* 0x000ea20000000a00 */
[----:B0-----:R-:W-:-:S04]  /*1810*/  @P2 IMAD R18, R13, R10, RZ ;  /* 0x0000000a0d122224 */ /* 0x001fc800078e02ff */
        /* <DEDUP_REMOVED lines=30> */
[----:B-1----:R-:W-:-:S04]  /*1a00*/  @P5 IADD3 R58, P6, R11, R58, RZ ;  /* 0x0000003a0b3a5210 */ /* 0x002fc80007fde0ff */
[----:B------:R-:W-:Y:S02]  /*1a10*/  @P5 IADD3.X R59, R10, R59, RZ, P6, !PT ;  /* 0x0000003b0a3b5210 */ /* 0x000fe400037fe4ff */
[----:B--2---:R-:W-:-:S04]  /*1a20*/  @P5 IADD3 R56, P6, R11, R56, RZ ;  /* 0x000000380b385210 */ /* 0x004fc80007fde0ff */
[----:B------:R-:W-:Y:S02]  /*1a30*/  @P5 IADD3.X R57, R10, R57, RZ, P6, !PT ;  /* 0x000000390a395210 */ /* 0x000fe400037fe4ff */
        /* <DEDUP_REMOVED lines=11> */
[----:B------:R-:W-:-:S05]  /*1af0*/  @P6 IMAD.WIDE.U32 R12, R77, R10, R12 ;  /* 0x0000000a4d0c6225 */ /* 0x000fca00078e000c */
[----:B------:R-:W-:Y:S02]  /*1b00*/  @P6 IADD3 R13, R13, R11, RZ ;  /* 0x0000000b0d0d6210 */ /* 0x000fe40007ffe0ff */
[C---:B------:R-:W-:Y:S02]  /*1b10*/  @P6 SHF.L.U32 R11, R12.reuse, 0x2, RZ ;  /* 0x000000020c0b6819 */ /* 0x040fe400000006ff */
[----:B------:R-:W-:Y:S02]  /*1b20*/  @P6 SHF.L.U64.HI R12, R12, 0x2, R13 ;  /* 0x000000020c0c6819 */ /* 0x000fe4000001020d */
[----:B-1----:R-:W-:Y:S02]  /*1b30*/  @P6 IADD3 R20, P1, R11, R20, RZ ;  /* 0x000000140b146210 */ /* 0x002fe40007f3e0ff */
[----:B------:R-:W-:Y:S02]  /*1b40*/  SHF.R.S32.HI R13, RZ, 0x1f, R15 ;  /* 0x0000001fff0d7819 */ /* 0x000fe4000001140f */
[----:B------:R-:W-:-:S02]  /*1b50*/  @P6 IADD3.X R21, R12, R21, RZ, P1, !PT ;  /* 0x000000150c156210 */ /* 0x000fc40000ffe4ff */
[----:B--2---:R-:W-:Y:S02]  /*1b60*/  @P6 IADD3 R22, P1, R11, R22, RZ ;  /* 0x000000160b166210 */ /* 0x004fe40007f3e0ff */
[----:B------:R-:W0:Y:S02]  /*1b70*/  @P0 LDC.64 R10, c[0x0][0x288] ;  /* 0x0000a200ff0a0b82 */ /* 0x000e240000000a00 */
[----:B------:R-:W-:Y:S01]  /*1b80*/  @P6 IADD3.X R23, R12, R23, RZ, P1, !PT ;  /* 0x000000170c176210 */ /* 0x000fe20000ffe4ff */
[----:B0-----:R-:W-:Y:S01]  /*1b90*/  @P0 IMAD R12, R13, R10, RZ ;  /* 0x0000000a0d0c0224 */ /* 0x001fe200078e02ff */
[----:B------:R-:W-:-:S03]  /*1ba0*/  @P0 MOV R13, R125 ;  /* 0x0000007d000d0202 */ /* 0x000fc60000000f00 */
        /* <DEDUP_REMOVED lines=8> */
[----:B------:R-:W-:Y:S02]  /*1c30*/  @P0 IADD3 R100, P1, R11, R100, RZ ;  /* 0x000000640b640210 */ /* 0x000fe40007f3e0ff */
[----:B------:R-:W0:Y:S02]  /*1c40*/  LDC.64 R10, c[0x0][0x248] ;  /* 0x00009200ff0a7b82 */ /* 0x000e240000000a00 */
[----:B------:R-:W-:Y:S01]  /*1c50*/  @P0 IADD3.X R101, R12, R101, RZ, P1, !PT ;  /* 0x000000650c650210 */ /* 0x000fe20000ffe4ff */
[----:B0-----:R-:W-:-:S06]  /*1c60*/  IMAD.WIDE R44, R75, 0x8, R10 ;  /* 0x000000084b2c7825 */ /* 0x001fcc00078e020a */
[----:B------:R-:W2:Y:S01]  /*1c70*/  LDG.E.64 R44, desc[UR8][R44.64] ;  /* 0x000000082c2c7981 */ /* 0x000ea2000c1e1b00 */
[----:B------:R-:W-:Y:S02]  /*1c80*/  CS2R R46, SRZ ;  /* 0x00000000002e7805 */ /* 0x000fe4000001ff00 */
[----:B------:R-:W-:Y:S02]  /*1c90*/  MOV R11, RZ ;  /* 0x000000ff000b7202 */ /* 0x000fe40000000f00 */
[----:B------:R-:W-:Y:S02]  /*1ca0*/  MOV R96, 0x3f800000 ;  /* 0x3f80000000607802 */ /* 0x000fe40000000f00 */
[----:B------:R-:W-:Y:S01]  /*1cb0*/  CS2R R12, SRZ ;  /* 0x00000000000c7805 */ /* 0x000fe2000001ff00 */
[----:B------:R0:W5:Y:S01]  /*1cc0*/  @P3 LDG.E.64 R46, desc[UR8][R52.64] ;  /* 0x00000008342e3981 */ /* 0x000162000c1e1b00 */
[----:B------:R-:W-:-:S04]  /*1cd0*/  LOP3.LUT P0, RZ, R85, 0x80, RZ, 0xc0, !PT ;  /* 0x0000008055ff7812 */ /* 0x000fc8000780c0ff */
[----:B------:R1:W5:Y:S01]  /*1ce0*/  @P2 LDG.E.64 R12, desc[UR8][R18.64] ;  /* 0x00000008120c2981 */ /* 0x000362000c1e1b00 */
[----:B------:R-:W-:Y:S02]  /*1cf0*/  CS2R R48, SRZ ;  /* 0x0000000000307805 */ /* 0x000fe4000001ff00 */
[----:B------:R-:W-:Y:S02]  /*1d00*/  CS2R R50, SRZ ;  /* 0x0000000000327805 */ /* 0x000fe4000001ff00 */
[----:B0-----:R-:W-:Y:S02]  /*1d10*/  CS2R R52, SRZ ;  /* 0x0000000000347805 */ /* 0x001fe4000001ff00 */
[----:B------:R0:W5:Y:S01]  /*1d20*/  @P2 LDG.E.64 R48, desc[UR8][R54.64] ;  /* 0x0000000836302981 */ /* 0x000162000c1e1b00 */
[----:B-1----:R-:W-:-:S03]  /*1d30*/  CS2R R18, SRZ ;  /* 0x0000000000127805 */ /* 0x002fc6000001ff00 */
[----:B------:R1:W5:Y:S04]  /*1d40*/  @P5 LDG.E.64 R50, desc[UR8][R58.64] ;  /* 0x000000083a325981 */ /* 0x000368000c1e1b00 */
[----:B------:R3:W5:Y:S01]  /*1d50*/  @P6 LDG.E.64 R52, desc[UR8][R20.64] ;  /* 0x0000000814346981 */ /* 0x000762000c1e1b00 */
[----:B0-----:R-:W-:Y:S02]  /*1d60*/  CS2R R54, SRZ ;  /* 0x0000000000367805 */ /* 0x001fe4000001ff00 */
[----:B------:R-:W-:Y:S02]  /*1d70*/  LOP3.LUT P2, RZ, R85, 0x40, RZ, 0xc0, !PT ;  /* 0x0000004055ff7812 */ /* 0x000fe4000784c0ff */
[----:B-1----:R-:W-:Y:S02]  /*1d80*/  CS2R R58, SRZ ;  /* 0x00000000003a7805 */ /* 0x002fe4000001ff00 */
[----:B---3--:R-:W-:-:S04]  /*1d90*/  CS2R R20, SRZ ;  /* 0x0000000000147805 */ /* 0x008fc8000001ff00 */
[----:B------:R0:W5:Y:S02]  /*1da0*/  @P4 LDG.E.64 R58, desc[UR8][R26.64] ;  /* 0x000000081a3a4981 */ /* 0x000164000c1e1b00 */
[----:B0-----:R-:W-:Y:S01]  /*1db0*/  CS2R R26, SRZ ;  /* 0x00000000001a7805 */ /* 0x001fe2000001ff00 */
[----:B--2---:R-:W-:-:S05]  /*1dc0*/  FFMA.FTZ R10, -R44, R44, R45 ;  /* 0x0000002c2c0a7223 */ /* 0x004fca000001012d */
[----:B------:R-:W-:-:S13]  /*1dd0*/  FSETP.GTU.FTZ.AND P1, PT, R10, RZ, PT ;  /* 0x000000ff0a00720b */ /* 0x000fda0003f3c000 */
[----:B------:R-:W0:Y:S01]  /*1de0*/  @P1 LDC R15, c[0x0][0x250] ;  /* 0x00009400ff0f1b82 */ /* 0x000e220000000800 */
[----:B------:R-:W-:Y:S02]  /*1df0*/  P2R R45, PR, RZ, 0x1 ;  /* 0x00000001ff2d7803 */ /* 0x000fe40000000000 */
[----:B------:R-:W-:Y:S01]  /*1e00*/  LOP3.LUT P0, RZ, R85, 0x100, RZ, 0xc0, !PT ;  /* 0x0000010055ff7812 */ /* 0x000fe2000780c0ff */
[----:B0-----:R-:W-:Y:S01]  /*1e10*/  @P1 FADD.FTZ R15, R10, R15 ;  /* 0x0000000f0a0f1221 */ /* 0x001fe20000010000 */
[----:B------:R-:W-:-:S03]  /*1e20*/  MOV R10, RZ ;  /* 0x000000ff000a7202 */ /* 0x000fc60000000f00 */
[----:B------:R0:W1:Y:S01]  /*1e30*/  @P1 MUFU.RSQ R96, R15 ;  /* 0x0000000f00601308 */ /* 0x0000620000001400 */
[----:B------:R-:W-:Y:S02]  /*1e40*/  LOP3.LUT P1, RZ, R85, 0x200, RZ, 0xc0, !PT ;  /* 0x0000020055ff7812 */ /* 0x000fe4000782c0ff */
[----:B------:R2:W5:Y:S01]  /*1e50*/  @P3 LDG.E.64 R10, desc[UR8][R16.64] ;  /* 0x00000008100a3981 */ /* 0x000562000c1e1b00 */
[----:B------:R-:W-:Y:S02]  /*1e60*/  ISETP.NE.AND P3, PT, R14, RZ, PT ;  /* 0x000000ff0e00720c */ /* 0x000fe40003f65270 */
[----:B0-----:R-:W-:-:S08]  /*1e70*/  CS2R R14, SRZ ;  /* 0x00000000000e7805 */ /* 0x001fd0000001ff00 */
[----:B------:R-:W5:Y:S04]  /*1e80*/  @P1 LDG.E.64 R18, desc[UR8][R60.64] ;  /* 0x000000083c121981 */ /* 0x000f68000c1e1b00 */
[----:B------:R0:W5:Y:S01]  /*1e90*/  @P5 LDG.E.64 R14, desc[UR8][R56.64] ;  /* 0x00000008380e5981 */ /* 0x000162000c1e1b00 */
[----:B--2---:R-:W-:-:S03]  /*1ea0*/  CS2R R16, SRZ ;  /* 0x0000000000107805 */ /* 0x004fc6000001ff00 */
[----:B------:R-:W5:Y:S04]  /*1eb0*/  @P1 LDG.E.64 R54, desc[UR8][R62.64] ;  /* 0x000000083e361981 */ /* 0x000f68000c1e1b00 */
[----:B------:R-:W5:Y:S01]  /*1ec0*/  @P3 LDG.E.64 R20, desc[UR8][R64.64] ;  /* 0x0000000840143981 */ /* 0x000f62000c1e1b00 */
[----:B0-----:R-:W-:Y:S02]  /*1ed0*/  CS2R R56, SRZ ;  /* 0x0000000000387805 */ /* 0x001fe4000001ff00 */
[----:B------:R-:W-:Y:S01]  /*1ee0*/  CS2R R60, SRZ ;  /* 0x00000000003c7805 */ /* 0x000fe2000001ff00 */
[----:B------:R-:W5:Y:S04]  /*1ef0*/  @P6 LDG.E.64 R16, desc[UR8][R22.64] ;  /* 0x0000000816106981 */ /* 0x000f68000c1e1b00 */
[----:B------:R0:W5:Y:S04]  /*1f00*/  @P3 LDG.E.64 R56, desc[UR8][R24.64] ;  /* 0x0000000818383981 */ /* 0x000168000c1e1b00 */
[----:B------:R-:W5:Y:S01]  /*1f10*/  @P0 LDG.E.64 R60, desc[UR8][R86.64] ;  /* 0x00000008563c0981 */ /* 0x000f62000c1e1b00 */
[----:B0-----:R-:W-:-:S06]  /*1f20*/  CS2R R24, SRZ ;  /* 0x0000000000187805 */ /* 0x001fcc000001ff00 */
[----:B------:R0:W5:Y:S01]  /*1f30*/  @P0 LDG.E.64 R24, desc[UR8][R66.64] ;  /* 0x0000000842180981 */ /* 0x000162000c1e1b00 */
[----:B------:R-:W-:Y:S02]  /*1f40*/  ISETP.NE.AND P0, PT, R45, RZ, PT ;  /* 0x000000ff2d00720c */ /* 0x000fe40003f05270 */
[----:B------:R-:W-:Y:S02]  /*1f50*/  CS2R R22, SRZ ;  /* 0x0000000000167805 */ /* 0x000fe4000001ff00 */
[C---:B------:R-:W-:Y:S02]  /*1f60*/  LOP3.LUT P1, RZ, R85.reuse, 0x20, RZ, 0xc0, !PT ;  /* 0x0000002055ff7812 */ /* 0x040fe4000782c0ff */
[----:B------:R-:W-:Y:S02]  /*1f70*/  CS2R R62, SRZ ;  /* 0x00000000003e7805 */ /* 0x000fe4000001ff00 */
[----:B------:R-:W-:Y:S02]  /*1f80*/  LOP3.LUT P6, RZ, R85, 0x10, RZ, 0xc0, !PT ;  /* 0x0000001055ff7812 */ /* 0x000fe400078cc0ff */
[----:B------:R-:W-:-:S02]  /*1f90*/  CS2R R64, SRZ ;  /* 0x0000000000407805 */ /* 0x000fc4000001ff00 */
[----:B------:R-:W-:Y:S01]  /*1fa0*/  LOP3.LUT P5, RZ, R85, 0x8, RZ, 0xc0, !PT ;  /* 0x0000000855ff7812 */ /* 0x000fe200078ac0ff */
[----:B------:R2:W5:Y:S01]  /*1fb0*/  @P4 LDG.E.64 R22, desc[UR8][R28.64] ;  /* 0x000000081c164981 */ /* 0x000562000c1e1b00 */
[----:B0-----:R-:W-:-:S03]  /*1fc0*/  CS2R R66, SRZ ;  /* 0x0000000000427805 */ /* 0x001fc6000001ff00 */
[----:B------:R-:W5:Y:S04]  /*1fd0*/  @P2 LDG.E.64 R64, desc[UR8][R32.64] ;  /* 0x0000000820402981 */ /* 0x000f68000c1e1b00 */
[----:B------:R0:W5:Y:S01]  /*1fe0*/  @P0 LDG.E.64 R62, desc[UR8][R30.64] ;  /* 0x000000081e3e0981 */ /* 0x000162000c1e1b00 */
[----:B--2---:R-:W-:-:S03]  /*1ff0*/  CS2R R28, SRZ ;  /* 0x00000000001c7805 */ /* 0x004fc6000001ff00 */
[----:B------:R2:W5:Y:S04]  /*2000*/  @P0 LDG.E.64 R26, desc[UR8][R88.64] ;  /* 0x00000008581a0981 */ /* 0x000568000c1e1b00 */
[----:B------:R-:W5:Y:S01]  /*2010*/  @P1 LDG.E.64 R66, desc[UR8][R92.64] ;  /* 0x000000085c421981 */ /* 0x000f62000c1e1b00 */
[----:B0-----:R-:W-:Y:S02]  /*2020*/  CS2R R30, SRZ ;  /* 0x00000000001e7805 */ /* 0x001fe4000001ff00 */
[----:B------:R-:W-:Y:S01]  /*2030*/  ISETP.NE.AND P0, PT, R108, RZ, PT ;  /* 0x000000ff6c00720c */ /* 0x000fe20003f05270 */
[----:B------:R0:W5:Y:S01]  /*2040*/  @P2 LDG.E.64 R28, desc[UR8][R34.64] ;  /* 0x00000008221c2981 */ /* 0x000162000c1e1b00 */
[----:B------:R-:W-:Y:S02]  /*2050*/  ISETP.NE.AND P2, PT, R107, RZ, PT ;  /* 0x000000ff6b00720c */ /* 0x000fe40003f45270 */
[----:B------:R-:W-:-:S02]  /*2060*/  CS2R R32, SRZ ;  /* 0x0000000000207805 */ /* 0x000fc4000001ff00 */
[----:B--2---:R-:W-:Y:S01]  /*2070*/  CS2R R88, SRZ ;  /* 0x0000000000587805 */ /* 0x004fe2000001ff00 */
[----:B------:R2:W5:Y:S01]  /*2080*/  @P1 LDG.E.64 R30, desc[UR8][R90.64] ;  /* 0x000000085a1e1981 */ /* 0x000562000c1e1b00 */
[----:B------:R-:W-:-:S03]  /*2090*/  ISETP.NE.AND P1, PT, R106, RZ, PT ;  /* 0x000000ff6a00720c */ /* 0x000fc60003f25270 */
[----:B------:R3:W5:Y:S01]  /*20a0*/  @P6 LDG.E.64 R32, desc[UR8][R94.64] ;  /* 0x000000085e206981 */ /* 0x000762000c1e1b00 */
[----:B0-----:R-:W-:-:S03]  /*20b0*/  CS2R R34, SRZ ;  /* 0x0000000000227805 */ /* 0x001fc6000001ff00 */
[----:B------:R0:W5:Y:S01]  /*20c0*/  @P5 LDG.E.64 R88, desc[UR8][R38.64] ;  /* 0x0000000826585981 */ /* 0x000162000c1e1b00 */
[----:B--2---:R-:W-:-:S03]  /*20d0*/  CS2R R90, SRZ ;  /* 0x00000000005a7805 */ /* 0x004fc6000001ff00 */
[----:B------:R2:W5:Y:S01]  /*20e0*/  @P5 LDG.E.64 R34, desc[UR8][R40.64] ;  /* 0x0000000828225981 */ /* 0x000562000c1e1b00 */
[----:B---3--:R-:W-:-:S03]  /*20f0*/  CS2R R94, SRZ ;  /* 0x00000000005e7805 */ /* 0x008fc6000001ff00 */
[----:B------:R-:W5:Y:S01]  /*2100*/  @P1 LDG.E.64 R90, desc[UR8][R104.64] ;  /* 0x00000008685a1981 */ /* 0x000f62000c1e1b00 */
[----:B0-----:R-:W-:-:S03]  /*2110*/  CS2R R38, SRZ ;  /* 0x0000000000267805 */ /* 0x001fc6000001ff00 */
[----:B------:R-:W5:Y:S01]  /*2120*/  @P0 LDG.E.64 R94, desc[UR8][R102.64] ;  /* 0x00000008665e0981 */ /* 0x000f62000c1e1b00 */
[----:B--2---:R-:W-:-:S03]  /*2130*/  CS2R R40, SRZ ;  /* 0x0000000000287805 */ /* 0x004fc6000001ff00 */
[----:B------:R-:W5:Y:S04]  /*2140*/  @P2 LDG.E.64 R38, desc[UR8][R98.64] ;  /* 0x0000000862262981 */ /* 0x000f68000c1e1b00 */
[----:B------:R-:W5:Y:S01]  /*2150*/  @P0 LDG.E.64 R40, desc[UR8][R100.64] ;  /* 0x0000000864280981 */ /* 0x000f62000c1e1b00 */
[----:B------:R-:W-:Y:S02]  /*2160*/  ISETP.GT.U32.AND P5, PT, R83, 0x1bf, PT ;  /* 0x000001bf5300780c */ /* 0x000fe40003fa4070 */
[----:B------:R-:W-:Y:S02]  /*2170*/  CS2R R86, SRZ ;  /* 0x0000000000567805 */ /* 0x000fe4000001ff00 */
[----:B------:R-:W-:-:S04]  /*2180*/  CS2R R92, SRZ ;  /* 0x00000000005c7805 */ /* 0x000fc8000001ff00 */
[----:B------:R0:W5:Y:S01]  /*2190*/  @P6 LDG.E.64 R86, desc[UR8][R36.64] ;  /* 0x0000000824566981 */ /* 0x000162000c1e1b00 */
[----:B------:R-:W-:Y:S03]  /*21a0*/  BSSY B0, `(.L_x_1704) ;  /* 0x0000017000007945 */ /* 0x000fe60003800000 */
[----:B------:R2:W5:Y:S01]  /*21b0*/  @P2 LDG.E.64 R92, desc[UR8][R70.64] ;  /* 0x00000008465c2981 */ /* 0x000562000c1e1b00 */
[----:B0-----:R-:W-:Y:S02]  /*21c0*/  CS2R R36, SRZ ;  /* 0x0000000000247805 */ /* 0x001fe4000001ff00 */
[----:B--2---:R-:W-:-:S04]  /*21d0*/  CS2R R70, SRZ ;  /* 0x0000000000467805 */ /* 0x004fc8000001ff00 */
[----:B------:R0:W5:Y:S02]  /*21e0*/  @P1 LDG.E.64 R36, desc[UR8][R72.64] ;  /* 0x0000000848241981 */ /* 0x000164000c1e1b00 */
[----:B0-----:R-:W-:Y:S01]  /*21f0*/  CS2R R72, SRZ ;  /* 0x0000000000487805 */ /* 0x001fe2000001ff00 */
[----:B-1----:R-:W-:Y:S06]  /*2200*/  @P5 BRA `(.L_x_1705) ;  /* 0x0000000000405947 */ /* 0x002fec0003800000 */
[----:B------:R-:W-:Y:S01]  /*2210*/  ISETP.NE.AND P5, PT, RZ, UR10, PT ;  /* 0x0000000aff007c0c */ /* 0x000fe2000bfa5270 */
[----:B------:R-:W0:Y:S01]  /*2220*/  LDC.64 R100, c[0x0][0x238] ;  /* 0x00008e00ff647b82 */ /* 0x000e220000000a00 */
[----:B------:R-:W-:-:S04]  /*2230*/  IADD3 R97, R84, R97, RZ ;  /* 0x0000006154617210 */ /* 0x000fc80007ffe0ff */
[----:B------:R-:W-:-:S07]  /*2240*/  SHF.R.S32.HI R70, RZ, 0x1f, R97 ;  /* 0x0000001fff467819 */ /* 0x000fce0000011461 */
[----:B------:R-:W1:Y:S02]  /*2250*/  @P5 LDC.64 R98, c[0x0][0x240] ;  /* 0x00009000ff625b82 */ /* 0x000e640000000a00 */
[----:B-1----:R-:W-:-:S04]  /*2260*/  @P5 LEA R98, P6, R97, R98, 0x1 ;  /* 0x0000006261625211 */ /* 0x002fc800078c08ff */
[----:B------:R-:W-:-:S05]  /*2270*/  @P5 LEA.HI.X R99, R97, R99, R70, 0x1, P6 ;  /* 0x0000006361635211 */ /* 0x000fca00030f0c46 */
[----:B------:R-:W2:Y:S01]  /*2280*/  @P5 LDG.E.U16 R70, desc[UR8][R98.64] ;  /* 0x0000000862465981 */ /* 0x000ea2000c1e1500 */
[----:B0-----:R-:W-:-:S03]  /*2290*/  IMAD.WIDE R100, R97, 0x2, R100 ;  /* 0x0000000261647825 */ /* 0x001fc600078e0264 */
[----:B------:R-:W3:Y:S04]  /*22a0*/  @P5 LDG.E.U16 R45, desc[UR8][R98.64+0x2] ;  /* 0x00000208622d5981 */ /* 0x000ee8000c1e1500 */
[----:B------:R-:W4:Y:S01]  /*22b0*/  LDG.E.U16 R73, desc[UR8][R100.64] ;  /* 0x0000000864497981 */ /* 0x000f22000c1e1500 */
[----:B--2---:R-:W-:-:S03]  /*22c0*/  @P5 SHF.L.U32 R72, R70, 0x10, RZ ;  /* 0x0000001046485819 */ /* 0x004fc600000006ff */
[----:B------:R-:W2:Y:S01]  /*22d0*/  LDG.E.U16 R70, desc[UR8][R100.64+0x2] ;  /* 0x0000020864467981 */ /* 0x000ea2000c1e1500 */
[----:B---3--:R-:W-:Y:S02]  /*22e0*/  @P5 SHF.L.U32 R71, R45, 0x10, RZ ;  /* 0x000000102d475819 */ /* 0x008fe400000006ff */
[----:B----4-:R-:W-:Y:S02]  /*22f0*/  SHF.L.U32 R73, R73, 0x10, RZ ;  /* 0x0000001049497819 */ /* 0x010fe400000006ff */
[----:B--2---:R-:W-:-:S07]  /*2300*/  SHF.L.U32 R70, R70, 0x10, RZ ;  /* 0x0000001046467819 */ /* 0x004fce00000006ff */
.L_x_1705:
[----:B------:R-:W-:Y:S05]  /*2310*/  BSYNC B0 ;  /* 0x0000000000007941 */ /* 0x000fea0003800000 */
.L_x_1704:
        /* <DEDUP_REMOVED lines=31> */
.L_x_1706:
        /* <DEDUP_REMOVED lines=26> */
.L_x_1707:
        /* <DEDUP_REMOVED lines=31> */
.L_x_1708:
        /* <DEDUP_REMOVED lines=31> */
.L_x_1709:
        /* <DEDUP_REMOVED lines=31> */
.L_x_1710:
        /* <DEDUP_REMOVED lines=53> */
.L_x_1711:
[----:B------:R-:W-:Y:S01]  /*2fd0*/  FMUL.FTZ R50, R46, R73 ;  /* 0x000000492e327220 */ /* 0x000fe20000410000 */
[----:B------:R-:W-:Y:S01]  /*2fe0*/  FMUL.FTZ R62, R44, R70 ;  /* 0x000000462c3e7220 */ /* 0x000fe20000410000 */
[----:B------:R-:W-:Y:S01]  /*2ff0*/  FFMA.FTZ R64, R99, R110, RZ ;  /* 0x0000006e63407223 */ /* 0x000fe200000100ff */
[----:B------:R-:W-:Y:S01]  /*3000*/  FADD.FTZ R59, RZ, R110 ;  /* 0x0000006eff3b7221 */ /* 0x000fe20000010000 */
        /* <DEDUP_REMOVED lines=31> */
.L_x_1712:
[----:B------:R-:W-:Y:S01]  /*3200*/  FMUL.FTZ R86, R52, R73 ;  /* 0x0000004934567220 */ /* 0x000fe20000410000 */
[----:B------:R-:W-:Y:S01]  /*3210*/  FFMA.FTZ R109, R98, R107, R64 ;  /* 0x0000006b626d7223 */ /* 0x000fe20000010040 */
[----:B------:R-:W-:Y:S01]  /*3220*/  FMUL.FTZ R64, R48, R70 ;  /* 0x0000004630407220 */ /* 0x000fe20000410000 */
[----:B------:R-:W-:Y:S01]  /*3230*/  FADD.FTZ R66, R66, R107 ;  /* 0x0000006b42427221 */ /* 0x000fe20000010000 */
        /* <DEDUP_REMOVED lines=29> */
.L_x_1713:
        /* <DEDUP_REMOVED lines=33> */
.L_x_1714:
[----:B------:R-:W-:Y:S01]  /*3620*/  FMUL.FTZ R66, R50, R73 ;  /* 0x0000004932427220 */ /* 0x000fe20000410000 */
[----:B------:R-:W-:Y:S01]  /*3630*/  FFMA.FTZ R89, R104, R55, R109 ;  /* 0x0000003768597223 */ /* 0x000fe2000001006d */
[----:B------:R-:W-:Y:S01]  /*3640*/  FADD.FTZ R60, R60, R55 ;  /* 0x000000373c3c7221 */ /* 0x000fe20000010000 */
[----:B------:R-:W-:Y:S01]  /*3650*/  FADD.FTZ R107, R107, R54 ;  /* 0x000000366b6b7221 */ /* 0x000fe20000010000 */
[----:B------:R-:W-:Y:S01]  /*3660*/  FADD.FTZ R109, R64, R66 ;  /* 0x00000042406d7221 */ /* 0x000fe20000010000 */
[----:B------:R-:W-:Y:S01]  /*3670*/  FFMA.FTZ R55, R111, R66, R62 ;  /* 0x000000426f377223 */ /* 0x000fe2000001003e */
        /* <DEDUP_REMOVED lines=27> */
.L_x_1715:
        /* <DEDUP_REMOVED lines=33> */
.L_x_1716:
[----:B------:R-:W-:Y:S01]  /*3a40*/  FMUL.FTZ R91, R46, R73 ;  /* 0x000000492e5b7220 */ /* 0x000fe20000410000 */
[----:B------:R-:W-:Y:S01]  /*3a50*/  FADD.FTZ R63, R61, R44 ;  /* 0x0000002c3d3f7221 */ /* 0x000fe20000010000 */
[----:B------:R-:W-:Y:S01]  /*3a60*/  FFMA.FTZ R89, R118, R44, R89 ;  /* 0x0000002c76597223 */ /* 0x000fe20000010059 */
[----:B------:R-:W-:Y:S01]  /*3a70*/  FFMA.FTZ R56, R115, R52, R56 ;  /* 0x0000003473387223 */ /* 0x000fe20000010038 */
[----:B------:R-:W-:Y:S01]  /*3a80*/  FADD.FTZ R44, R62, R91 ;  /* 0x0000005b3e2c7221 */ /* 0x000fe20000010000 */
[----:B------:R-:W-:Y:S01]  /*3a90*/  FFMA.FTZ R61, R107, R91, R60 ;  /* 0x0000005b6b3d7223 */ /* 0x000fe2000001003c */
[----:B------:R-:W-:Y:S01]  /*3aa0*/  FMUL.FTZ R62, R45, R70 ;  /* 0x000000462d3e7220 */ /* 0x000fe20000410000 */
[----:B------:R-:W-:Y:S01]  /*3ab0*/  FADD.FTZ R91, R95, R52 ;  /* 0x000000345f5b7221 */ /* 0x000fe20000010000 */
[-C--:B------:R-:W-:Y:S01]  /*3ac0*/  FMUL.FTZ R95, R65, R96.reuse ;  /* 0x00000060415f7220 */ /* 0x080fe20000410000 */
[----:B------:R-:W-:Y:S01]  /*3ad0*/  FMUL.FTZ R94, R93, R96 ;  /* 0x000000605d5e7220 */ /* 0x000fe20000410000 */
[----:B------:R-:W-:Y:S01]  /*3ae0*/  FFMA.FTZ R60, R108, R62, R61 ;  /* 0x0000003e6c3c7223 */ /* 0x000fe2000001003d */
[----:B------:R-:W-:Y:S01]  /*3af0*/  FADD.FTZ R62, R62, R44 ;  /* 0x0000002c3e3e7221 */ /* 0x000fe20000010000 */
[----:B------:R-:W-:-:S02]  /*3b00*/  MOV R44, R38 ;  /* 0x00000026002c7202 */ /* 0x000fc40000000f00 */
        /* <DEDUP_REMOVED lines=20> */
.L_x_1717:
        /* <DEDUP_REMOVED lines=27> */
[----:B------:R-:W-:-:S04]  /*3e00*/  FFMA.FTZ R89, R48, R89, 1 ;  /* 0x3f80000030597423 */ /* 0x000fc80000010059 */
[----:B------:R-:W-:Y:S01]  /*3e10*/  FMUL.FTZ R56, R56, R89 ;  /* 0x0000005938387220 */ /* 0x000fe20000410000 */
[----:B-1----:R-:W-:-:S04]  /*3e20*/  FADD.FTZ R48, -R86, 1 ;  /* 0x3f80000056307421 */ /* 0x002fc80000010100 */
[----:B------:R-:W-:Y:S01]  /*3e30*/  FFMA.FTZ R47, R47, R48, 1 ;  /* 0x3f8000002f2f7423 */ /* 0x000fe20000010030 */
[----:B------:R-:W-:-:S04]  /*3e40*/  FMUL.FTZ R48, R11, R86 ;  /* 0x000000560b307220 */ /* 0x000fc80000410000 */
[----:B------:R-:W-:-:S07]  /*3e50*/  FMUL.FTZ R48, R48, R47 ;  /* 0x0000002f30307220 */ /* 0x000fce0000410000 */
.L_x_1718:
[----:B------:R-:W-:Y:S01]  /*3e60*/  FMUL.FTZ R47, R56, R73 ;  /* 0x00000049382f7220 */ /* 0x000fe20000410000 */
[----:B------:R-:W-:Y:S01]  /*3e70*/  FMUL.FTZ R64, R48, R70 ;  /* 0x0000004630407220 */ /* 0x000fe20000410000 */
[-C--:B------:R-:W-:Y:S01]  /*3e80*/  FMUL.FTZ R91, R87, R96.reuse ;  /* 0x00000060575b7220 */ /* 0x080fe20000410000 */
[----:B------:R-:W-:Y:S01]  /*3e90*/  FMUL.FTZ R90, R49, R96 ;  /* 0x00000060315a7220 */ /* 0x000fe20000410000 */
[----:B------:R-:W-:Y:S01]  /*3ea0*/  FFMA.FTZ R67, R93, R47, R60 ;  /* 0x0000002f5d437223 */ /* 0x000fe2000001003c */
[----:B------:R-:W-:Y:S01]  /*3eb0*/  FADD.FTZ R47, R62, R47 ;  /* 0x0000002f3e2f7221 */ /* 0x000fe20000010000 */
[----:B------:R-:W-:Y:S02]  /*3ec0*/  MOV R60, R12 ;  /* 0x0000000c003c7202 */ /* 0x000fe40000000f00 */
        /* <DEDUP_REMOVED lines=22> */
.L_x_1719:
        /* <DEDUP_REMOVED lines=29> */
.L_x_1720:
[----:B------:R-:W-:Y:S01]  /*4200*/  FMUL.FTZ R51, R62, R73 ;  /* 0x000000493e337220 */ /* 0x000fe20000410000 */
[-C--:B------:R-:W-:Y:S01]  /*4210*/  FMUL.FTZ R87, R121, R96.reuse ;  /* 0x0000006079577220 */ /* 0x080fe20000410000 */
[----:B------:R-:W-:Y:S02]  /*4220*/  FMUL.FTZ R86, R53, R96 ;  /* 0x0000006035567220 */ /* 0x000fe40000410000 */
[----:B------:R-:W-:Y:S01]  /*4230*/  FFMA.FTZ R67, R89, R51, R64 ;  /* 0x0000003359437223 */ /* 0x000fe20000010040 */
[----:B------:R-:W-:Y:S01]  /*4240*/  FADD.FTZ R64, R66, R51 ;  /* 0x0000003342407221 */ /* 0x000fe20000010000 */
[----:B------:R-:W-:-:S04]  /*4250*/  FMUL.FTZ R51, R49, R70 ;  /* 0x0000004631337220 */ /* 0x000fc80000410000 */
[----:B------:R-:W-:Y:S01]  /*4260*/  FFMA.FTZ R66, R88, R51, R67 ;  /* 0x0000003358427223 */ /* 0x000fe20000010043 */
[----:B------:R-:W-:Y:S01]  /*4270*/  FADD.FTZ R67, R51, R64 ;  /* 0x0000004033437221 */ /* 0x000fe20000010000 */
[----:B------:R-:W-:Y:S02]  /*4280*/  MOV R64, R16 ;  /* 0x0000001000407202 */ /* 0x000fe40000000f00 */
        /* <DEDUP_REMOVED lines=20> */
.L_x_1721:
        /* <DEDUP_REMOVED lines=32> */
[----:B------:R-:W-:Y:S01]  /*45d0*/  UMOV UR6, 0x400 ;  /* 0x0000040000067882 */ /* 0x000fe20000000000 */
[----:B------:R-:W-:Y:S01]  /*45e0*/  FADD.FTZ R63, R63, R60 ;  /* 0x0000003c3f3f7221 */ /* 0x000fe20000010000 */
[----:B------:R-:W-:Y:S01]  /*45f0*/  UIADD3 UR5, UR6, 0x90, URZ ;  /* 0x0000009006057890 */ /* 0x000fe2000fffe03f */
[----:B------:R-:W-:Y:S01]  /*4600*/  FFMA.FTZ R58, R91, R60, R58 ;  /* 0x0000003c5b3a7223 */ /* 0x000fe2000001003a */
[----:B------:R-:W-:Y:S01]  /*4610*/  FADD.FTZ R44, R44, R47 ;  /* 0x0000002f2c2c7221 */ /* 0x000fe20000010000 */
[----:B------:R-:W-:Y:S01]  /*4620*/  FFMA.FTZ R65, R90, R47, R65 ;  /* 0x0000002f5a417223 */ /* 0x000fe20000010041 */
[----:B0-----:R-:W-:Y:S01]  /*4630*/  ULEA UR5, UR11, UR5, 0x18 ;  /* 0x000000050b057291 */ /* 0x001fe2000f8ec03f */
[----:B-1----:R-:W-:Y:S01]  /*4640*/  @!P5 FADD.FTZ R66, R66, R53 ;  /* 0x000000354242d221 */ /* 0x002fe20000010000 */
[----:B------:R-:W-:Y:S01]  /*4650*/  FADD.FTZ R63, R63, R62 ;  /* 0x0000003e3f3f7221 */ /* 0x000fe20000010000 */
[----:B------:R-:W-:Y:S01]  /*4660*/  FFMA.FTZ R58, R89, R62, R58 ;  /* 0x0000003e593a7223 */ /* 0x000fe2000001003a */
[----:B------:R-:W-:Y:S01]  /*4670*/  FFMA.FTZ R65, R88, R49, R65 ;  /* 0x0000003158417223 */ /* 0x000fe20000010041 */
[----:B--2---:R-:W-:Y:S01]  /*4680*/  @!P5 FADD.FTZ R67, R67, R119 ;  /* 0x000000774343d221 */ /* 0x004fe20000010000 */
[----:B------:R-:W0:Y:S01]  /*4690*/  SHFL.DOWN PT, R53, R66, 0x2, 0x1f ;  /* 0x08401f0042357f89 */ /* 0x000e2200000e0000 */
[----:B------:R-:W-:Y:S01]  /*46a0*/  ISETP.GT.AND P5, PT, R42, 0x1d, PT ;  /* 0x0000001d2a00780c */ /* 0x000fe20003fa4270 */
[----:B------:R-:W-:Y:S01]  /*46b0*/  FADD.FTZ R48, R44, R49 ;  /* 0x000000312c307221 */ /* 0x000fe20000010000 */
[----:B------:R-:W-:Y:S01]  /*46c0*/  FFMA.FTZ R44, R87, R64, R58 ;  /* 0x00000040572c7223 */ /* 0x000fe2000001003a */
[----:B------:R-:W1:Y:S01]  /*46d0*/  SHFL.DOWN PT, R119, R67, 0x2, 0x1f ;  /* 0x08401f0043777f89 */ /* 0x000e6200000e0000 */
[----:B------:R-:W-:Y:S01]  /*46e0*/  FADD.FTZ R46, R63, R64 ;  /* 0x000000403f2e7221 */ /* 0x000fe20000010000 */
[----:B------:R-:W-:Y:S01]  /*46f0*/  FFMA.FTZ R45, R86, R51, R65 ;  /* 0x00000033562d7223 */ /* 0x000fe20000010041 */
[----:B------:R-:W-:Y:S01]  /*4700*/  FADD.FTZ R47, R48, R51 ;  /* 0x00000033302f7221 */ /* 0x000fe20000010000 */
[----:B------:R-:W-:Y:S06]  /*4710*/  BSSY B0, `(.L_x_1722) ;  /* 0x000003b000007945 */ /* 0x000fec0003800000 */
        /* <DEDUP_REMOVED lines=17> */
[----:B------:R-:W-:-:S02]  /*4830*/  ISETP.NE.AND P5, PT, R42, RZ, PT ;  /* 0x000000ff2a00720c */ /* 0x000fc40003fa5270 */
[----:B------:R-:W-:-:S05]  /*4840*/  LEA R119, R83, UR5, 0x4 ;  /* 0x0000000553777c11 */ /* 0x000fca000f8e20ff */
[----:B------:R0:W-:Y:S06]  /*4850*/  STS.128 [R119], R44 ;  /* 0x0000002c77007388 */ /* 0x0001ec0000000c00 */
        /* <DEDUP_REMOVED lines=38> */
.L_x_1723:
[----:B------:R-:W-:Y:S05]  /*4ac0*/  BSYNC B0 ;  /* 0x0000000000007941 */ /* 0x000fea0003800000 */
.L_x_1722:
        /* <DEDUP_REMOVED lines=161> */
.L_x_1725:
[----:B------:R-:W-:Y:S05]  /*54e0*/  BSYNC B0 ;  /* 0x0000000000007941 */ /* 0x000fea0003800000 */
.L_x_1724:
        /* <DEDUP_REMOVED lines=16> */
.L_x_1727:
[----:B------:R-:W-:Y:S05]  /*55f0*/  BSYNC B0 ;  /* 0x0000000000007941 */ /* 0x000fea0003800000 */
.L_x_1726:
        /* <DEDUP_REMOVED lines=33> */
.L_x_1730:
[----:B-1----:R-:W2:Y:S04]  /*5810*/  LDG.E.STRONG.GPU R46, desc[UR8][R44.64] ;  /* 0x000000082c2e7981 */ /* 0x002ea8000c1ef900 */
[----:B--2---:R-:W-:Y:S01]  /*5820*/  CCTL.IVALL ;  /* 0x00000000ff00798f */ /* 0x004fe20002000000 */
[----:B------:R-:W-:Y:S05]  /*5830*/  YIELD ;  /* 0x0000000000007946 */ /* 0x000fea0003800000 */
[----:B------:R-:W-:-:S13]  /*5840*/  ISETP.NE.AND P6, PT, R46, R53, PT ;  /* 0x000000352e00720c */ /* 0x000fda0003fc5270 */
[----:B------:R-:W-:Y:S05]  /*5850*/  @P6 BRA `(.L_x_1730) ;  /* 0xfffffffc00ec6947 */ /* 0x000fea000383ffff */
.L_x_1729:
        /* <DEDUP_REMOVED lines=22> */
.L_x_1734:
        /* <DEDUP_REMOVED lines=115> */
.L_x_1733:
        /* <DEDUP_REMOVED lines=63> */
.L_x_1735:
[----:B------:R-:W-:-:S04]  /*64e0*/  LOP3.LUT P6, RZ, R85, 0x1, RZ, 0xc0, !PT ;  /* 0x0000000155ff7812 */ /* 0x000fc800078cc0ff */
[----:B------:R-:W-:-:S13]  /*64f0*/  ISETP.NE.OR P6, PT, R46, RZ, P6 ;  /* 0x000000ff2e00720c */ /* 0x000fda00037c5670 */
[----:B------:R-:W-:Y:S05]  /*6500*/  @!P6 BRA `(.L_x_1731) ;  /* 0x00000000007ce947 */ /* 0x000fea0003800000 */
.L_x_1732:
        /* <DEDUP_REMOVED lines=31> */
.L_x_1731:
        /* <DEDUP_REMOVED lines=10> */
.L_x_1737:
[----:B------:R-:W-:Y:S05]  /*67a0*/  BSYNC B0 ;  /* 0x0000000000007941 */ /* 0x000fea0003800000 */
.L_x_1736:
        /* <DEDUP_REMOVED lines=17> */
.L_x_1728:
        /* <DEDUP_REMOVED lines=37> */
.L_x_1738:
[----:B------:R-:W-:Y:S01]  /*6b10*/  LOP3.LUT P5, RZ, R85, 0x200, RZ, 0xc0, !PT ;  /* 0x0000020055ff7812 */ /* 0x000fe200078ac0ff */
[----:B------:R-:W-:-:S12]  /*6b20*/  BSSY B0, `(.L_x_1739) ;  /* 0x0000013000007945 */ /* 0x000fd80003800000 */
[----:B------:R-:W-:Y:S05]  /*6b30*/  @!P5 BRA `(.L_x_1740) ;  /* 0x000000000044d947 */ /* 0x000fea0003800000 */
[----:B------:R-:W-:Y:S01]  /*6b40*/  ULDC.64 UR14, c[0x0][0x288] ;  /* 0x0000a200000e7ab9 */ /* 0x000fe20000000a00 */
[----:B------:R-:W-:Y:S01]  /*6b50*/  MOV R46, R122 ;  /* 0x0000007a002e7202 */ /* 0x000fe20000000f00 */
[----:B------:R-:W-:Y:S01]  /*6b60*/  IMAD R45, R9, UR14, RZ ;  /* 0x0000000e092d7c24 */ /* 0x000fe2000f8e02ff */
[----:B------:R-:W-:Y:S01]  /*6b70*/  MOV R47, R125 ;  /* 0x0000007d002f7202 */ /* 0x000fe20000000f00 */
        /* <DEDUP_REMOVED lines=12> */
[----:B------:R0:W-:Y:S02]  /*6c40*/  STG.E.64 desc[UR8][R44.64], R18 ;  /* 0x000000122c007986 */ /* 0x0001e4000c101b08 */
.L_x_1740:
[----:B------:R-:W-:Y:S05]  /*6c50*/  BSYNC B0 ;  /* 0x0000000000007941 */ /* 0x000fea0003800000 */
.L_x_1739:
[----:B------:R-:W-:-:S13]  /*6c60*/  ISETP.NE.AND P6, PT, RZ, UR10, PT ;  /* 0x0000000aff007c0c */ /* 0x000fda000bfc5270 */
        /* <DEDUP_REMOVED lines=19> */
.L_x_1741:
[----:B------:R-:W-:Y:S04]  /*6da0*/  BSSY B0, `(.L_x_1742) ;  /* 0x0000013000007945 */ /* 0x000fe80003800000 */
[----:B------:R-:W-:Y:S05]  /*6db0*/  @!P3 BRA `(.L_x_1743) ;  /* 0x000000000044b947 */ /* 0x000fea0003800000 */
[----:B------:R-:W-:Y:S01]  /*6dc0*/  ULDC.64 UR14, c[0x0][0x288] ;  /* 0x0000a200000e7ab9 */ /* 0x000fe20000000a00 */
[----:B0-----:R-:W-:Y:S01]  /*6dd0*/  MOV R18, R122 ;  /* 0x0000007a00127202 */ /* 0x001fe20000000f00 */
[----:B------:R-:W-:Y:S01]  /*6de0*/  IMAD R45, R3, UR14, RZ ;  /* 0x0000000e032d7c24 */ /* 0x000fe2000f8e02ff */
[----:B------:R-:W-:Y:S01]  /*6df0*/  MOV R19, R125 ;  /* 0x0000007d00137202 */ /* 0x000fe20000000f00 */
[----:B------:R-:W-:Y:S02]  /*6e00*/  FFMA.FTZ R47, R98, R50, R51 ;  /* 0x00000032622f7223 */ /* 0x000fe40000010033 */
[C---:B------:R-:W-:Y:S02]  /*6e10*/  IMAD R45, R80.reuse, UR15, R45 ;  /* 0x0000000f502d7c24 */ /* 0x040fe4000f8e022d */
[----:B------:R-:W-:Y:S01]  /*6e20*/  IMAD.WIDE.U32 R18, R80, UR14, R18 ;  /* 0x0000000e50127c25 */ /* 0x000fe2000f8e0012 */
[----:B------:R-:W-:-:S03]  /*6e30*/  ULDC.64 UR14, c[0x0][0x210] ;  /* 0x00008400000e7ab9 */ /* 0x000fc60000000a00 */
[----:B------:R-:W-:Y:S01]  /*6e40*/  FFMA.FTZ R47, R70, R21, -R47 ;  /* 0x00000015462f7223 */ /* 0x000fe2000001082f */
[----:B------:R-:W-:Y:S02]  /*6e50*/  IADD3 R45, R19, R45, RZ ;  /* 0x0000002d132d7210 */ /* 0x000fe40007ffe0ff */
[----:B------:R-:W-:-:S04]  /*6e60*/  LEA R44, P5, R18, UR14, 0x2 ;  /* 0x0000000e122c7c11 */ /* 0x000fc8000f8a10ff */
[----:B------:R-:W-:Y:S01]  /*6e70*/  LEA.HI.X R45, R18, UR15, R45, 0x2, P5 ;  /* 0x0000000f122d7c11 */ /* 0x000fe2000a8f142d */
[----:B------:R-:W-:-:S04]  /*6e80*/  FFMA.FTZ R18, R97, R50, R51 ;  /* 0x0000003261127223 */ /* 0x000fc80000010033 */
[----:B------:R-:W-:-:S04]  /*6e90*/  FFMA.FTZ R19, R73, R20, -R18 ;  /* 0x0000001449137223 */ /* 0x000fc80000010812 */
[-C--:B------:R-:W-:Y:S01]  /*6ea0*/  FMUL.FTZ R18, R19, R96.reuse ;  /* 0x0000006013127220 */ /* 0x080fe20000410000 */
[----:B------:R-:W-:-:S05]  /*6eb0*/  FMUL.FTZ R19, R47, R96 ;  /* 0x000000602f137220 */ /* 0x000fca0000410000 */
[----:B------:R1:W-:Y:S02]  /*6ec0*/  STG.E.64 desc[UR8][R44.64], R18 ;  /* 0x000000122c007986 */ /* 0x0003e4000c101b08 */
.L_x_1743:
[----:B------:R-:W-:Y:S05]  /*6ed0*/  BSYNC B0 ;  /* 0x0000000000007941 */ /* 0x000fea0003800000 */
.L_x_1742:
        /* <DEDUP_REMOVED lines=19> */
.L_x_1744:
[----:B------:R-:W-:Y:S04]  /*7010*/  BSSY B0, `(.L_x_1745) ;  /* 0x0000013000007945 */ /* 0x000fe80003800000 */
[----:B------:R-:W-:Y:S05]  /*7020*/  @!P4 BRA `(.L_x_1746) ;  /* 0x000000000044c947 */ /* 0x000fea0003800000 */
[----:B------:R-:W-:Y:S01]  /*7030*/  ULDC.64 UR14, c[0x0][0x288] ;  /* 0x0000a200000e7ab9 */ /* 0x000fe20000000a00 */
[----:B01----:R-:W-:Y:S01]  /*7040*/  MOV R18, R122 ;  /* 0x0000007a00127202 */ /* 0x003fe20000000f00 */
        /* <DEDUP_REMOVED lines=15> */
.L_x_1746:
[----:B------:R-:W-:Y:S05]  /*7140*/  BSYNC B0 ;  /* 0x0000000000007941 */ /* 0x000fea0003800000 */
.L_x_1745:
[----:B------:R-:W-:Y:S05]  /*7150*/  @!P6 BRA `(.L_x_1747) ;  /* 0x000000000048e947 */ /* 0x000fea0003800000 */
        /* <DEDUP_REMOVED lines=18> */
.L_x_1747:
[----:B------:R-:W-:Y:S01]  /*7280*/  LOP3.LUT P5, RZ, R85, 0x100, RZ, 0xc0, !PT ;  /* 0x0000010055ff7812 */ /* 0x000fe200078ac0ff */
[----:B------:R-:W-:-:S12]  /*7290*/  BSSY B0, `(.L_x_1748) ;  /* 0x0000015000007945 */ /* 0x000fd80003800000 */
[----:B------:R-:W-:Y:S05]  /*72a0*/  @!P5 BRA `(.L_x_1749) ;  /* 0x00000000004cd947 */ /* 0x000fea0003800000 */
[----:B--2---:R-:W-:Y:S01]  /*72b0*/  IADD3 R21, R82, 0x60, RZ ;  /* 0x0000006052157810 */ /* 0x004fe20007ffe0ff */
[----:B------:R-:W-:Y:S01]  /*72c0*/  ULDC.64 UR14, c[0x0][0x288] ;  /* 0x0000a200000e7ab9 */ /* 0x000fe20000000a00 */
[----:B01----:R-:W-:Y:S01]  /*72d0*/  MOV R18, R122 ;  /* 0x0000007a00127202 */ /* 0x003fe20000000f00 */
[----:B------:R-:W-:Y:S01]  /*72e0*/  FFMA.FTZ R23, R104, R50, R51 ;  /* 0x0000003268177223 */ /* 0x000fe20000010033 */
[----:B------:R-:W-:Y:S02]  /*72f0*/  SHF.R.S32.HI R20, RZ, 0x1f, R21 ;  /* 0x0000001fff147819 */ /* 0x000fe40000011415 */
[----:B------:R-:W-:Y:S01]  /*7300*/  MOV R19, R125 ;  /* 0x0000007d00137202 */ /* 0x000fe20000000f00 */
[----:B------:R-:W-:Y:S02]  /*7310*/  FFMA.FTZ R23, R70, R25, -R23 ;  /* 0x0000001946177223 */ /* 0x000fe40000010817 */
[----:B------:R-:W-:Y:S02]  /*7320*/  IMAD R20, R20, UR14, RZ ;  /* 0x0000000e14147c24 */ /* 0x000fe4000f8e02ff */
[----:B------:R-:W-:-:S04]  /*7330*/  IMAD.WIDE.U32 R18, R21, UR14, R18 ;  /* 0x0000000e15127c25 */ /* 0x000fc8000f8e0012 */
[----:B------:R-:W-:Y:S01]  /*7340*/  IMAD R21, R21, UR15, R20 ;  /* 0x0000000f15157c24 */ /* 0x000fe2000f8e0214 */
[----:B------:R-:W-:Y:S02]  /*7350*/  ULDC.64 UR14, c[0x0][0x210] ;  /* 0x00008400000e7ab9 */ /* 0x000fe40000000a00 */
[----:B------:R-:W-:Y:S02]  /*7360*/  LEA R20, P5, R18, UR14, 0x2 ;  /* 0x0000000e12147c11 */ /* 0x000fe4000f8a10ff */
[----:B------:R-:W-:-:S04]  /*7370*/  IADD3 R21, R19, R21, RZ ;  /* 0x0000001513157210 */ /* 0x000fc80007ffe0ff */
[----:B------:R-:W-:Y:S01]  /*7380*/  LEA.HI.X R21, R18, UR15, R21, 0x2, P5 ;  /* 0x0000000f12157c11 */ /* 0x000fe2000a8f1415 */
[----:B------:R-:W-:-:S04]  /*7390*/  FFMA.FTZ R18, R103, R50, R51 ;  /* 0x0000003267127223 */ /* 0x000fc80000010033 */
[----:B------:R-:W-:-:S04]  /*73a0*/  FFMA.FTZ R19, R73, R24, -R18 ;  /* 0x0000001849137223 */ /* 0x000fc80000010812 */
[-C--:B------:R-:W-:Y:S01]  /*73b0*/  FMUL.FTZ R18, R19, R96.reuse ;  /* 0x0000006013127220 */ /* 0x080fe20000410000 */
[----:B------:R-:W-:-:S05]  /*73c0*/  FMUL.FTZ R19, R23, R96 ;  /* 0x0000006017137220 */ /* 0x000fca0000410000 */
[----:B------:R3:W-:Y:S02]  /*73d0*/  STG.E.64 desc[UR8][R20.64], R18 ;  /* 0x0000001214007986 */ /* 0x0007e4000c101b08 */
.L_x_1749:
[----:B------:R-:W-:Y:S05]  /*73e0*/  BSYNC B0 ;  /* 0x0000000000007941 */ /* 0x000fea0003800000 */
.L_x_1748:
[----:B------:R-:W-:-:S13]  /*73f0*/  ISETP.NE.AND P5, PT, RZ, UR10, PT ;  /* 0x0000000aff007c0c */ /* 0x000fda000bfa5270 */
[----:B------:R-:W-:Y:S05]  /*7400*/  @!P5 BRA `(.L_x_1750) ;  /* 0x000000000048d947 */ /* 0x000fea0003800000 */
        /* <DEDUP_REMOVED lines=18> */
.L_x_1750:
[----:B------:R-:W-:Y:S01]  /*7530*/  LOP3.LUT P5, RZ, R85, 0x80, RZ, 0xc0, !PT ;  /* 0x0000008055ff7812 */ /* 0x000fe200078ac0ff */
[----:B------:R-:W-:-:S12]  /*7540*/  BSSY B0, `(.L_x_1751) ;  /* 0x0000015000007945 */ /* 0x000fd80003800000 */
[----:B------:R-:W-:Y:S05]  /*7550*/  @!P5 BRA `(.L_x_1752) ;  /* 0x00000000004cd947 */ /* 0x000fea0003800000 */
[----:B--23--:R-:W-:Y:S01]  /*7560*/  IADD3 R21, R82, 0x80, RZ ;  /* 0x0000008052157810 */ /* 0x00cfe20007ffe0ff */
        /* <DEDUP_REMOVED lines=18> */
.L_x_1752:
[----:B------:R-:W-:Y:S05]  /*7690*/  BSYNC B0 ;  /* 0x0000000000007941 */ /* 0x000fea0003800000 */
.L_x_1751:
[----:B------:R-:W-:-:S13]  /*76a0*/  ISETP.NE.AND P5, PT, RZ, UR10, PT ;  /* 0x0000000aff007c0c */ /* 0x000fda000bfa5270 */
[----:B------:R-:W-:Y:S05]  /*76b0*/  @!P5 BRA `(.L_x_1753) ;  /* 0x000000000048d947 */ /* 0x000fea0003800000 */
[----:B01234-:R-:W-:Y:S01]  /*76c0*/  FFMA.FTZ R18, R117, R73, R72 ;  /* 0x0000004975127223 */ /* 0x01ffe20000010048 */
        /* <DEDUP_REMOVED lines=17> */
.L_x_1753:
[----:B------:R-:W-:Y:S01]  /*77e0*/  LOP3.LUT P5, RZ, R85, 0x40, RZ, 0xc0, !PT ;  /* 0x0000004055ff7812 */ /* 0x000fe200078ac0ff */
[----:B------:R-:W-:-:S12]  /*77f0*/  BSSY B0, `(.L_x_1754) ;  /* 0x0000015000007945 */ /* 0x000fd80003800000 */
[----:B------:R-:W-:Y:S05]  /*7800*/  @!P5 BRA `(.L_x_1755) ;  /* 0x00000000004cd947 */ /* 0x000fea0003800000 */
[----:B--234-:R-:W-:Y:S01]  /*7810*/  IADD3 R21, R82, 0xa0, RZ ;  /* 0x000000a052157810 */ /* 0x01cfe20007ffe0ff */
        /* <DEDUP_REMOVED lines=18> */
.L_x_1755:
[----:B------:R-:W-:Y:S05]  /*7940*/  BSYNC B0 ;  /* 0x0000000000007941 */ /* 0x000fea0003800000 */
.L_x_1754:
        /* <DEDUP_REMOVED lines=20> */
.L_x_1756:
[----:B------:R-:W-:Y:S01]  /*7a90*/  LOP3.LUT P5, RZ, R85, 0x20, RZ, 0xc0, !PT ;  /* 0x0000002055ff7812 */ /* 0x000fe200078ac0ff */
[----:B------:R-:W-:-:S12]  /*7aa0*/  BSSY B0, `(.L_x_1757) ;  /* 0x0000015000007945 */ /* 0x000fd80003800000 */
[----:B------:R-:W-:Y:S05]  /*7ab0*/  @!P5 BRA `(.L_x_1758) ;  /* 0x00000000004cd947 */ /* 0x000fea0003800000 */
[----:B0-234-:R-:W-:Y:S01]  /*7ac0*/  IADD3 R21, R82, 0xc0, RZ ;  /* 0x000000c052157810 */ /* 0x01dfe20007ffe0ff */
[----:B------:R-:W-:Y:S01]  /*7ad0*/  ULDC.64 UR14, c[0x0][0x288] ;  /* 0x0000a200000e7ab9 */ /* 0x000fe20000000a00 */
[----:B-1----:R-:W-:Y:S01]  /*7ae0*/  MOV R18, R122 ;  /* 0x0000007a00127202 */ /* 0x002fe20000000f00 */
        /* <DEDUP_REMOVED lines=16> */
.L_x_1758:
[----:B------:R-:W-:Y:S05]  /*7bf0*/  BSYNC B0 ;  /* 0x0000000000007941 */ /* 0x000fea0003800000 */
.L_x_1757:
        /* <DEDUP_REMOVED lines=20> */
.L_x_1759:
        /* <DEDUP_REMOVED lines=22> */
.L_x_1761:
[----:B------:R-:W-:Y:S05]  /*7ea0*/  BSYNC B0 ;  /* 0x0000000000007941 */ /* 0x000fea0003800000 */
.L_x_1760:
        /* <DEDUP_REMOVED lines=20> */
.L_x_1762:
        /* <DEDUP_REMOVED lines=22> */
.L_x_1764:
[----:B------:R-:W-:Y:S05]  /*8150*/  BSYNC B0 ;  /* 0x0000000000007941 */ /* 0x000fea0003800000 */
.L_x_1763:
        /* <DEDUP_REMOVED lines=20> */
.L_x_1765:
[----:B------:R-:W-:Y:S04]  /*82a0*/  BSSY B0, `(.L_x_1766) ;  /* 0x0000015000007945 */ /* 0x000fe80003800000 */
[----:B------:R-:W-:Y:S05]  /*82b0*/  @!P0 BRA `(.L_x_1767) ;  /* 0x00000000004c8947 */ /* 0x000fea0003800000 */
[----:B01234-:R-:W-:Y:S01]  /*82c0*/  IADD3 R19, R82, 0x120, RZ ;  /* 0x0000012052137810 */ /* 0x01ffe20007ffe0ff */
[----:B------:R-:W-:Y:S01]  /*82d0*/  ULDC.64 UR14, c[0x0][0x288] ;  /* 0x0000a200000e7ab9 */ /* 0x000fe20000000a00 */
[----:B------:R-:W-:Y:S01]  /*82e0*/  MOV R20, R122 ;  /* 0x0000007a00147202 */ /* 0x000fe20000000f00 */
        /* <DEDUP_REMOVED lines=16> */
.L_x_1767:
[----:B------:R-:W-:Y:S05]  /*83f0*/  BSYNC B0 ;  /* 0x0000000000007941 */ /* 0x000fea0003800000 */
.L_x_1766:
        /* <DEDUP_REMOVED lines=19> */
.L_x_1768:
[----:B------:R-:W-:Y:S04]  /*8530*/  BSSY B0, `(.L_x_1769) ;  /* 0x0000015000007945 */ /* 0x000fe80003800000 */
[----:B------:R-:W-:Y:S05]  /*8540*/  @!P1 BRA `(.L_x_1770) ;  /* 0x00000000004c9947 */ /* 0x000fea0003800000 */
[----:B------:R-:W-:Y:S01]  /*8550*/  IADD3 R23, R82, 0x140, RZ ;  /* 0x0000014052177810 */ /* 0x000fe20007ffe0ff */
[----:B------:R-:W-:Y:S01]  /*8560*/  ULDC.64 UR14, c[0x0][0x288] ;  /* 0x0000a200000e7ab9 */ /* 0x000fe20000000a00 */
[----:B01234-:R-:W-:Y:S02]  /*8570*/  MOV R18, R122 ;  /* 0x0000007a00127202 */ /* 0x01ffe40000000f00 */
[----:B------:R-:W-:Y:S02]  /*8580*/  SHF.R.S32.HI R22, RZ, 0x1f, R23 ;  /* 0x0000001fff167819 */ /* 0x000fe40000011417 */
[----:B------:R-:W-:-:S03]  /*8590*/  MOV R19, R125 ;  /* 0x0000007d00137202 */ /* 0x000fc60000000f00 */
[----:B------:R-:W-:Y:S02]  /*85a0*/  IMAD R22, R22, UR14, RZ ;  /* 0x0000000e16167c24 */ /* 0x000fe4000f8e02ff */
[----:B------:R-:W-:-:S04]  /*85b0*/  IMAD.WIDE.U32 R20, R23, UR14, R18 ;  /* 0x0000000e17147c25 */ /* 0x000fc8000f8e0012 */
[----:B------:R-:W-:Y:S01]  /*85c0*/  IMAD R19, R23, UR15, R22 ;  /* 0x0000000f17137c24 */ /* 0x000fe2000f8e0216 */
[----:B------:R-:W-:Y:S01]  /*85d0*/  ULDC.64 UR14, c[0x0][0x210] ;  /* 0x00008400000e7ab9 */ /* 0x000fe20000000a00 */
[----:B------:R-:W-:Y:S01]  /*85e0*/  FFMA.FTZ R23, R108, R50, R51 ;  /* 0x000000326c177223 */ /* 0x000fe20000010033 */
[----:B------:R-:W-:Y:S02]  /*85f0*/  LEA R18, P5, R20, UR14, 0x2 ;  /* 0x0000000e14127c11 */ /* 0x000fe4000f8a10ff */
[----:B------:R-:W-:Y:S01]  /*8600*/  IADD3 R19, R21, R19, RZ ;  /* 0x0000001315137210 */ /* 0x000fe20007ffe0ff */
[----:B------:R-:W-:-:S03]  /*8610*/  FFMA.FTZ R23, R70, R37, -R23 ;  /* 0x0000002546177223 */ /* 0x000fc60000010817 */
[----:B------:R-:W-:Y:S01]  /*8620*/  LEA.HI.X R19, R20, UR15, R19, 0x2, P5 ;  /* 0x0000000f14137c11 */ /* 0x000fe2000a8f1413 */
[----:B------:R-:W-:-:S04]  /*8630*/  FFMA.FTZ R20, R107, R50, R51 ;  /* 0x000000326b147223 */ /* 0x000fc80000010033 */
[----:B------:R-:W-:-:S04]  /*8640*/  FFMA.FTZ R21, R73, R36, -R20 ;  /* 0x0000002449157223 */ /* 0x000fc80000010814 */
[-C--:B------:R-:W-:Y:S01]  /*8650*/  FMUL.FTZ R20, R21, R96.reuse ;  /* 0x0000006015147220 */ /* 0x080fe20000410000 */
[----:B------:R-:W-:-:S05]  /*8660*/  FMUL.FTZ R21, R23, R96 ;  /* 0x0000006017157220 */ /* 0x000fca0000410000 */
[----:B------:R0:W-:Y:S02]  /*8670*/  STG.E.64 desc[UR8][R18.64], R20 ;  /* 0x0000001412007986 */ /* 0x0001e4000c101b08 */
.L_x_1770:
[----:B------:R-:W-:Y:S05]  /*8680*/  BSYNC B0 ;  /* 0x0000000000007941 */ /* 0x000fea0003800000 */
.L_x_1769:
        /* <DEDUP_REMOVED lines=19> */
.L_x_1771:
        /* <DEDUP_REMOVED lines=21> */
.L_x_1773:
[----:B------:R-:W-:Y:S05]  /*8910*/  BSYNC B0 ;  /* 0x0000000000007941 */ /* 0x000fea0003800000 */
.L_x_1772:
        /* <DEDUP_REMOVED lines=19> */
.L_x_1774:
        /* <DEDUP_REMOVED lines=21> */
[----:B------:R-:W-:Y:S01]  /*8ba0*/  FFMA.FTZ R20, R93, R50, R51 ;  /* 0x000000325d147223 */ /* 0x000fe20000010033 */
[----:B------:R-:W-:-:S03]  /*8bb0*/  FMUL.FTZ R11, R11, R96 ;  /* 0x000000600b0b7220 */ /* 0x000fc60000410000 */
[----:B------:R-:W-:-:S04]  /*8bc0*/  FFMA.FTZ R21, R73, R10, -R20 ;  /* 0x0000000a49157223 */ /* 0x000fc80000010814 */
[----:B------:R-:W-:-:S05]  /*8bd0*/  FMUL.FTZ R10, R21, R96 ;  /* 0x00000060150a7220 */ /* 0x000fca0000410000 */
[----:B------:R0:W-:Y:S02]  /*8be0*/  STG.E.64 desc[UR8][R18.64], R10 ;  /* 0x0000000a12007986 */ /* 0x0001e4000c101b08 */
.L_x_1776:
[----:B------:R-:W-:Y:S05]  /*8bf0*/  BSYNC B0 ;  /* 0x0000000000007941 */ /* 0x000fea0003800000 */
.L_x_1775:
[----:B------:R-:W-:Y:S05]  /*8c00*/  @!P6 BRA `(.L_x_1777) ;  /* 0x000000000048e947 */ /* 0x000fea0003800000 */
[----:B0-----:R-:W-:Y:S01]  /*8c10*/  FFMA.FTZ R10, R91, R73, R72 ;  /* 0x000000495b0a7223 */ /* 0x001fe20000010048 */
[----:B------:R-:W-:-:S03]  /*8c20*/  FFMA.FTZ R11, R90, R70, R71 ;  /* 0x000000465a0b7223 */ /* 0x000fc60000010047 */
[----:B-1234-:R-:W-:Y:S01]  /*8c30*/  FMUL.FTZ R18, R10, -1.4426950216293334961 ;  /* 0xbfb8aa3b0a127820 */ /* 0x01efe20000410000 */
        /* <DEDUP_REMOVED lines=15> */
.L_x_1777:
[----:B------:R-:W-:Y:S01]  /*8d30*/  ISETP.GE.U32.AND P5, PT, R25, UR12, PT ;  /* 0x0000000c19007c0c */ /* 0x000fe2000bfa6070 */
[----:B------:R-:W-:Y:S01]  /*8d40*/  BSSY B0, `(.L_x_1778) ;  /* 0x0000019000007945 */ /* 0x000fe20003800000 */
[----:B------:R-:W-:Y:S02]  /*8d50*/  IADD3 R23, R49, 0x1c0, RZ ;  /* 0x000001c031177810 */ /* 0x000fe40007ffe0ff */
[----:B------:R-:W-:Y:S02]  /*8d60*/  ISETP.GE.AND.EX P5, PT, R26, UR13, PT, P5 ;  /* 0x0000000d1a007c0c */ /* 0x000fe4000bfa6350 */
[----:B------:R-:W-:Y:S02]  /*8d70*/  SHF.R.S32.HI R24, RZ, 0x1f, R23 ;  /* 0x0000001fff187819 */ /* 0x000fe40000011417 */
[----:B------:R-:W-:-:S13]  /*8d80*/  ISETP.LT.U32.AND P5, PT, R83, 0x1c0, !P5 ;  /* 0x000001c05300780c */ /* 0x000fda0006fa1070 */
[----:B------:R-:W-:Y:S05]  /*8d90*/  @!P5 BRA `(.L_x_1779) ;  /* 0x00000000004cd947 */ /* 0x000fea0003800000 */
[----:B0-234-:R-:W-:Y:S01]  /*8da0*/  IADD3 R21, R82, 0x1a0, RZ ;  /* 0x000001a052157810 */ /* 0x01dfe20007ffe0ff */
[----:B------:R-:W-:Y:S01]  /*8db0*/  ULDC.64 UR14, c[0x0][0x288] ;  /* 0x0000a200000e7ab9 */ /* 0x000fe20000000a00 */
[----:B------:R-:W-:Y:S02]  /*8dc0*/  MOV R10, R122 ;  /* 0x0000007a000a7202 */ /* 0x000fe40000000f00 */
[----:B------:R-:W-:Y:S02]  /*8dd0*/  SHF.R.S32.HI R20, RZ, 0x1f, R21 ;  /* 0x0000001fff147819 */ /* 0x000fe40000011415 */
[----:B------:R-:W-:-:S03]  /*8de0*/  MOV R11, R125 ;  /* 0x0000007d000b7202 */ /* 0x000fc60000000f00 */
[----:B------:R-:W-:Y:S02]  /*8df0*/  IMAD R20, R20, UR14, RZ ;  /* 0x0000000e14147c24 */ /* 0x000fe4000f8e02ff */
[----:B-1----:R-:W-:-:S04]  /*8e00*/  IMAD.WIDE.U32 R18, R21, UR14, R10 ;  /* 0x0000000e15127c25 */ /* 0x002fc8000f8e000a */
        /* <DEDUP_REMOVED lines=12> */
.L_x_1779:
[----:B------:R-:W-:Y:S05]  /*8ed0*/  BSYNC B0 ;  /* 0x0000000000007941 */ /* 0x000fea0003800000 */
.L_x_1778:
[----:B------:R-:W-:Y:S05]  /*8ee0*/  @!P6 BRA `(.L_x_1780) ;  /* 0x000000000048e947 */ /* 0x000fea0003800000 */
[----:B0-----:R-:W-:Y:S01]  /*8ef0*/  FFMA.FTZ R10, R89, R73, R72 ;  /* 0x00000049590a7223 */ /* 0x001fe20000010048 */
[----:B------:R-:W-:-:S03]  /*8f00*/  FFMA.FTZ R11, R88, R70, R71 ;  /* 0x00000046580b7223 */ /* 0x000fc60000010047 */
[----:B------:R-:W-:Y:S01]  /*8f10*/  FMUL.FTZ R12, R10, -1.4426950216293334961 ;  /* 0xbfb8aa3b0a0c7820 */ /* 0x000fe20000410000 */
[----:B-1234-:R-:W-:-:S05]  /*8f20*/  FMUL.FTZ R18, R11, -1.4426950216293334961 ;  /* 0xbfb8aa3b0b127820 */ /* 0x01efca0000410000 */
        /* <DEDUP_REMOVED lines=14> */
.L_x_1780:
[----:B------:R-:W-:Y:S01]  /*9010*/  ISETP.GE.U32.AND P5, PT, R23, UR12, PT ;  /* 0x0000000c17007c0c */ /* 0x000fe2000bfa6070 */
[----:B------:R-:W-:Y:S01]  /*9020*/  BSSY B0, `(.L_x_1781) ;  /* 0x0000019000007945 */ /* 0x000fe20003800000 */
[----:B------:R-:W-:Y:S02]  /*9030*/  IADD3 R49, R49, 0x1e0, RZ ;  /* 0x000001e031317810 */ /* 0x000fe40007ffe0ff */
[----:B------:R-:W-:Y:S02]  /*9040*/  ISETP.GE.AND.EX P5, PT, R24, UR13, PT, P5 ;  /* 0x0000000d18007c0c */ /* 0x000fe4000bfa6350 */
[----:B0-234-:R-:W-:Y:S02]  /*9050*/  SHF.R.S32.HI R20, RZ, 0x1f, R49 ;  /* 0x0000001fff147819 */ /* 0x01dfe40000011431 */
[----:B------:R-:W-:-:S13]  /*9060*/  ISETP.LT.U32.AND P5, PT, R83, 0x1c0, !P5 ;  /* 0x000001c05300780c */ /* 0x000fda0006fa1070 */
[----:B------:R-:W-:Y:S05]  /*9070*/  @!P5 BRA `(.L_x_1782) ;  /* 0x00000000004cd947 */ /* 0x000fea0003800000 */
[----:B-1----:R-:W-:Y:S01]  /*9080*/  IADD3 R19, R82, 0x1c0, RZ ;  /* 0x000001c052137810 */ /* 0x002fe20007ffe0ff */
[----:B------:R-:W-:Y:S01]  /*9090*/  ULDC.64 UR14, c[0x0][0x288] ;  /* 0x0000a200000e7ab9 */ /* 0x000fe20000000a00 */
[----:B------:R-:W-:Y:S02]  /*90a0*/  MOV R10, R122 ;  /* 0x0000007a000a7202 */ /* 0x000fe40000000f00 */
        /* <DEDUP_REMOVED lines=16> */
.L_x_1782:
[----:B------:R-:W-:Y:S05]  /*91b0*/  BSYNC B0 ;  /* 0x0000000000007941 */ /* 0x000fea0003800000 */
.L_x_1781:
        /* <DEDUP_REMOVED lines=8> */
[----:B------:R-:W0:Y:S01]  /*9240*/  MUFU.RCP R11, R11 ;  /* 0x0000000b000b7308 */ /* 0x000e220000001000 */
[----:B--2---:R-:W-:-:S07]  /*9250*/  FADD.FTZ R13, R12, 1 ;  /* 0x3f8000000c0d7421 */ /* 0x004fce0000010000 */
        /* <DEDUP_REMOVED lines=9> */
.L_x_1783:
[----:B------:R-:W-:Y:S01]  /*92f0*/  ISETP.GE.U32.AND P5, PT, R49, UR12, PT ;  /* 0x0000000c31007c0c */ /* 0x000fe2000bfa6070 */
[----:B------:R-:W-:Y:S03]  /*9300*/  BSSY B0, `(.L_x_1784) ;  /* 0x0000014000007945 */ /* 0x000fe60003800000 */
[----:B------:R-:W-:-:S04]  /*9310*/  ISETP.GE.AND.EX P5, PT, R20, UR13, PT, P5 ;  /* 0x0000000d14007c0c */ /* 0x000fc8000bfa6350 */
[----:B------:R-:W-:-:S13]  /*9320*/  ISETP.LT.U32.AND P5, PT, R83, 0x1c0, !P5 ;  /* 0x000001c05300780c */ /* 0x000fda0006fa1070 */
[----:B------:R-:W-:Y:S05]  /*9330*/  @!P5 BRA `(.L_x_1785) ;  /* 0x000000000040d947 */ /* 0x000fea0003800000 */
[----:B------:R-:W-:Y:S01]  /*9340*/  ULDC.64 UR12, c[0x0][0x288] ;  /* 0x0000a200000c7ab9 */ /* 0x000fe20000000a00 */
[----:B------:R-:W-:Y:S01]  /*9350*/  MOV R123, R125 ;  /* 0x0000007d007b7202 */ /* 0x000fe20000000f00 */
[----:B0-----:R-:W-:Y:S02]  /*9360*/  IMAD R10, R7, UR12, RZ ;  /* 0x0000000c070a7c24 */ /* 0x001fe4000f8e02ff */
        /* <DEDUP_REMOVED lines=8> */
[----:B------:R-:W-:Y:S01]  /*93f0*/  LEA R10, P5, R122, UR12, 0x2 ;  /* 0x0000000c7a0a7c11 */ /* 0x000fe2000f8a10ff */
[----:B------:R-:W-:Y:S01]  /*9400*/  FMUL.FTZ R51, R51, R96 ;  /* 0x0000006033337220 */ /* 0x000fe20000410000 */
[----:B------:R-:W-:-:S04]  /*9410*/  IADD3 R11, R123, R11, RZ ;  /* 0x0000000b7b0b7210 */ /* 0x000fc80007ffe0ff */
[----:B------:R-:W-:-:S05]  /*9420*/  LEA.HI.X R11, R122, UR13, R11, 0x2, P5 ;  /* 0x0000000d7a0b7c11 */ /* 0x000fca000a8f140b */
[----:B------:R2:W-:Y:S02]  /*9430*/  STG.E.64 desc[UR8][R10.64], R50 ;  /* 0x000000320a007986 */ /* 0x0005e4000c101b08 */
.L_x_1785:
[----:B------:R-:W-:Y:S05]  /*9440*/  BSYNC B0 ;  /* 0x0000000000007941 */ /* 0x000fea0003800000 */
.L_x_1784:
[----:B------:R-:W-:Y:S02]  /*9450*/  IADD3 R75, R68, R75, RZ ;  /* 0x0000004b444b7210 */ /* 0x000fe40007ffe0ff */
[----:B------:R-:W-:Y:S02]  /*9460*/  IADD3 R74, R74, 0x1, RZ ;  /* 0x000000014a4a7810 */ /* 0x000fe40007ffe0ff */
[----:B------:R-:W-:-:S13]  /*9470*/  ISETP.GE.AND P5, PT, R75, UR4, PT ;  /* 0x000000044b007c0c */ /* 0x000fda000bfa6270 */
[----:B------:R-:W-:Y:S05]  /*9480*/  @!P5 BRA `(.L_x_1786) ;  /* 0xffffff70009cd947 */ /* 0x000fea000383ffff */
.L_x_1703:
        /* <DEDUP_REMOVED lines=23> */
.L_x_1788:
[----:B------:R-:W-:Y:S05]  /*9600*/  BSYNC B0 ;  /* 0x0000000000007941 */ /* 0x000fea0003800000 */
.L_x_1787:
[----:B------:R-:W-:Y:S05]  /*9610*/  @P0 EXIT ;  /* 0x000000000000094d */ /* 0x000fea0003800000 */
[----:B------:R-:W-:Y:S05]  /*9620*/  @P2 BRA `(.L_x_1789) ;  /* 0x0000000000202947 */ /* 0x000fea0003800000 */
[----:B------:R-:W-:-:S05]  /*9630*/  IMAD R0, R6, R7, RZ ;  /* 0x0000000706007224 */ /* 0x000fca00078e02ff */
[----:B------:R-:W-:-:S13]  /*9640*/  ISETP.NE.AND P0, PT, R0, -0x1, PT ;  /* 0xffffffff0000780c */ /* 0x000fda0003f05270 */
[----:B------:R-:W-:Y:S05]  /*9650*/  @!P0 BRA `(.L_x_1789) ;  /* 0x0000000000148947 */ /* 0x000fea0003800000 */
.L_x_1790:
[----:B---3--:R-:W3:Y:S04]  /*9660*/  LDG.E.STRONG.GPU R5, desc[UR8][R2.64] ;  /* 0x0000000802057981 */ /* 0x008ee8000c1ef900 */
[----:B---3--:R-:W-:Y:S01]  /*9670*/  CCTL.IVALL ;  /* 0x00000000ff00798f */ /* 0x008fe20002000000 */
[----:B------:R-:W-:Y:S05]  /*9680*/  YIELD ;  /* 0x0000000000007946 */ /* 0x000fea0003800000 */
[----:B------:R-:W-:-:S13]  /*9690*/  ISETP.NE.AND P0, PT, R5, R0, PT ;  /* 0x000000000500720c */ /* 0x000fda0003f05270 */
[----:B------:R-:W-:Y:S05]  /*96a0*/  @P0 BRA `(.L_x_1790) ;  /* 0xfffffffc00ec0947 */ /* 0x000fea000383ffff */
.L_x_1789:
[----:B------:R-:W-:Y:S05]  /*96b0*/  WARPSYNC.ALL ;  /* 0x0000000000007948 */ /* 0x000fea0003800000 */
[----:B------:R-:W4:Y:S08]  /*96c0*/  LDC.64 R22, c[0x0][0x288] ;  /* 0x0000a200ff167b82 */ /* 0x000f300000000a00 */
[----:B------:R-:W-:Y:S01]  /*96d0*/  BAR.SYNC.DEFER_BLOCKING 0x0 ;  /* 0x0000000000007b1d */ /* 0x000fe20000010000 */
[----:B----4-:R-:W-:-:S04]  /*96e0*/  LEA.HI R0, P0, R23, R22, RZ, 0x1 ;  /* 0x0000001617007211 */ /* 0x010fc800078108ff */
[----:B---3--:R-:W-:-:S04]  /*96f0*/  IADD3.X R3, RZ, R23, RZ, P0, !PT ;  /* 0x00000017ff037210 */ /* 0x008fc800007fe4ff */
[----:B-1----:R-:W-:Y:S02]  /*9700*/  SHF.R.S64 R18, R0, 0x1, R3 ;  /* 0x0000000100127819 */ /* 0x002fe40000001003 */
        /* <DEDUP_REMOVED lines=18> */
.L_x_1791:
[----:B------:R-:W-:-:S04]  /*9830*/  LEA R6, P0, R83, UR4, 0x2 ;  /* 0x0000000453067c11 */ /* 0x000fc8000f8010ff */
[----:B------:R-:W-:Y:S02]  /*9840*/  LEA.HI.X R7, R83, UR5, R0, 0x2, P0 ;  /* 0x0000000553077c11 */ /* 0x000fe400080f1400 */
[-C--:B------:R-:W-:Y:S02]  /*9850*/  LEA R8, P0, R18, R6.reuse, 0x2 ;  /* 0x0000000612087211 */ /* 0x080fe400078010ff */
[-C--:B0-----:R-:W-:Y:S01]  /*9860*/  LEA R12, P2, R27, R6.reuse, 0x2 ;  /* 0x000000061b0c7211 */ /* 0x081fe200078410ff */
[----:B------:R-:W4:Y:S01]  /*9870*/  LDG.E R0, desc[UR8][R6.64] ;  /* 0x0000000806007981 */ /* 0x000f22000c1e1900 */
[----:B--2---:R-:W-:Y:S02]  /*9880*/  LEA R10, P1, R22, R6, 0x2 ;  /* 0x00000006160a7211 */ /* 0x004fe400078210ff */
[C---:B------:R-:W-:Y:S02]  /*9890*/  IADD3.X R9, R7.reuse, R31, RZ, P0, !PT ;  /* 0x0000001f07097210 */ /* 0x040fe400007fe4ff */
[----:B------:R-:W-:-:S02]  /*98a0*/  IADD3.X R13, R7, R29, RZ, P2, !PT ;  /* 0x0000001d070d7210 */ /* 0x000fc400017fe4ff */
[----:B------:R-:W-:Y:S02]  /*98b0*/  IADD3.X R11, R23, R7, RZ, P1, !PT ;  /* 0x00000007170b7210 */ /* 0x000fe40000ffe4ff */
[----:B------:R-:W4:Y:S04]  /*98c0*/  LDG.E R9, desc[UR8][R8.64] ;  /* 0x0000000808097981 */ /* 0x000f28000c1e1900 */
[----:B------:R-:W2:Y:S04]  /*98d0*/  LDG.E R10, desc[UR8][R10.64] ;  /* 0x000000080a0a7981 */ /* 0x000ea8000c1e1900 */
[----:B------:R-:W2:Y:S01]  /*98e0*/  LDG.E R13, desc[UR8][R12.64] ;  /* 0x000000080c0d7981 */ /* 0x000ea2000c1e1900 */
[----:B------:R-:W-:-:S02]  /*98f0*/  SHF.L.U32 R5, R83, 0x1, RZ ;  /* 0x0000000153057819 */ /* 0x000fc400000006ff */
[----:B------:R-:W-:-:S03]  /*9900*/  IADD3 R83, R83, 0x1c0, RZ ;  /* 0x000001c053537810 */ /* 0x000fc60007ffe0ff */
[----:B-1----:R-:W-:-:S04]  /*9910*/  IMAD.WIDE R2, R5, 0x2, R14 ;  /* 0x0000000205027825 */ /* 0x002fc800078e020e */
[----:B---3--:R-:W-:Y:S01]  /*9920*/  IMAD.WIDE R4, R5, 0x2, R16 ;  /* 0x0000000205047825 */ /* 0x008fe200078e0210 */
[----:B------:R-:W-:Y:S02]  /*9930*/  ISETP.GT.U32.AND P0, PT, R18, R83, PT ;  /* 0x000000531200720c */ /* 0x000fe40003f04070 */
[----:B----4-:R-:W-:Y:S02]  /*9940*/  F2FP.BF16.F32.PACK_AB R19, R9, R0 ;  /* 0x000000000913723e */ /* 0x010fe400000010ff */
[----:B------:R-:W-:Y:S02]  /*9950*/  SHF.R.S32.HI R0, RZ, 0x1f, R83 ;  /* 0x0000001fff007819 */ /* 0x000fe40000011453 */
[----:B--2---:R-:W-:Y:S01]  /*9960*/  F2FP.BF16.F32.PACK_AB R21, R13, R10 ;  /* 0x0000000a0d15723e */ /* 0x004fe200000010ff */
[----:B------:R4:W-:Y:S04]  /*9970*/  STG.E desc[UR8][R2.64], R19 ;  /* 0x0000001302007986 */ /* 0x0009e8000c101908 */
[----:B------:R4:W-:Y:S01]  /*9980*/  STG.E desc[UR8][R4.64], R21 ;  /* 0x0000001504007986 */ /* 0x0009e2000c101908 */
[----:B------:R-:W-:-:S13]  /*9990*/  ISETP.GT.AND.EX P0, PT, R25, R0, PT, P0 ;  /* 0x000000001900720c */ /* 0x000fda0003f04300 */
[----:B----4-:R-:W-:Y:S05]  /*99a0*/  @P0 BRA `(.L_x_1791) ;  /* 0xfffffffc00a00947 */ /* 0x010fea000383ffff */
[----:B------:R-:W-:Y:S05]  /*99b0*/  EXIT ;  /* 0x000000000000794d */ /* 0x000fea0003800000 */
.L_x_1792:
        /* <DEDUP_REMOVED lines=12> */
.L_x_3282:


//--------------------- .text._Z35group_norm_nhwc_bwd_one_pass_kernelI11Fp32IOFp16WLi64ELi28ELi448EEv26Group_norm_nhwc_bwd_params --------------------------
	.section	.text._Z35group_norm_nhwc_bwd_one_pass_kernelI11Fp32IOFp16WLi64ELi28ELi448EEv26Group_norm_nhwc_bwd_params,"ax",@progbits
	.align	128
        .global         _Z35group_norm_nhwc_bwd_one_pass_kernelI11Fp32IOFp16WLi64ELi28ELi448EEv26Group_norm_nhwc_bwd_params
        .type           _Z35group_norm_nhwc_bwd_one_pass_kernelI11Fp32IOFp16WLi64ELi28ELi448EEv26Group_norm_nhwc_bwd_params,@function
        .size           _Z35group_norm_nhwc_bwd_one_pass_kernelI11Fp32IOFp16WLi64ELi28ELi448EEv26Group_norm_nhwc_bwd_params,(.L_x_3283 - _Z35group_norm_nhwc_bwd_one_pass_kernelI11Fp32IOFp16WLi64ELi28ELi448EEv26Group_norm_nhwc_bwd_params)
        .other          _Z35group_norm_nhwc_bwd_one_pass_kernelI11Fp32IOFp16WLi64ELi28ELi448EEv26Group_norm_nhwc_bwd_params,@"STO_CUDA_ENTRY STV_DEFAULT"
_Z35group_norm_nhwc_bwd_one_pass_kernelI11Fp32IOFp16WLi64ELi28ELi448EEv26Group_norm_nhwc_bwd_params:
.text._Z35group_norm_nhwc_bwd_one_pass_kernelI11Fp32IOFp16WLi64ELi28ELi448EEv26Group_norm_nhwc_bwd_params:
        /* <DEDUP_REMOVED lines=49> */
.L_x_1820:
        /* <DEDUP_REMOVED lines=121> */
.L_x_1795:
[----:B------:R-:W-:Y:S05]  /*0aa0*/  BSYNC B0 ;  /* 0x0000000000007941 */ /* 0x000fea0003800000 */
.L_x_1794:
        /* <DEDUP_REMOVED lines=25> */
.L_x_1796:
        /* <DEDUP_REMOVED lines=31> */
.L_x_1797:
        /* <DEDUP_REMOVED lines=86> */
.L_x_1799:
[----:B------:R-:W-:Y:S05]  /*1390*/  BSYNC B0 ;  /* 0x0000000000007941 */ /* 0x000fea0003800000 */
.L_x_1798:
        /* <DEDUP_REMOVED lines=158> */
.L_x_1801:
[----:B------:R-:W-:Y:S05]  /*1d80*/  BSYNC B0 ;  /* 0x0000000000007941 */ /* 0x000fea0003800000 */
.L_x_1800:
        /* <DEDUP_REMOVED lines=18> */
.L_x_1803:
[----:B------:R-:W-:Y:S05]  /*1eb0*/  BSYNC B0 ;  /* 0x0000000000007941 */ /* 0x000fea0003800000 */
.L_x_1802:
        /* <DEDUP_REMOVED lines=36> */
.L_x_1806:
[----:B------:R-:W2:Y:S04]  /*2100*/  LDG.E.STRONG.GPU R18, desc[UR14][R14.64] ;  /* 0x0000000e0e127981 */ /* 0x000ea8000c1ef900 */
[----:B--2---:R-:W-:Y:S01]  /*2110*/  CCTL.IVALL ;  /* 0x00000000ff00798f */ /* 0x004fe20002000000 */
[----:B------:R-:W-:Y:S05]  /*2120*/  YIELD ;  /* 0x0000000000007946 */ /* 0x000fea0003800000 */
[----:B------:R-:W-:-:S13]  /*2130*/  ISETP.NE.AND P0, PT, R18, R29, PT ;  /* 0x0000001d1200720c */ /* 0x000fda0003f05270 */
[----:B------:R-:W-:Y:S05]  /*2140*/  @P0 BRA `(.L_x_1806) ;  /* 0xfffffffc00ec0947 */ /* 0x000fea000383ffff */
.L_x_1805:
        /* <DEDUP_REMOVED lines=17> */
.L_x_1810:
        /* <DEDUP_REMOVED lines=115> */
.L_x_1809:
        /* <DEDUP_REMOVED lines=61> */
.L_x_1811:
[----:B------:R-:W-:-:S13]  /*2d60*/  ISETP.NE.OR P0, PT, R14, RZ, P0 ;  /* 0x000000ff0e00720c */ /* 0x000fda0000705670 */
[----:B------:R-:W-:Y:S05]  /*2d70*/  @!P0 BRA `(.L_x_1807) ;  /* 0x00000000007c8947 */ /* 0x000fea0003800000 */
.L_x_1808:
        /* <DEDUP_REMOVED lines=31> */
.L_x_1807:
        /* <DEDUP_REMOVED lines=11> */
.L_x_1813:
[----:B------:R-:W-:Y:S05]  /*3020*/  BSYNC B0 ;  /* 0x0000000000007941 */ /* 0x000fea0003800000 */
.L_x_1812:
        /* <DEDUP_REMOVED lines=16> */
.L_x_1804:
        /* <DEDUP_REMOVED lines=28> */
.L_x_1814:
        /* <DEDUP_REMOVED lines=19> */
.L_x_1816:
[----:B------:R-:W-:Y:S05]  /*3420*/  BSYNC B0 ;  /* 0x0000000000007941 */ /* 0x000fea0003800000 */
.L_x_1815:
        /* <DEDUP_REMOVED lines=19> */
.L_x_1817:
        /* <DEDUP_REMOVED lines=22> */
.L_x_1819:
[----:B------:R-:W-:Y:S05]  /*36c0*/  BSYNC B0 ;  /* 0x0000000000007941 */ /* 0x000fea0003800000 */
.L_x_1818:
[----:B------:R-:W-:Y:S01]  /*36d0*/  ULDC UR8, c[0x0][0x10] ;  /* 0x0000040000087ab9 */ /* 0x000fe20000000800 */
[----:B------:R-:W-:Y:S02]  /*36e0*/  UIADD3 UR4, UR4, 0x1, URZ ;  /* 0x0000000104047890 */ /* 0x000fe4000fffe03f */
[----:B------:R-:W-:-:S04]  /*36f0*/  UIADD3 UR7, UR8, UR7, URZ ;  /* 0x0000000708077290 */ /* 0x000fc8000fffe03f */
[----:B------:R-:W-:-:S06]  /*3700*/  UISETP.GE.AND UP0, UPT, UR7, UR5, UPT ;  /* 0x000000050700728c */ /* 0x000fcc000bf06270 */
[----:B------:R-:W-:-:S13]  /*3710*/  PLOP3.LUT P0, PT, PT, PT, UP0, 0x80, 0x0 ;  /* 0x000000000000781c */ /* 0x000fda0003f0f008 */
[----:B------:R-:W-:Y:S05]  /*3720*/  @!P0 BRA `(.L_x_1820) ;  /* 0xffffffc800f88947 */ /* 0x000fea000383ffff */
.L_x_1793:
        /* <DEDUP_REMOVED lines=19> */
.L_x_1822:
[----:B------:R-:W-:Y:S05]  /*3860*/  BSYNC B0 ;  /* 0x0000000000007941 */ /* 0x000fea0003800000 */
.L_x_1821:
        /* <DEDUP_REMOVED lines=11> */
.L_x_1824:
[----:B------:R-:W2:Y:S04]  /*3920*/  LDG.E.STRONG.GPU R5, desc[UR14][R2.64] ;  /* 0x0000000e02057981 */ /* 0x000ea8000c1ef900 */
[----:B--2---:R-:W-:Y:S01]  /*3930*/  CCTL.IVALL ;  /* 0x00000000ff00798f */ /* 0x004fe20002000000 */
[----:B------:R-:W-:Y:S05]  /*3940*/  YIELD ;  /* 0x0000000000007946 */ /* 0x000fea0003800000 */
[----:B------:R-:W-:-:S13]  /*3950*/  ISETP.NE.AND P0, PT, R5, R4, PT ;  /* 0x000000040500720c */ /* 0x000fda0003f05270 */
[----:B------:R-:W-:Y:S05]  /*3960*/  @P0 BRA `(.L_x_1824) ;  /* 0xfffffffc00ec0947 */ /* 0x000fea000383ffff */
.L_x_1823:
        /* <DEDUP_REMOVED lines=25> */
.L_x_1825:
        /* <DEDUP_REMOVED lines=19> */
[----:B---3--:R-:W-:Y:S02]  /*3c30*/  F2FP.F16.F32.PACK_AB R3, R16, R3 ;  /* 0x000000031003723e */ /* 0x008fe400000000ff */
[----:B----4-:R-:W-:-:S03]  /*3c40*/  F2FP.F16.F32.PACK_AB R23, R21, R18 ;  /* 0x000000121517723e */ /* 0x010fc600000000ff */
[----:B------:R2:W-:Y:S04]  /*3c50*/  STG.E desc[UR14][R10.64], R3 ;  /* 0x000000030a007986 */ /* 0x0005e8000c10190e */
[----:B------:R2:W-:Y:S02]  /*3c60*/  STG.E desc[UR14][R12.64], R23 ;  /* 0x000000170c007986 */ /* 0x0005e4000c10190e */
[----:B------:R-:W-:Y:S05]  /*3c70*/  @P0 BRA `(.L_x_1825) ;  /* 0xfffffffc00a00947 */ /* 0x000fea000383ffff */
[----:B------:R-:W-:Y:S05]  /*3c80*/  EXIT ;  /* 0x000000000000794d */ /* 0x000fea0003800000 */
.L_x_1826:
        /* <DEDUP_REMOVED lines=15> */
.L_x_3283:


//--------------------- .text._Z35group_norm_nhwc_bwd_one_pass_kernelI11Fp32IOFp16WLi128ELi28ELi448EEv26Group_norm_nhwc_bwd_params --------------------------
	.section	.text._Z35group_norm_nhwc_bwd_one_pass_kernelI11Fp32IOFp16WLi128ELi28ELi448EEv26Group_norm_nhwc_bwd_params,"ax",@progbits
	.align	128
        .global         _Z35group_norm_nhwc_bwd_one_pass_kernelI11Fp32IOFp16WLi128ELi28ELi448EEv26Group_norm_nhwc_bwd_params
        .type           _Z35group_norm_nhwc_bwd_one_pass_kernelI11Fp32IOFp16WLi128ELi28ELi448EEv26Group_norm_nhwc_bwd_params,@function
        .size           _Z35group_norm_nhwc_bwd_one_pass_kernelI11Fp32IOFp16WLi128ELi28ELi448EEv26Group_norm_nhwc_bwd_params,(.L_x_3284 - _Z35group_norm_nhwc_bwd_one_pass_kernelI11Fp32IOFp16WLi128ELi28ELi448EEv26Group_norm_nhwc_bwd_params)
        .other          _Z35group_norm_nhwc_bwd_one_pass_kernelI11Fp32IOFp16WLi128ELi28ELi448EEv26Group_norm_nhwc_bwd_params,@"STO_CUDA_ENTRY STV_DEFAULT"
_Z35group_norm_nhwc_bwd_one_pass_kernelI11Fp32IOFp16WLi128ELi28ELi448EEv26Group_norm_nhwc_bwd_params:
.text._Z35group_norm_nhwc_bwd_one_pass_kernelI11Fp32IOFp16WLi128ELi28ELi448EEv26Group_norm_nhwc_bwd_params:
        /* <DEDUP_REMOVED lines=60> */
.L_x_1862:
        /* <DEDUP_REMOVED lines=160> */
[----:B---3--:R-:W-:Y:S02]  /*0dc0*/  HADD2.F32 R55, -RZ, R55.H0_H0 ;  /* 0x20000037ff377230 */ /* 0x008fe40000004100 */
[----:B----4-:R-:W-:Y:S02]  /*0dd0*/  HADD2.F32 R54, -RZ, R54.H0_H0 ;  /* 0x20000036ff367230 */ /* 0x010fe40000004100 */
[----:B--2---:R-:W-:Y:S02]  /*0de0*/  @P0 HADD2.F32 R52, -RZ, R30.H0_H0 ;  /* 0x2000001eff340230 */ /* 0x004fe40000004100 */
[----:B------:R-:W-:-:S07]  /*0df0*/  @P0 HADD2.F32 R51, -RZ, R27.H0_H0 ;  /* 0x2000001bff330230 */ /* 0x000fce0000004100 */
.L_x_1829:
[----:B------:R-:W-:Y:S05]  /*0e00*/  BSYNC B0 ;  /* 0x0000000000007941 */ /* 0x000fea0003800000 */
.L_x_1828:
        /* <DEDUP_REMOVED lines=29> */
.L_x_1830:
        /* <DEDUP_REMOVED lines=26> */
.L_x_1831:
        /* <DEDUP_REMOVED lines=31> */
.L_x_1832:
        /* <DEDUP_REMOVED lines=31> */
.L_x_1833:
        /* <DEDUP_REMOVED lines=98> */
.L_x_1835:
[----:B------:R-:W-:Y:S05]  /*1b80*/  BSYNC B0 ;  /* 0x0000000000007941 */ /* 0x000fea0003800000 */
.L_x_1834:
        /* <DEDUP_REMOVED lines=158> */
.L_x_1837:
[----:B------:R-:W-:Y:S05]  /*2570*/  BSYNC B0 ;  /* 0x0000000000007941 */ /* 0x000fea0003800000 */
.L_x_1836:
        /* <DEDUP_REMOVED lines=17> */
.L_x_1839:
[----:B------:R-:W-:Y:S05]  /*2690*/  BSYNC B0 ;  /* 0x0000000000007941 */ /* 0x000fea0003800000 */
.L_x_1838:
        /* <DEDUP_REMOVED lines=30> */
.L_x_1842:
[----:B--2---:R-:W2:Y:S04]  /*2880*/  LDG.E.STRONG.GPU R22, desc[UR8][R20.64] ;  /* 0x0000000814167981 */ /* 0x004ea8000c1ef900 */
[----:B--2---:R-:W-:Y:S01]  /*2890*/  CCTL.IVALL ;  /* 0x00000000ff00798f */ /* 0x004fe20002000000 */
[----:B------:R-:W-:Y:S05]  /*28a0*/  YIELD ;  /* 0x0000000000007946 */ /* 0x000fea0003800000 */
[----:B------:R-:W-:-:S13]  /*28b0*/  ISETP.NE.AND P0, PT, R22, R27, PT ;  /* 0x0000001b1600720c */ /* 0x000fda0003f05270 */
[----:B------:R-:W-:Y:S05]  /*28c0*/  @P0 BRA `(.L_x_1842) ;  /* 0xfffffffc00ec0947 */ /* 0x000fea000383ffff */
.L_x_1841:
        /* <DEDUP_REMOVED lines=16> */
.L_x_1846:
        /* <DEDUP_REMOVED lines=115> */
.L_x_1845:
        /* <DEDUP_REMOVED lines=61> */
.L_x_1847:
[----:B------:R-:W-:-:S13]  /*34d0*/  ISETP.NE.OR P0, PT, R26, RZ, P0 ;  /* 0x000000ff1a00720c */ /* 0x000fda0000705670 */
[----:B------:R-:W-:Y:S05]  /*34e0*/  @!P0 BRA `(.L_x_1843) ;  /* 0x00000000007c8947 */ /* 0x000fea0003800000 */
.L_x_1844:
        /* <DEDUP_REMOVED lines=31> */
.L_x_1843:
        /* <DEDUP_REMOVED lines=11> */
.L_x_1849:
[----:B------:R-:W-:Y:S05]  /*3790*/  BSYNC B0 ;  /* 0x0000000000007941 */ /* 0x000fea0003800000 */
.L_x_1848:
        /* <DEDUP_REMOVED lines=16> */
.L_x_1840:
        /* <DEDUP_REMOVED lines=44> */
.L_x_1850:
        /* <DEDUP_REMOVED lines=19> */
.L_x_1852:
[----:B------:R-:W-:Y:S05]  /*3c90*/  BSYNC B0 ;  /* 0x0000000000007941 */ /* 0x000fea0003800000 */
.L_x_1851:
        /* <DEDUP_REMOVED lines=19> */
.L_x_1853:
        /* <DEDUP_REMOVED lines=19> */
.L_x_1855:
[----:B------:R-:W-:Y:S05]  /*3f00*/  BSYNC B0 ;  /* 0x0000000000007941 */ /* 0x000fea0003800000 */
.L_x_1854:
        /* <DEDUP_REMOVED lines=19> */
.L_x_1856:
        /* <DEDUP_REMOVED lines=19> */
.L_x_1858:
[----:B------:R-:W-:Y:S05]  /*4170*/  BSYNC B0 ;  /* 0x0000000000007941 */ /* 0x000fea0003800000 */
.L_x_1857:
        /* <DEDUP_REMOVED lines=19> */
.L_x_1859:
        /* <DEDUP_REMOVED lines=19> */
.L_x_1861:
[----:B------:R-:W-:Y:S05]  /*43e0*/  BSYNC B0 ;  /* 0x0000000000007941 */ /* 0x000fea0003800000 */
.L_x_1860:
[----:B------:R-:W-:Y:S02]  /*43f0*/  IADD3 R41, R38, R41, RZ ;  /* 0x0000002926297210 */ /* 0x000fe40007ffe0ff */
[----:B------:R-:W-:Y:S02]  /*4400*/  IADD3 R40, R40, 0x1, RZ ;  /* 0x0000000128287810 */ /* 0x000fe40007ffe0ff */
[----:B------:R-:W-:-:S13]  /*4410*/  ISETP.GE.AND P0, PT, R41, UR4, PT ;  /* 0x0000000429007c0c */ /* 0x000fda000bf06270 */
[----:B------:R-:W-:Y:S05]  /*4420*/  @!P0 BRA `(.L_x_1862) ;  /* 0xffffffbc00e48947 */ /* 0x000fea000383ffff */
.L_x_1827:
        /* <DEDUP_REMOVED lines=23> */
.L_x_1864:
[----:B------:R-:W-:Y:S05]  /*45a0*/  BSYNC B0 ;  /* 0x0000000000007941 */ /* 0x000fea0003800000 */
.L_x_1863:
[----:B------:R-:W-:Y:S05]  /*45b0*/  @P0 EXIT ;  /* 0x000000000000094d */ /* 0x000fea0003800000 */
[----:B------:R-:W-:Y:S05]  /*45c0*/  @P2 BRA `(.L_x_1865) ;  /* 0x0000000000202947 */ /* 0x000fea0003800000 */
[----:B------:R-:W-:-:S05]  /*45d0*/  IMAD R0, R6, R7, RZ ;  /* 0x0000000706007224 */ /* 0x000fca00078e02ff */
[----:B------:R-:W-:-:S13]  /*45e0*/  ISETP.NE.AND P0, PT, R0, -0x1, PT ;  /* 0xffffffff0000780c */ /* 0x000fda0003f05270 */
[----:B------:R-:W-:Y:S05]  /*45f0*/  @!P0 BRA `(.L_x_1865) ;  /* 0x0000000000148947 */ /* 0x000fea0003800000 */
.L_x_1866:
[----:B0-----:R-:W5:Y:S04]  /*4600*/  LDG.E.STRONG.GPU R5, desc[UR8][R2.64] ;  /* 0x0000000802057981 */ /* 0x001f68000c1ef900 */
[----:B-----5:R-:W-:Y:S01]  /*4610*/  CCTL.IVALL ;  /* 0x00000000ff00798f */ /* 0x020fe20002000000 */
[----:B------:R-:W-:Y:S05]  /*4620*/  YIELD ;  /* 0x0000000000007946 */ /* 0x000fea0003800000 */
[----:B------:R-:W-:-:S13]  /*4630*/  ISETP.NE.AND P0, PT, R5, R0, PT ;  /* 0x000000000500720c */ /* 0x000fda0003f05270 */
[----:B------:R-:W-:Y:S05]  /*4640*/  @P0 BRA `(.L_x_1866) ;  /* 0xfffffffc00ec0947 */ /* 0x000fea000383ffff */
.L_x_1865:
        /* <DEDUP_REMOVED lines=24> */
.L_x_1867:
        /* <DEDUP_REMOVED lines=23> */
[----:B---3--:R-:W-:Y:S05]  /*4940*/  @P0 BRA `(.L_x_1867) ;  /* 0xfffffffc00a00947 */ /* 0x008fea000383ffff */
[----:B------:R-:W-:Y:S05]  /*4950*/  EXIT ;  /* 0x000000000000794d */ /* 0x000fea0003800000 */
.L_x_1868:
        /* <DEDUP_REMOVED lines=10> */
.L_x_3284:


//--------------------- .text._Z35group_norm_nhwc_bwd_one_pass_kernelI11Fp32IOFp16WLi256ELi28ELi448EEv26Group_norm_nhwc_bwd_params --------------------------
	.section	.text._Z35group_norm_nhwc_bwd_one_pass_kernelI11Fp32IOFp16WLi256ELi28ELi448EEv26Group_norm_nhwc_bwd_params,"ax",@progbits
	.align	128
        .global         _Z35group_norm_nhwc_bwd_one_pass_kernelI11Fp32IOFp16WLi256ELi28ELi448EEv26Group_norm_nhwc_bwd_params
        .type           _Z35group_norm_nhwc_bwd_one_pass_kernelI11Fp32IOFp16WLi256ELi28ELi448EEv26Group_norm_nhwc_bwd_params,@function
        .size           _Z35group_norm_nhwc_bwd_one_pass_kernelI11Fp32IOFp16WLi256ELi28ELi448EEv26Group_norm_nhwc_bwd_params,(.L_x_3285 - _Z35group_norm_nhwc_bwd_one_pass_kernelI11Fp32IOFp16WLi256ELi28ELi448EEv26Group_norm_nhwc_bwd_params)
        .other          _Z35group_norm_nhwc_bwd_one_pass_kernelI11Fp32IOFp16WLi256ELi28ELi448EEv26Group_norm_nhwc_bwd_params,@"STO_CUDA_ENTRY STV_DEFAULT"
_Z35group_norm_nhwc_bwd_one_pass_kernelI11Fp32IOFp16WLi256ELi28ELi448EEv26Group_norm_nhwc_bwd_params:
.text._Z35group_norm_nhwc_bwd_one_pass_kernelI11Fp32IOFp16WLi256ELi28ELi448EEv26Group_norm_nhwc_bwd_params:
        /* <DEDUP_REMOVED lines=47> */
.L_x_1920:
        /* <DEDUP_REMOVED lines=264> */
[----:B--2---:R-:W-:Y:S02]  /*1370*/  HADD2.F32 R57, -RZ, R57.H0_H0 ;  /* 0x20000039ff397230 */ /* 0x004fe40000004100 */
[----:B---3--:R-:W-:Y:S02]  /*1380*/  HADD2.F32 R54, -RZ, R54.H0_H0 ;  /* 0x20000036ff367230 */ /* 0x008fe40000004100 */
[----:B----4-:R-:W-:Y:S02]  /*1390*/  @P0 HADD2.F32 R55, -RZ, R38.H0_H0 ;  /* 0x20000026ff370230 */ /* 0x010fe40000004100 */
[----:B------:R-:W-:-:S07]  /*13a0*/  @P0 HADD2.F32 R56, -RZ, R0.H0_H0 ;  /* 0x20000000ff380230 */ /* 0x000fce0000004100 */
.L_x_1871:
[----:B------:R-:W-:Y:S05]  /*13b0*/  BSYNC B0 ;  /* 0x0000000000007941 */ /* 0x000fea0003800000 */
.L_x_1870:
        /* <DEDUP_REMOVED lines=29> */
.L_x_1872:
        /* <DEDUP_REMOVED lines=26> */
.L_x_1873:
        /* <DEDUP_REMOVED lines=31> */
.L_x_1874:
        /* <DEDUP_REMOVED lines=31> */
.L_x_1875:
        /* <DEDUP_REMOVED lines=35> */
.L_x_1876:
        /* <DEDUP_REMOVED lines=37> */
.L_x_1877:
        /* <DEDUP_REMOVED lines=33> */
.L_x_1878:
        /* <DEDUP_REMOVED lines=31> */
.L_x_1879:
        /* <DEDUP_REMOVED lines=101> */
.L_x_1881:
[----:B------:R-:W-:Y:S05]  /*29e0*/  BSYNC B0 ;  /* 0x0000000000007941 */ /* 0x000fea0003800000 */
.L_x_1880:
        /* <DEDUP_REMOVED lines=158> */
.L_x_1883:
[----:B------:R-:W-:Y:S05]  /*33d0*/  BSYNC B0 ;  /* 0x0000000000007941 */ /* 0x000fea0003800000 */
.L_x_1882:
        /* <DEDUP_REMOVED lines=20> */
.L_x_1885:
[----:B------:R-:W-:Y:S05]  /*3520*/  BSYNC B0 ;  /* 0x0000000000007941 */ /* 0x000fea0003800000 */
.L_x_1884:
        /* <DEDUP_REMOVED lines=34> */
.L_x_1888:
[----:B------:R-:W2:Y:S04]  /*3750*/  LDG.E.STRONG.GPU R26, desc[UR12][R24.64] ;  /* 0x0000000c181a7981 */ /* 0x000ea8000c1ef900 */
[----:B--2---:R-:W-:Y:S01]  /*3760*/  CCTL.IVALL ;  /* 0x00000000ff00798f */ /* 0x004fe20002000000 */
[----:B------:R-:W-:Y:S05]  /*3770*/  YIELD ;  /* 0x0000000000007946 */ /* 0x000fea0003800000 */
[----:B------:R-:W-:-:S13]  /*3780*/  ISETP.NE.AND P0, PT, R26, R29, PT ;  /* 0x0000001d1a00720c */ /* 0x000fda0003f05270 */
[----:B------:R-:W-:Y:S05]  /*3790*/  @P0 BRA `(.L_x_1888) ;  /* 0xfffffffc00ec0947 */ /* 0x000fea000383ffff */
.L_x_1887:
        /* <DEDUP_REMOVED lines=17> */
.L_x_1892:
        /* <DEDUP_REMOVED lines=115> */
.L_x_1891:
        /* <DEDUP_REMOVED lines=61> */
.L_x_1893:
[----:B------:R-:W-:-:S13]  /*43b0*/  ISETP.NE.OR P0, PT, R34, RZ, P0 ;  /* 0x000000ff2200720c */ /* 0x000fda0000705670 */
[----:B------:R-:W-:Y:S05]  /*43c0*/  @!P0 BRA `(.L_x_1889) ;  /* 0x00000000007c8947 */ /* 0x000fea0003800000 */
.L_x_1890:
        /* <DEDUP_REMOVED lines=31> */
.L_x_1889:
        /* <DEDUP_REMOVED lines=11> */
.L_x_1895:
[----:B------:R-:W-:Y:S05]  /*4670*/  BSYNC B0 ;  /* 0x0000000000007941 */ /* 0x000fea0003800000 */
.L_x_1894:
        /* <DEDUP_REMOVED lines=16> */
.L_x_1886:
        /* <DEDUP_REMOVED lines=41> */
.L_x_1896:
        /* <DEDUP_REMOVED lines=19> */
.L_x_1898:
[----:B------:R-:W-:Y:S05]  /*4b40*/  BSYNC B0 ;  /* 0x0000000000007941 */ /* 0x000fea0003800000 */
.L_x_1897:
        /* <DEDUP_REMOVED lines=19> */
.L_x_1899:
        /* <DEDUP_REMOVED lines=19> */
.L_x_1901:
[----:B------:R-:W-:Y:S05]  /*4db0*/  BSYNC B0 ;  /* 0x0000000000007941 */ /* 0x000fea0003800000 */
.L_x_1900:
        /* <DEDUP_REMOVED lines=19> */
.L_x_1902:
        /* <DEDUP_REMOVED lines=19> */
.L_x_1904:
[----:B------:R-:W-:Y:S05]  /*5020*/  BSYNC B0 ;  /* 0x0000000000007941 */ /* 0x000fea0003800000 */
.L_x_1903:
        /* <DEDUP_REMOVED lines=42> */
.L_x_1905:
        /* <DEDUP_REMOVED lines=19> */
.L_x_1907:
[----:B------:R-:W-:Y:S05]  /*5400*/  BSYNC B0 ;  /* 0x0000000000007941 */ /* 0x000fea0003800000 */
.L_x_1906:
        /* <DEDUP_REMOVED lines=19> */
.L_x_1908:
        /* <DEDUP_REMOVED lines=19> */
.L_x_1910:
[----:B------:R-:W-:Y:S05]  /*5670*/  BSYNC B0 ;  /* 0x0000000000007941 */ /* 0x000fea0003800000 */
.L_x_1909:
        /* <DEDUP_REMOVED lines=19> */
.L_x_1911:
        /* <DEDUP_REMOVED lines=19> */
.L_x_1913:
[----:B------:R-:W-:Y:S05]  /*58e0*/  BSYNC B0 ;  /* 0x0000000000007941 */ /* 0x000fea0003800000 */
.L_x_1912:
        /* <DEDUP_REMOVED lines=19> */
.L_x_1914:
        /* <DEDUP_REMOVED lines=19> */
.L_x_1916:
[----:B------:R-:W-:Y:S05]  /*5b50*/  BSYNC B0 ;  /* 0x0000000000007941 */ /* 0x000fea0003800000 */
.L_x_1915:
        /* <DEDUP_REMOVED lines=19> */
.L_x_1917:
        /* <DEDUP_REMOVED lines=18> */
.L_x_1919:
[----:B------:R-:W-:Y:S05]  /*5db0*/  BSYNC B0 ;  /* 0x0000000000007941 */ /* 0x000fea0003800000 */
.L_x_1918:
        /* <DEDUP_REMOVED lines=9> */
.L_x_1869:
        /* <DEDUP_REMOVED lines=19> */
.L_x_1922:
[----:B------:R-:W-:Y:S05]  /*5f80*/  BSYNC B0 ;  /* 0x0000000000007941 */ /* 0x000fea0003800000 */
.L_x_1921:
        /* <DEDUP_REMOVED lines=11> */
.L_x_1924:
[----:B------:R-:W3:Y:S04]  /*6040*/  LDG.E.STRONG.GPU R5, desc[UR12][R2.64] ;  /* 0x0000000c02057981 */ /* 0x000ee8000c1ef900 */
[----:B---3--:R-:W-:Y:S01]  /*6050*/  CCTL.IVALL ;  /* 0x00000000ff00798f */ /* 0x008fe20002000000 */
[----:B------:R-:W-:Y:S05]  /*6060*/  YIELD ;  /* 0x0000000000007946 */ /* 0x000fea0003800000 */
[----:B------:R-:W-:-:S13]  /*6070*/  ISETP.NE.AND P0, PT, R5, R0, PT ;  /* 0x000000000500720c */ /* 0x000fda0003f05270 */
[----:B------:R-:W-:Y:S05]  /*6080*/  @P0 BRA `(.L_x_1924) ;  /* 0xfffffffc00ec0947 */ /* 0x000fea000383ffff */
.L_x_1923:
        /* <DEDUP_REMOVED lines=24> */
.L_x_1925:
        /* <DEDUP_REMOVED lines=25> */
.L_x_1926:
        /* <DEDUP_REMOVED lines=14> */
.L_x_3285:


//--------------------- .text._Z35group_norm_nhwc_bwd_one_pass_kernelI11Fp32IOFp16WLi512ELi28ELi448EEv26Group_norm_nhwc_bwd_params --------------------------
	.section	.text._Z35group_norm_nhwc_bwd_one_pass_kernelI11Fp32IOFp16WLi512ELi28ELi448EEv26Group_norm_nhwc_bwd_params,"ax",@progbits
	.align	128
        .global         _Z35group_norm_nhwc_bwd_one_pass_kernelI11Fp32IOFp16WLi512ELi28ELi448EEv26Group_norm_nhwc_bwd_params
        .type           _Z35group_norm_nhwc_bwd_one_pass_kernelI11Fp32IOFp16WLi512ELi28ELi448EEv26Group_norm_nhwc_bwd_params,@function
        .size           _Z35group_norm_nhwc_bwd_one_pass_kernelI11Fp32IOFp16WLi512ELi28ELi448EEv26Group_norm_nhwc_bwd_params,(.L_x_3286 - _Z35group_norm_nhwc_bwd_one_pass_kernelI11Fp32IOFp16WLi512ELi28ELi448EEv26Group_norm_nhwc_bwd_params)
        .other          _Z35group_norm_nhwc_bwd_one_pass_kernelI11Fp32IOFp16WLi512ELi28ELi448EEv26Group_norm_nhwc_bwd_params,@"STO_CUDA_ENTRY STV_DEFAULT"
_Z35group_norm_nhwc_bwd_one_pass_kernelI11Fp32IOFp16WLi512ELi28ELi448EEv26Group_norm_nhwc_bwd_params:
.text._Z35group_norm_nhwc_bwd_one_pass_kernelI11Fp32IOFp16WLi512ELi28ELi448EEv26Group_norm_nhwc_bwd_params:
        /* <DEDUP_REMOVED lines=112> */
.L_x_2010:
        /* <DEDUP_REMOVED lines=444> */
[----:B--2---:R-:W-:-:S03]  /*22c0*/  @P5 HADD2.F32 R72, -RZ, R70.H0_H0 ;  /* 0x20000046ff485230 */ /* 0x004fc60000004100 */
[----:B------:R-:W2:Y:S01]  /*22d0*/  LDG.E.U16 R70, desc[UR8][R100.64+0x2] ;  /* 0x0000020864467981 */ /* 0x000ea2000c1e1500 */
[----:B---3--:R-:W-:Y:S02]  /*22e0*/  @P5 HADD2.F32 R71, -RZ, R45.H0_H0 ;  /* 0x2000002dff475230 */ /* 0x008fe40000004100 */
[----:B----4-:R-:W-:Y:S02]  /*22f0*/  HADD2.F32 R73, -RZ, R73.H0_H0 ;  /* 0x20000049ff497230 */ /* 0x010fe40000004100 */
[----:B--2---:R-:W-:-:S07]  /*2300*/  HADD2.F32 R70, -RZ, R70.H0_H0 ;  /* 0x20000046ff467230 */ /* 0x004fce0000004100 */
.L_x_1929:
[----:B------:R-:W-:Y:S05]  /*2310*/  BSYNC B0 ;  /* 0x0000000000007941 */ /* 0x000fea0003800000 */
.L_x_1928:
        /* <DEDUP_REMOVED lines=31> */
.L_x_1930:
        /* <DEDUP_REMOVED lines=26> */
.L_x_1931:
        /* <DEDUP_REMOVED lines=31> */
.L_x_1932:
        /* <DEDUP_REMOVED lines=31> */
.L_x_1933:
        /* <DEDUP_REMOVED lines=31> */
.L_x_1934:
        /* <DEDUP_REMOVED lines=53> */
.L_x_1935:
        /* <DEDUP_REMOVED lines=35> */
.L_x_1936:
        /* <DEDUP_REMOVED lines=33> */
.L_x_1937:
        /* <DEDUP_REMOVED lines=33> */
.L_x_1938:
        /* <DEDUP_REMOVED lines=33> */
.L_x_1939:
        /* <DEDUP_REMOVED lines=33> */
.L_x_1940:
        /* <DEDUP_REMOVED lines=33> */
.L_x_1941:
        /* <DEDUP_REMOVED lines=33> */
.L_x_1942:
        /* <DEDUP_REMOVED lines=29> */
.L_x_1943:
        /* <DEDUP_REMOVED lines=29> */
.L_x_1944:
        /* <DEDUP_REMOVED lines=29> */
.L_x_1945:
        /* <DEDUP_REMOVED lines=111> */
.L_x_1947:
[----:B------:R-:W-:Y:S05]  /*4ac0*/  BSYNC B0 ;  /* 0x0000000000007941 */ /* 0x000fea0003800000 */
.L_x_1946:
        /* <DEDUP_REMOVED lines=161> */
.L_x_1949:
[----:B------:R-:W-:Y:S05]  /*54e0*/  BSYNC B0 ;  /* 0x0000000000007941 */ /* 0x000fea0003800000 */
.L_x_1948:
        /* <DEDUP_REMOVED lines=16> */
.L_x_1951:
[----:B------:R-:W-:Y:S05]  /*55f0*/  BSYNC B0 ;  /* 0x0000000000007941 */ /* 0x000fea0003800000 */
.L_x_1950:
        /* <DEDUP_REMOVED lines=33> */
.L_x_1954:
[----:B-1----:R-:W2:Y:S04]  /*5810*/  LDG.E.STRONG.GPU R46, desc[UR8][R44.64] ;  /* 0x000000082c2e7981 */ /* 0x002ea8000c1ef900 */
[----:B--2---:R-:W-:Y:S01]  /*5820*/  CCTL.IVALL ;  /* 0x00000000ff00798f */ /* 0x004fe20002000000 */
[----:B------:R-:W-:Y:S05]  /*5830*/  YIELD ;  /* 0x0000000000007946 */ /* 0x000fea0003800000 */
[----:B------:R-:W-:-:S13]  /*5840*/  ISETP.NE.AND P6, PT, R46, R53, PT ;  /* 0x000000352e00720c */ /* 0x000fda0003fc5270 */
[----:B------:R-:W-:Y:S05]  /*5850*/  @P6 BRA `(.L_x_1954) ;  /* 0xfffffffc00ec6947 */ /* 0x000fea000383ffff */
.L_x_1953:
        /* <DEDUP_REMOVED lines=22> */
.L_x_1958:
        /* <DEDUP_REMOVED lines=115> */
.L_x_1957:
        /* <DEDUP_REMOVED lines=63> */
.L_x_1959:
[----:B------:R-:W-:-:S04]  /*64e0*/  LOP3.LUT P6, RZ, R85, 0x1, RZ, 0xc0, !PT ;  /* 0x0000000155ff7812 */ /* 0x000fc800078cc0ff */
[----:B------:R-:W-:-:S13]  /*64f0*/  ISETP.NE.OR P6, PT, R46, RZ, P6 ;  /* 0x000000ff2e00720c */ /* 0x000fda00037c5670 */
[----:B------:R-:W-:Y:S05]  /*6500*/  @!P6 BRA `(.L_x_1955) ;  /* 0x00000000007ce947 */ /* 0x000fea0003800000 */
.L_x_1956:
        /* <DEDUP_REMOVED lines=31> */
.L_x_1955:
        /* <DEDUP_REMOVED lines=10> */
.L_x_1961:
[----:B------:R-:W-:Y:S05]  /*67a0*/  BSYNC B0 ;  /* 0x0000000000007941 */ /* 0x000fea0003800000 */
.L_x_1960:
        /* <DEDUP_REMOVED lines=17> */
.L_x_1952:
        /* <DEDUP_REMOVED lines=37> */
.L_x_1962:
        /* <DEDUP_REMOVED lines=20> */
.L_x_1964:
[----:B------:R-:W-:Y:S05]  /*6c50*/  BSYNC B0 ;  /* 0x0000000000007941 */ /* 0x000fea0003800000 */
.L_x_1963:
        /* <DEDUP_REMOVED lines=20> */
.L_x_1965:
        /* <DEDUP_REMOVED lines=19> */
.L_x_1967:
[----:B------:R-:W-:Y:S05]  /*6ed0*/  BSYNC B0 ;  /* 0x0000000000007941 */ /* 0x000fea0003800000 */
.L_x_1966:
        /* <DEDUP_REMOVED lines=19> */
.L_x_1968:
        /* <DEDUP_REMOVED lines=19> */
.L_x_1970:
[----:B------:R-:W-:Y:S05]  /*7140*/  BSYNC B0 ;  /* 0x0000000000007941 */ /* 0x000fea0003800000 */
.L_x_1969:
        /* <DEDUP_REMOVED lines=19> */
.L_x_1971:
        /* <DEDUP_REMOVED lines=22> */
.L_x_1973:
[----:B------:R-:W-:Y:S05]  /*73e0*/  BSYNC B0 ;  /* 0x0000000000007941 */ /* 0x000fea0003800000 */
.L_x_1972:
        /* <DEDUP_REMOVED lines=20> */
.L_x_1974:
        /* <DEDUP_REMOVED lines=22> */
.L_x_1976:
[----:B------:R-:W-:Y:S05]  /*7690*/  BSYNC B0 ;  /* 0x0000000000007941 */ /* 0x000fea0003800000 */
.L_x_1975:
        /* <DEDUP_REMOVED lines=20> */
.L_x_1977:
        /* <DEDUP_REMOVED lines=22> */
.L_x_1979:
[----:B------:R-:W-:Y:S05]  /*7940*/  BSYNC B0 ;  /* 0x0000000000007941 */ /* 0x000fea0003800000 */
.L_x_1978:
        /* <DEDUP_REMOVED lines=20> */
.L_x_1980:
        /* <DEDUP_REMOVED lines=22> */
.L_x_1982:
[----:B------:R-:W-:Y:S05]  /*7bf0*/  BSYNC B0 ;  /* 0x0000000000007941 */ /* 0x000fea0003800000 */
.L_x_1981:
        /* <DEDUP_REMOVED lines=20> */
.L_x_1983:
        /* <DEDUP_REMOVED lines=22> */
.L_x_1985:
[----:B------:R-:W-:Y:S05]  /*7ea0*/  BSYNC B0 ;  /* 0x0000000000007941 */ /* 0x000fea0003800000 */
.L_x_1984:
        /* <DEDUP_REMOVED lines=20> */
.L_x_1986:
        /* <DEDUP_REMOVED lines=22> */
.L_x_1988:
[----:B------:R-:W-:Y:S05]  /*8150*/  BSYNC B0 ;  /* 0x0000000000007941 */ /* 0x000fea0003800000 */
.L_x_1987:
        /* <DEDUP_REMOVED lines=20> */
.L_x_1989:
        /* <DEDUP_REMOVED lines=21> */
.L_x_1991:
[----:B------:R-:W-:Y:S05]  /*83f0*/  BSYNC B0 ;  /* 0x0000000000007941 */ /* 0x000fea0003800000 */
.L_x_1990:
        /* <DEDUP_REMOVED lines=19> */
.L_x_1992:
        /* <DEDUP_REMOVED lines=21> */
.L_x_1994:
[----:B------:R-:W-:Y:S05]  /*8680*/  BSYNC B0 ;  /* 0x0000000000007941 */ /* 0x000fea0003800000 */
.L_x_1993:
        /* <DEDUP_REMOVED lines=19> */
.L_x_1995:
        /* <DEDUP_REMOVED lines=21> */
.L_x_1997:
[----:B------:R-:W-:Y:S05]  /*8910*/  BSYNC B0 ;  /* 0x0000000000007941 */ /* 0x000fea0003800000 */
.L_x_1996:
        /* <DEDUP_REMOVED lines=19> */
.L_x_1998:
        /* <DEDUP_REMOVED lines=26> */
.L_x_2000:
[----:B------:R-:W-:Y:S05]  /*8bf0*/  BSYNC B0 ;  /* 0x0000000000007941 */ /* 0x000fea0003800000 */
.L_x_1999:
        /* <DEDUP_REMOVED lines=19> */
.L_x_2001:
        /* <DEDUP_REMOVED lines=26> */
.L_x_2003:
[----:B------:R-:W-:Y:S05]  /*8ed0*/  BSYNC B0 ;  /* 0x0000000000007941 */ /* 0x000fea0003800000 */
.L_x_2002:
        /* <DEDUP_REMOVED lines=19> */
.L_x_2004:
        /* <DEDUP_REMOVED lines=26> */
.L_x_2006:
[----:B------:R-:W-:Y:S05]  /*91b0*/  BSYNC B0 ;  /* 0x0000000000007941 */ /* 0x000fea0003800000 */
.L_x_2005:
        /* <DEDUP_REMOVED lines=19> */
.L_x_2007:
        /* <DEDUP_REMOVED lines=21> */
.L_x_2009:
[----:B------:R-:W-:Y:S05]  /*9440*/  BSYNC B0 ;  /* 0x0000000000007941 */ /* 0x000fea0003800000 */
.L_x_2008:
[----:B------:R-:W-:Y:S02]  /*9450*/  IADD3 R75, R68, R75, RZ ;  /* 0x0000004b444b7210 */ /* 0x000fe40007ffe0ff */
[----:B------:R-:W-:Y:S02]  /*9460*/  IADD3 R74, R74, 0x1, RZ ;  /* 0x000000014a4a7810 */ /* 0x000fe40007ffe0ff */
[----:B------:R-:W-:-:S13]  /*9470*/  ISETP.GE.AND P5, PT, R75, UR4, PT ;  /* 0x000000044b007c0c */ /* 0x000fda000bfa6270 */
[----:B------:R-:W-:Y:S05]  /*9480*/  @!P5 BRA `(.L_x_2010) ;  /* 0xffffff70009cd947 */ /* 0x000fea000383ffff */
.L_x_1927:
        /* <DEDUP_REMOVED lines=23> */
.L_x_2012:
[----:B------:R-:W-:Y:S05]  /*9600*/  BSYNC B0 ;  /* 0x0000000000007941 */ /* 0x000fea0003800000 */
.L_x_2011:
[----:B------:R-:W-:Y:S05]  /*9610*/  @P0 EXIT ;  /* 0x000000000000094d */ /* 0x000fea0003800000 */
[----:B------:R-:W-:Y:S05]  /*9620*/  @P2 BRA `(.L_x_2013) ;  /* 0x0000000000202947 */ /* 0x000fea0003800000 */
[----:B------:R-:W-:-:S05]  /*9630*/  IMAD R0, R6, R7, RZ ;  /* 0x0000000706007224 */ /* 0x000fca00078e02ff */
[----:B------:R-:W-:-:S13]  /*9640*/  ISETP.NE.AND P0, PT, R0, -0x1, PT ;  /* 0xffffffff0000780c */ /* 0x000fda0003f05270 */
[----:B------:R-:W-:Y:S05]  /*9650*/  @!P0 BRA `(.L_x_2013) ;  /* 0x0000000000148947 */ /* 0x000fea0003800000 */
.L_x_2014:
[----:B---3--:R-:W3:Y:S04]  /*9660*/  LDG.E.STRONG.GPU R5, desc[UR8][R2.64] ;  /* 0x0000000802057981 */ /* 0x008ee8000c1ef900 */
[----:B---3--:R-:W-:Y:S01]  /*9670*/  CCTL.IVALL ;  /* 0x00000000ff00798f */ /* 0x008fe20002000000 */
[----:B------:R-:W-:Y:S05]  /*9680*/  YIELD ;  /* 0x0000000000007946 */ /* 0x000fea0003800000 */
[----:B------:R-:W-:-:S13]  /*9690*/  ISETP.NE.AND P0, PT, R5, R0, PT ;  /* 0x000000000500720c */ /* 0x000fda0003f05270 */
[----:B------:R-:W-:Y:S05]  /*96a0*/  @P0 BRA `(.L_x_2014) ;  /* 0xfffffffc00ec0947 */ /* 0x000fea000383ffff */
.L_x_2013:
        /* <DEDUP_REMOVED lines=24> */
.L_x_2015:
        /* <DEDUP_REMOVED lines=17> */
[----:B----4-:R-:W-:Y:S02]  /*9940*/  F2FP.F16.F32.PACK_AB R19, R9, R0 ;  /* 0x000000000913723e */ /* 0x010fe400000000ff */
[----:B------:R-:W-:Y:S02]  /*9950*/  SHF.R.S32.HI R0, RZ, 0x1f, R83 ;  /* 0x0000001fff007819 */ /* 0x000fe40000011453 */
[----:B--2---:R-:W-:Y:S01]  /*9960*/  F2FP.F16.F32.PACK_AB R21, R13, R10 ;  /* 0x0000000a0d15723e */ /* 0x004fe200000000ff */
[----:B------:R4:W-:Y:S04]  /*9970*/  STG.E desc[UR8][R2.64], R19 ;  /* 0x0000001302007986 */ /* 0x0009e8000c101908 */
[----:B------:R4:W-:Y:S01]  /*9980*/  STG.E desc[UR8][R4.64], R21 ;  /* 0x0000001504007986 */ /* 0x0009e2000c101908 */
[----:B------:R-:W-:-:S13]  /*9990*/  ISETP.GT.AND.EX P0, PT, R25, R0, PT, P0 ;  /* 0x000000001900720c */ /* 0x000fda0003f04300 */
[----:B----4-:R-:W-:Y:S05]  /*99a0*/  @P0 BRA `(.L_x_2015) ;  /* 0xfffffffc00a00947 */ /* 0x010fea000383ffff */
[----:B------:R-:W-:Y:S05]  /*99b0*/  EXIT ;  /* 0x000000000000794d */ /* 0x000fea0003800000 */
.L_x_2016:
        /* <DEDUP_REMOVED lines=12> */
.L_x_3286:


//--------------------- .text._Z35group_norm_nhwc_fwd_one_pass_kernelI11Bf16IOFp32WLi64ELi28ELi448EEv26Group_norm_nhwc_fwd_params --------------------------
	.section	.text._Z35group_norm_nhwc_fwd_one_pass_kernelI11Bf16IOFp32WLi64ELi28ELi448EEv26Group_norm_nhwc_fwd_params,"ax",@progbits
	.align	128
        .global         _Z35group_norm_nhwc_fwd_one_pass_kernelI11Bf16IOFp32WLi64ELi28ELi448EEv26Group_norm_nhwc_fwd_params
        .type           _Z35group_norm_nhwc_fwd_one_pass_kernelI11Bf16IOFp32WLi64ELi28ELi448EEv26Group_norm_nhwc_fwd_params,@function
        .size           _Z35group_norm_nhwc_fwd_one_pass_kernelI11Bf16IOFp32WLi64ELi28ELi448EEv26Group_norm_nhwc_fwd_params,(.L_x_3287 - _Z35group_norm_nhwc_fwd_one_pass_kernelI11Bf16IOFp32WLi64ELi28ELi448EEv26Group_norm_nhwc_fwd_params)
        .other          _Z35group_norm_nhwc_fwd_one_pass_kernelI11Bf16IOFp32WLi64ELi28ELi448EEv26Group_norm_nhwc_fwd_params,@"STO_CUDA_ENTRY STV_DEFAULT"
_Z35group_norm_nhwc_fwd_one_pass_kernelI11Bf16IOFp32WLi64ELi28ELi448EEv26Group_norm_nhwc_fwd_params:
.text._Z35group_norm_nhwc_fwd_one_pass_kernelI11Bf16IOFp32WLi64ELi28ELi448EEv26Group_norm_nhwc_fwd_params:
[----:B------:R-:W-:Y:S01]  /*0000*/  LDC R1, c[0x0][0x28] ;  /* 0x00000a00ff017b82 */ /* 0x000fe20000000800 */
[----:B------:R-:W0:Y:S01]  /*0010*/  S2R R21, SR_CTAID.Y ;  /* 0x0000000000157919 */ /* 0x000e220000002600 */
[----:B------:R-:W-:Y:S01]  /*0020*/  ULDC UR4, c[0x0][0x288] ;  /* 0x0000a20000047ab9 */ /* 0x000fe20000000800 */
[----:B------:R-:W-:Y:S02]  /*0030*/  ULDC UR5, c[0x0][0x258] ;  /* 0x0000960000057ab9 */ /* 0x000fe40000000800 */
[----:B------:R-:W-:-:S06]  /*0040*/  UIMAD UR4, UR4, UR5, URZ ;  /* 0x00000005040472a4 */ /* 0x000fcc000f8e023f */
[----:B0-----:R-:W-:-:S13]  /*0050*/  ISETP.GE.AND P0, PT, R21, UR4, PT ;  /* 0x0000000415007c0c */ /* 0x001fda000bf06270 */
[----:B------:R-:W-:Y:S05]  /*0060*/  @P0 EXIT ;  /* 0x000000000000094d */ /* 0x000fea0003800000 */
[----:B------:R-:W0:Y:S01]  /*0070*/  S2R R2, SR_TID.X ;  /* 0x0000000000027919 */ /* 0x000e220000002100 */
[----:B------:R-:W-:Y:S01]  /*0080*/  S2UR UR7, SR_CTAID.X ;  /* 0x00000000000779c3 */ /* 0x000fe20000002500 */
[----:B------:R-:W-:Y:S01]  /*0090*/  ULDC.64 UR8, c[0x0][0x278] ;  /* 0x00009e0000087ab9 */ /* 0x000fe20000000a00 */
[----:B------:R-:W-:Y:S01]  /*00a0*/  UMOV UR5, 0x400 ;  /* 0x0000040000057882 */ /* 0x000fe20000000000 */
[----:B------:R-:W1:Y:S01]  /*00b0*/  S2R R0, SR_LANEID ;  /* 0x0000000000007919 */ /* 0x000e620000000000 */
[----:B------:R-:W-:Y:S01]  /*00c0*/  HFMA2.MMA R18, -RZ, RZ, 0, 0 ;  /* 0x00000000ff127435 */ /* 0x000fe200000001ff */
[----:B------:R-:W-:-:S03]  /*00d0*/  ULDC.U8 UR10, c[0x0][0x28c] ;  /* 0x0000a300000a7ab9 */ /* 0x000fc60000000000 */
[----:B------:R-:W2:Y:S08]  /*00e0*/  LDC R20, c[0x0][0x294] ;  /* 0x0000a500ff147b82 */ /* 0x000eb00000000800 */
[----:B------:R-:W3:Y:S01]  /*00f0*/  S2UR UR6, SR_CgaCtaId ;  /* 0x00000000000679c3 */ /* 0x000ee20000008800 */
[--C-:B0-----:R-:W-:Y:S02]  /*0100*/  SHF.R.U32.HI R4, RZ, 0x1, R2.reuse ;  /* 0x00000001ff047819 */ /* 0x101fe40000011602 */
[----:B------:R-:W-:-:S03]  /*0110*/  SHF.R.S32.HI R3, RZ, 0x1f, R2 ;  /* 0x0000001fff037819 */ /* 0x000fc60000011402 */
[----:B------:R-:W-:Y:S01]  /*0120*/  IMAD.WIDE.U32 R4, R4, -0x6db6db6d, RZ ;  /* 0x9249249304047825 */ /* 0x000fe200078e00ff */
[----:B------:R-:W-:Y:S01]  /*0130*/  LEA.HI R3, R3, R2, RZ, 0x5 ;  /* 0x0000000203037211 */ /* 0x000fe200078f28ff */
[----:B---3--:R-:W-:-:S03]  /*0140*/  ULEA UR5, UR6, UR5, 0x18 ;  /* 0x0000000506057291 */ /* 0x008fc6000f8ec03f */
[----:B------:R-:W-:Y:S02]  /*0150*/  SHF.R.U32.HI R5, RZ, 0x2, R5 ;  /* 0x00000002ff057819 */ /* 0x000fe40000011605 */
[----:B------:R-:W-:-:S03]  /*0160*/  SHF.R.S32.HI R3, RZ, 0x5, R3 ;  /* 0x00000005ff037819 */ /* 0x000fc60000011403 */
[----:B--2---:R-:W-:Y:S01]  /*0170*/  IMAD R20, R20, UR7, R5 ;  /* 0x0000000714147c24 */ /* 0x004fe2000f8e0205 */
[----:B------:R-:W-:Y:S01]  /*0180*/  LEA R19, R3, UR5, 0x3 ;  /* 0x0000000503137c11 */ /* 0x000fe2000f8e18ff */
[----:B------:R-:W-:-:S03]  /*0190*/  IMAD R22, R5, -0xe, R2 ;  /* 0xfffffff205167824 */ /* 0x000fc600078e0202 */
[----:B------:R-:W-:Y:S02]  /*01a0*/  ISETP.GE.U32.AND P0, PT, R20, UR8, PT ;  /* 0x0000000814007c0c */ /* 0x000fe4000bf06070 */
[----:B------:R-:W-:Y:S02]  /*01b0*/  SHF.R.S32.HI R4, RZ, 0x1f, R20 ;  /* 0x0000001fff047819 */ /* 0x000fe40000011414 */
[----:B------:R-:W-:Y:S02]  /*01c0*/  SHF.L.U32 R22, R22, 0x1, RZ ;  /* 0x0000000116167819 */ /* 0x000fe400000006ff */
[----:B------:R-:W-:Y:S01]  /*01d0*/  ISETP.GE.AND.EX P0, PT, R4, UR9, PT, P0 ;  /* 0x0000000904007c0c */ /* 0x000fe2000bf06300 */
[----:B------:R-:W-:-:S03]  /*01e0*/  ULDC.64 UR8, c[0x0][0x208] ;  /* 0x0000820000087ab9 */ /* 0x000fc60000000a00 */
[----:B-1----:R-:W-:-:S13]  /*01f0*/  ISETP.LT.U32.AND P0, PT, R2, 0x1c0, !P0 ;  /* 0x000001c00200780c */ /* 0x002fda0004701070 */
.L_x_2032:
[----:B0-----:R-:W0:Y:S01]  /*0200*/  LDC R4, c[0x0][0x288] ;  /* 0x0000a200ff047b82 */ /* 0x001e220000000800 */
[----:B------:R-:W-:Y:S01]  /*0210*/  IABS R9, R21 ;  /* 0x0000001500097213 */ /* 0x000fe20000000000 */
[----:B------:R-:W-:Y:S01]  /*0220*/  ULDC.64 UR12, c[0x0][0x278] ;  /* 0x00009e00000c7ab9 */ /* 0x000fe20000000a00 */
[----:B------:R-:W-:Y:S02]  /*0230*/  IADD3 R15, R20, 0x20, RZ ;  /* 0x00000020140f7810 */ /* 0x000fe40007ffe0ff */
[----:B------:R-:W-:Y:S02]  /*0240*/  SHF.R.S32.HI R12, RZ, 0x1f, R22 ;  /* 0x0000001fff0c7819 */ /* 0x000fe40000011416 */
[----:B------:R-:W-:Y:S01]  /*0250*/  SHF.R.S32.HI R13, RZ, 0x1f, R15 ;  /* 0x0000001fff0d7819 */ /* 0x000fe2000001140f */
[----:B------:R-:W1:Y:S01]  /*0260*/  @P0 LDC.64 R10, c[0x0][0x270] ;  /* 0x00009c00ff0a0b82 */ /* 0x000e620000000a00 */
[----:B------:R-:W-:Y:S02]  /*0270*/  SHF.R.S32.HI R23, RZ, 0x1f, R20 ;  /* 0x0000001fff177819 */ /* 0x000fe40000011414 */
[----:B0-----:R-:W-:-:S04]  /*0280*/  IABS R8, R4 ;  /* 0x0000000400087213 */ /* 0x001fc80000000000 */
[----:B------:R-:W0:Y:S08]  /*0290*/  I2F.RP R3, R8 ;  /* 0x0000000800037306 */ /* 0x000e300000209400 */
[----:B0-----:R-:W0:Y:S02]  /*02a0*/  MUFU.RCP R3, R3 ;  /* 0x0000000300037308 */ /* 0x001e240000001000 */
[----:B0-----:R-:W-:-:S06]  /*02b0*/  IADD3 R6, R3, 0xffffffe, RZ ;  /* 0x0ffffffe03067810 */ /* 0x001fcc0007ffe0ff */
[----:B------:R0:W2:Y:S02]  /*02c0*/  F2I.FTZ.U32.TRUNC.NTZ R7, R6 ;  /* 0x0000000600077305 */ /* 0x0000a4000021f000 */
[----:B0-----:R-:W-:Y:S02]  /*02d0*/  MOV R6, RZ ;  /* 0x000000ff00067202 */ /* 0x001fe40000000f00 */
[----:B--2---:R-:W-:-:S05]  /*02e0*/  IADD3 R5, RZ, -R7, RZ ;  /* 0x80000007ff057210 */ /* 0x004fca0007ffe0ff */
        /* <DEDUP_REMOVED lines=9> */
[----:B------:R-:W-:Y:S02]  /*0380*/  ISETP.GE.U32.AND P1, PT, R3, R8, PT ;  /* 0x000000080300720c */ /* 0x000fe40003f26070 */
[----:B------:R-:W-:Y:S02]  /*0390*/  LOP3.LUT R3, R21, R4, RZ, 0x3c, !PT ;  /* 0x0000000415037212 */ /* 0x000fe400078e3cff */
[----:B------:R-:W-:Y:S02]  /*03a0*/  ISETP.NE.AND P2, PT, R4, RZ, PT ;  /* 0x000000ff0400720c */ /* 0x000fe40003f45270 */
[----:B------:R-:W-:-:S07]  /*03b0*/  ISETP.GE.AND P3, PT, R3, RZ, PT ;  /* 0x000000ff0300720c */ /* 0x000fce0003f66270 */
[----:B------:R-:W-:Y:S02]  /*03c0*/  @P1 IADD3 R7, R7, 0x1, RZ ;  /* 0x0000000107071810 */ /* 0x000fe40007ffe0ff */
[----:B------:R-:W-:Y:S02]  /*03d0*/  ISETP.GE.U32.AND P1, PT, R15, UR12, PT ;  /* 0x0000000c0f007c0c */ /* 0x000fe4000bf26070 */
[----:B------:R-:W-:Y:S02]  /*03e0*/  MOV R17, R7 ;  /* 0x0000000700117202 */ /* 0x000fe40000000f00 */
[----:B------:R-:W-:Y:S01]  /*03f0*/  ISETP.GE.AND.EX P1, PT, R13, UR13, PT, P1 ;  /* 0x0000000d0d007c0c */ /* 0x000fe2000bf26310 */
[----:B------:R-:W0:Y:S01]  /*0400*/  @P0 LDC.64 R6, c[0x0][0x220] ;  /* 0x00008800ff060b82 */ /* 0x000e220000000a00 */
[----:B------:R-:W-:Y:S01]  /*0410*/  @!P3 IADD3 R17, -R17, RZ, RZ ;  /* 0x000000ff1111b210 */ /* 0x000fe20007ffe1ff */
[----:B------:R-:W-:Y:S01]  /*0420*/  ULDC.64 UR12, c[0x0][0x280] ;  /* 0x0000a000000c7ab9 */ /* 0x000fe20000000a00 */
[----:B------:R-:W-:-:S02]  /*0430*/  ISETP.GT.U32.OR P1, PT, R2, 0x1bf, P1 ;  /* 0x000001bf0200780c */ /* 0x000fc40000f24470 */
[----:B------:R-:W-:-:S04]  /*0440*/  @!P2 LOP3.LUT R17, RZ, R4, RZ, 0x33, !PT ;  /* 0x00000004ff11a212 */ /* 0x000fc800078e33ff */
[----:B------:R-:W-:-:S05]  /*0450*/  IADD3 R3, -R17, RZ, RZ ;  /* 0x000000ff11037210 */ /* 0x000fca0007ffe1ff */
[----:B------:R-:W-:Y:S01]  /*0460*/  IMAD R3, R4, R3, R21 ;  /* 0x0000000304037224 */ /* 0x000fe200078e0215 */
[----:B------:R-:W-:Y:S01]  /*0470*/  SHF.R.S32.HI R4, RZ, 0x1f, R17 ;  /* 0x0000001fff047819 */ /* 0x000fe20000011411 */
[----:B------:R-:W2:Y:S02]  /*0480*/  @!P1 LDC.64 R8, c[0x0][0x270] ;  /* 0x00009c00ff089b82 */ /* 0x000ea40000000a00 */
[----:B------:R-:W-:Y:S02]  /*0490*/  IMAD R3, R3, 0x1c, RZ ;  /* 0x0000001c03037824 */ /* 0x000fe400078e02ff */
[----:B------:R-:W-:-:S03]  /*04a0*/  IMAD R14, R4, UR12, RZ ;  /* 0x0000000c040e7c24 */ /* 0x000fc6000f8e02ff */
[----:B------:R-:W-:Y:S01]  /*04b0*/  IADD3 R24, P2, R22, R3, RZ ;  /* 0x0000000316187210 */ /* 0x000fe20007f5e0ff */
[----:B------:R-:W3:Y:S01]  /*04c0*/  @!P1 LDC.64 R4, c[0x0][0x220] ;  /* 0x00008800ff049b82 */ /* 0x000ee20000000a00 */
[----:B------:R-:W-:Y:S02]  /*04d0*/  IMAD R27, R17, UR13, R14 ;  /* 0x0000000d111b7c24 */ /* 0x000fe4000f8e020e */
[----:B------:R-:W-:Y:S01]  /*04e0*/  LEA.HI.X.SX32 R25, R3, R12, 0x1, P2 ;  /* 0x0000000c03197211 */ /* 0x000fe200010f0eff */
[----:B-1----:R-:W-:Y:S02]  /*04f0*/  @P0 IMAD R12, R23, R10, RZ ;  /* 0x0000000a170c0224 */ /* 0x002fe400078e02ff */
[----:B------:R-:W-:-:S04]  /*0500*/  IMAD.WIDE.U32 R24, R17, UR12, R24 ;  /* 0x0000000c11187c25 */ /* 0x000fc8000f8e0018 */
[C---:B------:R-:W-:Y:S01]  /*0510*/  @P0 IMAD R17, R20.reuse, R11, R12 ;  /* 0x0000000b14110224 */ /* 0x040fe200078e020c */
[----:B------:R-:W-:Y:S02]  /*0520*/  IADD3 R27, R25, R27, RZ ;  /* 0x0000001b191b7210 */ /* 0x000fe40007ffe0ff */
[----:B------:R-:W-:Y:S01]  /*0530*/  @P0 MOV R26, R24 ;  /* 0x00000018001a0202 */ /* 0x000fe20000000f00 */
[----:B--2---:R-:W-:Y:S01]  /*0540*/  @!P1 IMAD R14, R13, R8, RZ ;  /* 0x000000080d0e9224 */ /* 0x004fe200078e02ff */
[----:B------:R-:W-:Y:S02]  /*0550*/  @!P1 MOV R12, R24 ;  /* 0x00000018000c9202 */ /* 0x000fe40000000f00 */
[----:B------:R-:W-:Y:S01]  /*0560*/  @!P1 MOV R13, R27 ;  /* 0x0000001b000d9202 */ /* 0x000fe20000000f00 */
[----:B------:R-:W-:-:S04]  /*0570*/  @P0 IMAD.WIDE.U32 R10, R20, R10, R26 ;  /* 0x0000000a140a0225 */ /* 0x000fc800078e001a */
[----:B------:R-:W-:Y:S01]  /*0580*/  @!P1 IMAD R23, R15, R9, R14 ;  /* 0x000000090f179224 */ /* 0x000fe200078e020e */
[----:B------:R-:W-:Y:S01]  /*0590*/  @P0 IADD3 R11, R11, R17, RZ ;  /* 0x000000110b0b0210 */ /* 0x000fe20007ffe0ff */
[----:B------:R-:W-:Y:S01]  /*05a0*/  @!P1 IMAD.WIDE.U32 R8, R15, R8, R12 ;  /* 0x000000080f089225 */ /* 0x000fe200078e000c */
[----:B0-----:R-:W-:Y:S02]  /*05b0*/  @P0 LEA R6, P2, R10, R6, 0x1 ;  /* 0x000000060a060211 */ /* 0x001fe400078408ff */
[----:B------:R-:W-:Y:S02]  /*05c0*/  CS2R R16, SRZ ;  /* 0x0000000000107805 */ /* 0x000fe4000001ff00 */
[----:B------:R-:W-:Y:S02]  /*05d0*/  @!P1 IADD3 R9, R9, R23, RZ ;  /* 0x0000001709099210 */ /* 0x000fe40007ffe0ff */
[----:B---3--:R-:W-:Y:S02]  /*05e0*/  @!P1 LEA R4, P3, R8, R4, 0x1 ;  /* 0x0000000408049211 */ /* 0x008fe400078608ff */
[----:B------:R-:W-:-:S02]  /*05f0*/  @P0 LEA.HI.X R7, R10, R7, R11, 0x1, P2 ;  /* 0x000000070a070211 */ /* 0x000fc400010f0c0b */
[----:B------:R-:W-:-:S03]  /*0600*/  @!P1 LEA.HI.X R5, R8, R5, R9, 0x1, P3 ;  /* 0x0000000508059211 */ /* 0x000fc600018f0c09 */
[----:B------:R-:W2:Y:S04]  /*0610*/  @P0 LDG.E R16, desc[UR8][R6.64] ;  /* 0x0000000806100981 */ /* 0x000ea8000c1e1900 */
[----:B------:R-:W3:Y:S01]  /*0620*/  @!P1 LDG.E R17, desc[UR8][R4.64] ;  /* 0x0000000804119981 */ /* 0x000ee2000c1e1900 */
[C---:B------:R-:W-:Y:S01]  /*0630*/  ISETP.GT.AND P1, PT, R0.reuse, 0x1e, PT ;  /* 0x0000001e0000780c */ /* 0x040fe20003f24270 */
[----:B------:R-:W-:Y:S01]  /*0640*/  BSSY B0, `(.L_x_2017) ;  /* 0x0000053000007945 */ /* 0x000fe20003800000 */
[----:B------:R-:W-:Y:S02]  /*0650*/  ISETP.NE.AND P3, PT, R0, RZ, PT ;  /* 0x000000ff0000720c */ /* 0x000fe40003f65270 */
[----:B------:R-:W-:Y:S02]  /*0660*/  ISETP.NE.AND P2, PT, R2, RZ, PT ;  /* 0x000000ff0200720c */ /* 0x000fe40003f45270 */
[----:B--2---:R-:W-:-:S02]  /*0670*/  PRMT R8, R16, 0x7632, R8 ;  /* 0x0000763210087816 */ /* 0x004fc40000000008 */
[----:B---3--:R-:W-:Y:S02]  /*0680*/  PRMT R10, R17, 0x7632, R10 ;  /* 0x00007632110a7816 */ /* 0x008fe4000000000a */
[----:B------:R-:W-:Y:S02]  /*0690*/  SHF.L.U32 R9, R8, 0x10, RZ ;  /* 0x0000001008097819 */ /* 0x000fe400000006ff */
[----:B------:R-:W-:Y:S02]  /*06a0*/  SHF.L.U32 R8, R16, 0x10, RZ ;  /* 0x0000001010087819 */ /* 0x000fe400000006ff */
[----:B------:R-:W-:Y:S01]  /*06b0*/  SHF.L.U32 R13, R10, 0x10, RZ ;  /* 0x000000100a0d7819 */ /* 0x000fe200000006ff */
[----:B------:R-:W-:Y:S01]  /*06c0*/  FMUL.FTZ R11, R9, R9 ;  /* 0x00000009090b7220 */ /* 0x000fe20000410000 */
[----:B------:R-:W-:Y:S01]  /*06d0*/  SHF.L.U32 R10, R17, 0x10, RZ ;  /* 0x00000010110a7819 */ /* 0x000fe200000006ff */
[C---:B------:R-:W-:Y:S02]  /*06e0*/  FADD.FTZ R9, R8.reuse, R9 ;  /* 0x0000000908097221 */ /* 0x040fe40000010000 */
[----:B------:R-:W-:Y:S01]  /*06f0*/  FMUL.FTZ R15, R13, R13 ;  /* 0x0000000d0d0f7220 */ /* 0x000fe20000410000 */
[----:B------:R-:W-:Y:S01]  /*0700*/  FFMA.FTZ R11, R8, R8, R11 ;  /* 0x00000008080b7223 */ /* 0x000fe2000001000b */
[C---:B------:R-:W-:Y:S01]  /*0710*/  FADD.FTZ R4, R10.reuse, R13 ;  /* 0x0000000d0a047221 */ /* 0x040fe20000010000 */
[----:B------:R-:W-:Y:S01]  /*0720*/  FADD.FTZ R9, RZ, R9 ;  /* 0x00000009ff097221 */ /* 0x000fe20000010000 */
[----:B------:R-:W-:Y:S01]  /*0730*/  FFMA.FTZ R10, R10, R10, R15 ;  /* 0x0000000a0a0a7223 */ /* 0x000fe2000001000f */
[----:B------:R-:W-:-:S02]  /*0740*/  FADD.FTZ R11, RZ, R11 ;  /* 0x0000000bff0b7221 */ /* 0x000fc40000010000 */
[----:B------:R-:W-:Y:S02]  /*0750*/  FADD.FTZ R4, R9, R4 ;  /* 0x0000000409047221 */ /* 0x000fe40000010000 */
[----:B------:R-:W-:-:S03]  /*0760*/  FADD.FTZ R7, R11, R10 ;  /* 0x0000000a0b077221 */ /* 0x000fc60000010000 */
[----:B------:R-:W0:Y:S04]  /*0770*/  SHFL.DOWN PT, R5, R4, 0x1, 0x1f ;  /* 0x08201f0004057f89 */ /* 0x000e2800000e0000 */
[----:B------:R-:W1:Y:S01]  /*0780*/  SHFL.DOWN PT, R6, R7, 0x1, 0x1f ;  /* 0x08201f0007067f89 */ /* 0x000e6200000e0000 */
        /* <DEDUP_REMOVED lines=22> */
[----:B------:R-:W-:-:S05]  /*08f0*/  MOV R6, R4 ;  /* 0x0000000400067202 */ /* 0x000fca0000000f00 */
[----:B------:R0:W-:Y:S01]  /*0900*/  @!P3 STS.64 [R19+0x10], R6 ;  /* 0x000010061300b388 */ /* 0x0001e20000000a00 */
[----:B------:R-:W-:Y:S06]  /*0910*/  BAR.SYNC.DEFER_BLOCKING 0x0 ;  /* 0x0000000000007b1d */ /* 0x000fec0000010000 */
[----:B------:R-:W-:Y:S05]  /*0920*/  @P2 BRA `(.L_x_2018) ;  /* 0x0000000000902947 */ /* 0x000fea0003800000 */
[----:B------:R-:W1:Y:S01]  /*0930*/  S2UR UR6, SR_CgaCtaId ;  /* 0x00000000000679c3 */ /* 0x000e620000008800 */
[----:B------:R-:W-:Y:S02]  /*0940*/  UMOV UR5, 0x400 ;  /* 0x0000040000057882 */ /* 0x000fe40000000000 */
[----:B-1----:R-:W-:-:S09]  /*0950*/  ULEA UR5, UR6, UR5, 0x18 ;  /* 0x0000000506057291 */ /* 0x002fd2000f8ec03f */
[----:B------:R-:W1:Y:S04]  /*0960*/  LDS.64 R4, [UR5+0x18] ;  /* 0x00001805ff047984 */ /* 0x000e680008000a00 */
[----:B------:R-:W2:Y:S04]  /*0970*/  LDS.128 R8, [UR5+0x20] ;  /* 0x00002005ff087984 */ /* 0x000ea80008000c00 */
[----:B------:R-:W3:Y:S01]  /*0980*/  LDS.128 R12, [UR5+0x30] ;  /* 0x00003005ff0c7984 */ /* 0x000ee20008000c00 */
[----:B-1----:R-:W-:Y:S01]  /*0990*/  FADD.FTZ R23, R6, R4 ;  /* 0x0000000406177221 */ /* 0x002fe20000010000 */
[----:B------:R-:W-:-:S03]  /*09a0*/  FADD.FTZ R4, R7, R5 ;  /* 0x0000000507047221 */ /* 0x000fc60000010000 */
[----:B--2---:R-:W-:Y:S01]  /*09b0*/  FADD.FTZ R23, R23, R8 ;  /* 0x0000000817177221 */ /* 0x004fe20000010000 */
[----:B------:R-:W-:Y:S02]  /*09c0*/  FADD.FTZ R8, R4, R9 ;  /* 0x0000000904087221 */ /* 0x000fe40000010000 */
[----:B0-----:R-:W0:Y:S01]  /*09d0*/  LDS.128 R4, [UR5+0x40] ;  /* 0x00004005ff047984 */ /* 0x001e220008000c00 */
        /* <DEDUP_REMOVED lines=25> */
.L_x_2018:
[----:B------:R-:W-:Y:S05]  /*0b70*/  BSYNC B0 ;  /* 0x0000000000007941 */ /* 0x000fea0003800000 */
.L_x_2017:
[----:B------:R-:W1:Y:S02]  /*0b80*/  LDC R12, c[0x0][0xc] ;  /* 0x00000300ff0c7b82 */ /* 0x000e640000000800 */
[----:B-1----:R-:W-:-:S13]  /*0b90*/  ISETP.GE.U32.AND P1, PT, R12, 0x2, PT ;  /* 0x000000020c00780c */ /* 0x002fda0003f26070 */
[----:B------:R-:W-:Y:S05]  /*0ba0*/  @!P1 BRA `(.L_x_2019) ;  /* 0x0000000800789947 */ /* 0x000fea0003800000 */
[----:B------:R-:W-:Y:S05]  /*0bb0*/  @P2 BRA `(.L_x_2020) ;  /* 0x00000000007c2947 */ /* 0x000fea0003800000 */
[----:B------:R-:W1:Y:S01]  /*0bc0*/  LDC R13, c[0x0][0x10] ;  /* 0x00000400ff0d7b82 */ /* 0x000e620000000800 */
[----:B------:R-:W2:Y:S01]  /*0bd0*/  S2R R14, SR_CTAID.Y ;  /* 0x00000000000e7919 */ /* 0x000ea20000002600 */
[C---:B------:R-:W-:Y:S02]  /*0be0*/  LOP3.LUT R28, R18.reuse, 0x1, RZ, 0xc0, !PT ;  /* 0x00000001121c7812 */ /* 0x040fe400078ec0ff */
[----:B------:R-:W-:Y:S02]  /*0bf0*/  LOP3.LUT P1, RZ, R18, 0x2, RZ, 0xc0, !PT ;  /* 0x0000000212ff7812 */ /* 0x000fe4000782c0ff */
[----:B------:R-:W-:Y:S02]  /*0c00*/  MOV R23, 0x1 ;  /* 0x0000000100177802 */ /* 0x000fe40000000f00 */
[----:B------:R-:W3:Y:S02]  /*0c10*/  LDC.64 R8, c[0x0][0x248] ;  /* 0x00009200ff087b82 */ /* 0x000ee40000000a00 */
[----:B------:R-:W-:-:S06]  /*0c20*/  SEL R23, R23, 0xffffffff, !P1 ;  /* 0xffffffff17177807 */ /* 0x000fcc0004800000 */
[----:B------:R-:W4:Y:S01]  /*0c30*/  LDC.64 R4, c[0x0][0x240] ;  /* 0x00009000ff047b82 */ /* 0x000f220000000a00 */
[----:B-1----:R-:W-:-:S04]  /*0c40*/  IMAD R15, R28, R13, RZ ;  /* 0x0000000d1c0f7224 */ /* 0x002fc800078e02ff */
[----:B------:R-:W-:-:S05]  /*0c50*/  IMAD R10, R15, R12, RZ ;  /* 0x0000000c0f0a7224 */ /* 0x000fca00078e02ff */
[----:B------:R-:W-:Y:S02]  /*0c60*/  SHF.L.U32 R11, R10, 0x1, RZ ;  /* 0x000000010a0b7819 */ /* 0x000fe400000006ff */
[----:B--2---:R-:W-:-:S03]  /*0c70*/  IADD3 R15, R15, R14, RZ ;  /* 0x0000000e0f0f7210 */ /* 0x004fc60007ffe0ff */
[----:B---3--:R-:W-:-:S04]  /*0c80*/  IMAD.WIDE R8, R11, 0x4, R8 ;  /* 0x000000040b087825 */ /* 0x008fc800078e0208 */
[----:B------:R-:W-:-:S04]  /*0c90*/  IMAD R11, R13, UR7, R14 ;  /* 0x000000070d0b7c24 */ /* 0x000fc8000f8e020e */
[----:B------:R-:W-:-:S04]  /*0ca0*/  IMAD.WIDE.U32 R10, R11, 0x8, R8 ;  /* 0x000000080b0a7825 */ /* 0x000fc800078e0008 */
[----:B----4-:R-:W-:Y:S01]  /*0cb0*/  IMAD.WIDE.U32 R8, R15, 0x4, R4 ;  /* 0x000000040f087825 */ /* 0x010fe200078e0004 */
[----:B------:R-:W-:Y:S01]  /*0cc0*/  SEL R15, R12, RZ, !P1 ;  /* 0x000000ff0c0f7207 */ /* 0x000fe20004800000 */
[----:B------:R1:W-:Y:S03]  /*0cd0*/  STG.E.64 desc[UR8][R10.64], R6 ;  /* 0x000000060a007986 */ /* 0x0003e6000c101b08 */
[----:B------:R-:W-:Y:S01]  /*0ce0*/  ISETP.NE.AND P1, PT, R15, -0x1, PT ;  /* 0xffffffff0f00780c */ /* 0x000fe20003f25270 */
[----:B------:R-:W-:Y:S06]  /*0cf0*/  MEMBAR.ALL.GPU ;  /* 0x0000000000007992 */ /* 0x000fec000000a000 */
[----:B------:R-:W-:-:S00]  /*0d00*/  ERRBAR ;  /* 0x00000000000079ab */ /* 0x000fc00000000000 */
[----:B------:R-:W-:Y:S06]  /*0d10*/  CGAERRBAR ;  /* 0x00000000000075ab */ /* 0x000fec0000000000 */
[----:B------:R1:W-:Y:S01]  /*0d20*/  REDG.E.ADD.S32.STRONG.GPU desc[UR8][R8.64], R23 ;  /* 0x000000170800798e */ /* 0x0003e2000c10e388 */
[----:B------:R-:W-:Y:S05]  /*0d30*/  @!P1 BRA `(.L_x_2020) ;  /* 0x00000000001c9947 */ /* 0x000fea0003800000 */
[----:B------:R-:W-:-:S04]  /*0d40*/  IMAD R13, R28, R13, R14 ;  /* 0x0000000d1c0d7224 */ /* 0x000fc800078e020e */
[----:B------:R-:W-:-:S07]  /*0d50*/  IMAD.WIDE.U32 R4, R13, 0x4, R4 ;  /* 0x000000040d047825 */ /* 0x000fce00078e0004 */
.L_x_2021:
[----:B-1----:R-:W2:Y:S04]  /*0d60*/  LDG.E.STRONG.GPU R8, desc[UR8][R4.64] ;  /* 0x0000000804087981 */ /* 0x002ea8000c1ef900 */
[----:B--2---:R-:W-:Y:S01]  /*0d70*/  CCTL.IVALL ;  /* 0x00000000ff00798f */ /* 0x004fe20002000000 */
[----:B------:R-:W-:Y:S05]  /*0d80*/  YIELD ;  /* 0x0000000000007946 */ /* 0x000fea0003800000 */
[----:B------:R-:W-:-:S13]  /*0d90*/  ISETP.NE.AND P1, PT, R8, R15, PT ;  /* 0x0000000f0800720c */ /* 0x000fda0003f25270 */
[----:B------:R-:W-:Y:S05]  /*0da0*/  @P1 BRA `(.L_x_2021) ;  /* 0xfffffffc00ec1947 */ /* 0x000fea000383ffff */
.L_x_2020:
        /* <DEDUP_REMOVED lines=10> */
[----:B------:R-:W-:-:S07]  /*0e50*/  IADD3 R14, -R5, R12, RZ ;  /* 0x0000000c050e7210 */ /* 0x000fce0007ffe1ff */
.L_x_2023:
[----:B------:R-:W-:-:S13]  /*0e60*/  ISETP.EQ.OR P4, PT, R13, UR7, P2 ;  /* 0x000000070d007c0c */ /* 0x000fda0009782670 */
[----:B-1----:R-:W1:Y:S01]  /*0e70*/  @!P4 LDC R8, c[0x0][0x10] ;  /* 0x00000400ff08cb82 */ /* 0x002e620000000800 */
[----:B------:R-:W2:Y:S01]  /*0e80*/  @!P4 S2R R10, SR_CTAID.Y ;  /* 0x00000000000ac919 */ /* 0x000ea20000002600 */
[----:B------:R-:W-:-:S06]  /*0e90*/  @!P4 LOP3.LUT R9, R18, 0x1, RZ, 0xc0, !PT ;  /* 0x000000011209c812 */ /* 0x000fcc00078ec0ff */
[----:B------:R-:W3:Y:S01]  /*0ea0*/  @!P4 LDC.64 R4, c[0x0][0x248] ;  /* 0x00009200ff04cb82 */ /* 0x000ee20000000a00 */
[----:B-1----:R-:W-:-:S04]  /*0eb0*/  @!P4 IMAD R9, R8, R9, RZ ;  /* 0x000000090809c224 */ /* 0x002fc800078e02ff */
[----:B------:R-:W-:-:S05]  /*0ec0*/  @!P4 IMAD R9, R9, R12, RZ ;  /* 0x0000000c0909c224 */ /* 0x000fca00078e02ff */
[----:B------:R-:W-:-:S05]  /*0ed0*/  @!P4 SHF.L.U32 R9, R9, 0x1, RZ ;  /* 0x000000010909c819 */ /* 0x000fca00000006ff */
[----:B---3--:R-:W-:-:S04]  /*0ee0*/  @!P4 IMAD.WIDE R4, R9, 0x4, R4 ;  /* 0x000000040904c825 */ /* 0x008fc800078e0204 */
[----:B--2---:R-:W-:-:S04]  /*0ef0*/  @!P4 IMAD R9, R8, R13, R10 ;  /* 0x0000000d0809c224 */ /* 0x004fc800078e020a */
[----:B------:R-:W-:-:S06]  /*0f00*/  @!P4 IMAD.WIDE.U32 R4, R9, 0x8, R4 ;  /* 0x000000080904c825 */ /* 0x000fcc00078e0004 */
[----:B------:R-:W0:Y:S01]  /*0f10*/  @!P4 LDG.E.64 R4, desc[UR8][R4.64] ;  /* 0x000000080404c981 */ /* 0x000e22000c1e1b00 */
[C---:B------:R-:W-:Y:S02]  /*0f20*/  IADD3 R8, R13.reuse, 0x1, RZ ;  /* 0x000000010d087810 */ /* 0x040fe40007ffe0ff */
[----:B------:R-:W-:Y:S02]  /*0f30*/  IADD3 R15, R13, 0x2, RZ ;  /* 0x000000020d0f7810 */ /* 0x000fe40007ffe0ff */
[----:B------:R-:W-:Y:S02]  /*0f40*/  ISETP.EQ.OR P1, PT, R8, UR7, P2 ;  /* 0x0000000708007c0c */ /* 0x000fe40009722670 */
[----:B------:R-:W-:-:S11]  /*0f50*/  ISETP.EQ.OR P3, PT, R15, UR7, P2 ;  /* 0x000000070f007c0c */ /* 0x000fd60009762670 */
[----:B------:R-:W1:Y:S01]  /*0f60*/  @!P1 S2R R29, SR_CTAID.Y ;  /* 0x00000000001d9919 */ /* 0x000e620000002600 */
[----:B------:R-:W1:Y:S01]  /*0f70*/  @!P1 LDC R23, c[0x0][0x10] ;  /* 0x00000400ff179b82 */ /* 0x000e620000000800 */
[----:B------:R-:W-:Y:S01]  /*0f80*/  @!P1 LOP3.LUT R28, R18, 0x1, RZ, 0xc0, !PT ;  /* 0x00000001121c9812 */ /* 0x000fe200078ec0ff */
[----:B------:R-:W2:Y:S06]  /*0f90*/  @!P3 S2R R10, SR_CTAID.Y ;  /* 0x00000000000ab919 */ /* 0x000eac0000002600 */
[----:B------:R-:W2:Y:S01]  /*0fa0*/  @!P3 LDC R11, c[0x0][0x10] ;  /* 0x00000400ff0bbb82 */ /* 0x000ea20000000800 */
[----:B-1----:R-:W-:-:S07]  /*0fb0*/  @!P1 IMAD R29, R8, R23, R29 ;  /* 0x00000017081d9224 */ /* 0x002fce00078e021d */
[----:B------:R-:W1:Y:S01]  /*0fc0*/  @!P1 LDC.64 R8, c[0x0][0x248] ;  /* 0x00009200ff089b82 */ /* 0x000e620000000a00 */
[----:B------:R-:W-:Y:S02]  /*0fd0*/  @!P1 IMAD R23, R23, R28, RZ ;  /* 0x0000001c17179224 */ /* 0x000fe400078e02ff */
[----:B--2---:R-:W-:Y:S01]  /*0fe0*/  @!P3 IMAD R10, R15, R11, R10 ;  /* 0x0000000b0f0ab224 */ /* 0x004fe200078e020a */
[----:B------:R-:W-:Y:S01]  /*0ff0*/  IADD3 R15, R13, 0x3, RZ ;  /* 0x000000030d0f7810 */ /* 0x000fe20007ffe0ff */
[----:B------:R-:W-:-:S05]  /*1000*/  @!P1 IMAD R23, R23, R12, RZ ;  /* 0x0000000c17179224 */ /* 0x000fca00078e02ff */
[----:B------:R-:W-:-:S05]  /*1010*/  @!P1 SHF.L.U32 R23, R23, 0x1, RZ ;  /* 0x0000000117179819 */ /* 0x000fca00000006ff */
[----:B-1----:R-:W-:-:S04]  /*1020*/  @!P1 IMAD.WIDE R8, R23, 0x4, R8 ;  /* 0x0000000417089825 */ /* 0x002fc800078e0208 */
[----:B------:R-:W-:-:S04]  /*1030*/  @!P1 IMAD.WIDE.U32 R28, R29, 0x8, R8 ;  /* 0x000000081d1c9825 */ /* 0x000fc800078e0008 */
[----:B0-----:R-:W-:Y:S01]  /*1040*/  @!P4 FADD.FTZ R6, R6, R4 ;  /* 0x000000040606c221 */ /* 0x001fe20000010000 */
[----:B------:R-:W-:Y:S01]  /*1050*/  @!P4 FADD.FTZ R7, R7, R5 ;  /* 0x000000050707c221 */ /* 0x000fe20000010000 */
[----:B------:R-:W-:Y:S02]  /*1060*/  ISETP.EQ.OR P4, PT, R15, UR7, P2 ;  /* 0x000000070f007c0c */ /* 0x000fe40009782670 */
[----:B------:R-:W-:-:S05]  /*1070*/  @!P3 LOP3.LUT R4, R18, 0x1, RZ, 0xc0, !PT ;  /* 0x000000011204b812 */ /* 0x000fca00078ec0ff */
[----:B------:R-:W-:Y:S02]  /*1080*/  @!P3 IMAD R11, R11, R4, RZ ;  /* 0x000000040b0bb224 */ /* 0x000fe400078e02ff */
[----:B------:R-:W0:Y:S02]  /*1090*/  @!P3 LDC.64 R4, c[0x0][0x248] ;  /* 0x00009200ff04bb82 */ /* 0x000e240000000a00 */
[----:B------:R-:W-:Y:S02]  /*10a0*/  @!P3 IMAD R8, R11, R12, RZ ;  /* 0x0000000c0b08b224 */ /* 0x000fe400078e02ff */
[----:B------:R-:W1:Y:S03]  /*10b0*/  @!P4 S2R R11, SR_CTAID.Y ;  /* 0x00000000000bc919 */ /* 0x000e660000002600 */
[----:B------:R-:W-:Y:S01]  /*10c0*/  @!P3 SHF.L.U32 R9, R8, 0x1, RZ ;  /* 0x000000010809b819 */ /* 0x000fe200000006ff */
[----:B------:R-:W1:Y:S04]  /*10d0*/  @!P4 LDC R23, c[0x0][0x10] ;  /* 0x00000400ff17cb82 */ /* 0x000e680000000800 */
[----:B0-----:R-:W-:-:S04]  /*10e0*/  @!P3 IMAD.WIDE R4, R9, 0x4, R4 ;  /* 0x000000040904b825 */ /* 0x001fc800078e0204 */
[----:B------:R-:W-:Y:S01]  /*10f0*/  @!P3 IMAD.WIDE.U32 R8, R10, 0x8, R4 ;  /* 0x000000080a08b825 */ /* 0x000fe200078e0004 */
[----:B------:R-:W-:-:S03]  /*1100*/  @!P4 LOP3.LUT R4, R18, 0x1, RZ, 0xc0, !PT ;  /* 0x000000011204c812 */ /* 0x000fc600078ec0ff */
[----:B-1----:R-:W-:Y:S02]  /*1110*/  @!P4 IMAD R15, R15, R23, R11 ;  /* 0x000000170f0fc224 */ /* 0x002fe400078e020b */
[----:B------:R-:W2:Y:S01]  /*1120*/  @!P3 LDG.E.64 R8, desc[UR8][R8.64] ;  /* 0x000000080808b981 */ /* 0x000ea2000c1e1b00 */
[----:B------:R-:W0:Y:S01]  /*1130*/  @!P4 LDC.64 R10, c[0x0][0x248] ;  /* 0x00009200ff0acb82 */ /* 0x000e220000000a00 */
[----:B------:R-:W-:Y:S02]  /*1140*/  @!P4 IMAD R23, R23, R4, RZ ;  /* 0x000000041717c224 */ /* 0x000fe400078e02ff */
[----:B------:R-:W3:Y:S02]  /*1150*/  @!P1 LDG.E.64 R4, desc[UR8][R28.64] ;  /* 0x000000081c049981 */ /* 0x000ee4000c1e1b00 */
[----:B------:R-:W-:-:S05]  /*1160*/  @!P4 IMAD R23, R23, R12, RZ ;  /* 0x0000000c1717c224 */ /* 0x000fca00078e02ff */
[----:B------:R-:W-:-:S05]  /*1170*/  @!P4 SHF.L.U32 R23, R23, 0x1, RZ ;  /* 0x000000011717c819 */ /* 0x000fca00000006ff */
[----:B0-----:R-:W-:-:S04]  /*1180*/  @!P4 IMAD.WIDE R10, R23, 0x4, R10 ;  /* 0x00000004170ac825 */ /* 0x001fc800078e020a */
[----:B------:R-:W-:-:S06]  /*1190*/  @!P4 IMAD.WIDE.U32 R10, R15, 0x8, R10 ;  /* 0x000000080f0ac825 */ /* 0x000fcc00078e000a */
[----:B------:R-:W4:Y:S01]  /*11a0*/  @!P4 LDG.E.64 R10, desc[UR8][R10.64] ;  /* 0x000000080a0ac981 */ /* 0x000f22000c1e1b00 */
[----:B------:R-:W-:Y:S02]  /*11b0*/  IADD3 R14, R14, -0x4, RZ ;  /* 0xfffffffc0e0e7810 */ /* 0x000fe40007ffe0ff */
[----:B------:R-:W-:Y:S01]  /*11c0*/  IADD3 R13, R13, 0x4, RZ ;  /* 0x000000040d0d7810 */ /* 0x000fe20007ffe0ff */
[----:B---3--:R-:W-:Y:S01]  /*11d0*/  @!P1 FADD.FTZ R6, R6, R4 ;  /* 0x0000000406069221 */ /* 0x008fe20000010000 */
[----:B------:R-:W-:Y:S01]  /*11e0*/  @!P1 FADD.FTZ R7, R7, R5 ;  /* 0x0000000507079221 */ /* 0x000fe20000010000 */
[----:B------:R-:W-:Y:S02]  /*11f0*/  ISETP.NE.AND P1, PT, R14, RZ, PT ;  /* 0x000000ff0e00720c */ /* 0x000fe40003f25270 */
[----:B--2---:R-:W-:Y:S01]  /*1200*/  @!P3 FADD.FTZ R6, R6, R8 ;  /* 0x000000080606b221 */ /* 0x004fe20000010000 */
[----:B------:R-:W-:-:S03]  /*1210*/  @!P3 FADD.FTZ R7, R7, R9 ;  /* 0x000000090707b221 */ /* 0x000fc60000010000 */
[----:B----4-:R-:W-:Y:S01]  /*1220*/  @!P4 FADD.FTZ R6, R6, R10 ;  /* 0x0000000a0606c221 */ /* 0x010fe20000010000 */
[----:B------:R-:W-:-:S06]  /*1230*/  @!P4 FADD.FTZ R7, R7, R11 ;  /* 0x0000000b0707c221 */ /* 0x000fcc0000010000 */
[----:B------:R-:W-:Y:S05]  /*1240*/  @P1 BRA `(.L_x_2023) ;  /* 0xfffffffc00041947 */ /* 0x000fea000383ffff */
.L_x_2022:
[----:B-1----:R-:W-:-:S13]  /*1250*/  LOP3.LUT P1, R8, R12, 0x3, RZ, 0xc0, !PT ;  /* 0x000000030c087812 */ /* 0x002fda000782c0ff */
[----:B------:R-:W-:Y:S05]  /*1260*/  @!P1 BRA `(.L_x_2019) ;  /* 0x0000000000c89947 */ /* 0x000fea0003800000 */
[----:B------:R-:W-:Y:S01]  /*1270*/  ISETP.EQ.OR P1, PT, R13, UR7, P2 ;  /* 0x000000070d007c0c */ /* 0x000fe20009722670 */
[----:B------:R-:W-:Y:S01]  /*1280*/  BSSY B0, `(.L_x_2024) ;  /* 0x0000010000007945 */ /* 0x000fe20003800000 */
[----:B------:R-:W-:-:S11]  /*1290*/  ISETP.NE.AND P3, PT, R8, 0x1, PT ;  /* 0x000000010800780c */ /* 0x000fd60003f65270 */
[----:B------:R-:W-:Y:S05]  /*12a0*/  @P1 BRA `(.L_x_2025) ;  /* 0x0000000000341947 */ /* 0x000fea0003800000 */
[----:B------:R-:W1:Y:S01]  /*12b0*/  S2R R10, SR_CTAID.Y ;  /* 0x00000000000a7919 */ /* 0x000e620000002600 */
[----:B------:R-:W2:Y:S01]  /*12c0*/  LDC.64 R4, c[0x0][0x248] ;  /* 0x00009200ff047b82 */ /* 0x000ea20000000a00 */
[----:B------:R-:W-:Y:S01]  /*12d0*/  LOP3.LUT R9, R18, 0x1, RZ, 0xc0, !PT ;  /* 0x0000000112097812 */ /* 0x000fe200078ec0ff */
[----:B------:R-:W-:-:S04]  /*12e0*/  ULDC UR5, c[0x0][0x10] ;  /* 0x0000040000057ab9 */ /* 0x000fc80000000800 */
[----:B------:R-:W-:-:S04]  /*12f0*/  IMAD R9, R9, UR5, RZ ;  /* 0x0000000509097c24 */ /* 0x000fc8000f8e02ff */
[----:B------:R-:W-:-:S05]  /*1300*/  IMAD R9, R9, R12, RZ ;  /* 0x0000000c09097224 */ /* 0x000fca00078e02ff */
[----:B------:R-:W-:-:S05]  /*1310*/  SHF.L.U32 R9, R9, 0x1, RZ ;  /* 0x0000000109097819 */ /* 0x000fca00000006ff */
[----:B--2---:R-:W-:-:S04]  /*1320*/  IMAD.WIDE R4, R9, 0x4, R4 ;  /* 0x0000000409047825 */ /* 0x004fc800078e0204 */
[----:B-1----:R-:W-:-:S04]  /*1330*/  IMAD R9, R13, UR5, R10 ;  /* 0x000000050d097c24 */ /* 0x002fc8000f8e020a */
[----:B------:R-:W-:-:S06]  /*1340*/  IMAD.WIDE.U32 R4, R9, 0x8, R4 ;  /* 0x0000000809047825 */ /* 0x000fcc00078e0004 */
[----:B------:R-:W0:Y:S02]  /*1350*/  LDG.E.64 R4, desc[UR8][R4.64] ;  /* 0x0000000804047981 */ /* 0x000e24000c1e1b00 */
[----:B0-----:R-:W-:Y:S01]  /*1360*/  FADD.FTZ R6, R6, R4 ;  /* 0x0000000406067221 */ /* 0x001fe20000010000 */
[----:B------:R-:W-:-:S07]  /*1370*/  FADD.FTZ R7, R7, R5 ;  /* 0x0000000507077221 */ /* 0x000fce0000010000 */
.L_x_2025:
[----:B------:R-:W-:Y:S05]  /*1380*/  BSYNC B0 ;  /* 0x0000000000007941 */ /* 0x000fea0003800000 */
.L_x_2024:
[----:B------:R-:W-:Y:S05]  /*1390*/  @!P3 BRA `(.L_x_2019) ;  /* 0x00000000007cb947 */ /* 0x000fea0003800000 */
[C---:B------:R-:W-:Y:S02]  /*13a0*/  IADD3 R4, R13.reuse, 0x1, RZ ;  /* 0x000000010d047810 */ /* 0x040fe40007ffe0ff */
[----:B------:R-:W-:Y:S02]  /*13b0*/  IADD3 R13, R13, 0x2, RZ ;  /* 0x000000020d0d7810 */ /* 0x000fe40007ffe0ff */
[----:B------:R-:W-:Y:S02]  /*13c0*/  ISETP.EQ.OR P3, PT, R4, UR7, P2 ;  /* 0x0000000704007c0c */ /* 0x000fe40009762670 */
[----:B------:R-:W-:-:S04]  /*13d0*/  ISETP.EQ.OR P1, PT, R13, UR7, P2 ;  /* 0x000000070d007c0c */ /* 0x000fc80009722670 */
[----:B------:R-:W-:-:S07]  /*13e0*/  ISETP.EQ.OR P1, PT, R8, 0x2, P1 ;  /* 0x000000020800780c */ /* 0x000fce0000f22670 */
[----:B------:R-:W1:Y:S01]  /*13f0*/  @!P3 S2R R15, SR_CTAID.Y ;  /* 0x00000000000fb919 */ /* 0x000e620000002600 */
[----:B------:R-:W1:Y:S01]  /*1400*/  @!P3 LDC R11, c[0x0][0x10] ;  /* 0x00000400ff0bbb82 */ /* 0x000e620000000800 */
[----:B------:R-:W-:-:S04]  /*1410*/  @!P3 LOP3.LUT R10, R18, 0x1, RZ, 0xc0, !PT ;  /* 0x00000001120ab812 */ /* 0x000fc800078ec0ff */
[----:B------:R-:W2:Y:S03]  /*1420*/  @!P1 S2R R14, SR_CTAID.Y ;  /* 0x00000000000e9919 */ /* 0x000ea60000002600 */
[----:B------:R-:W2:Y:S08]  /*1430*/  @!P1 LDC R23, c[0x0][0x10] ;  /* 0x00000400ff179b82 */ /* 0x000eb00000000800 */
[----:B------:R-:W3:Y:S01]  /*1440*/  @!P3 LDC.64 R8, c[0x0][0x248] ;  /* 0x00009200ff08bb82 */ /* 0x000ee20000000a00 */
[----:B-1----:R-:W-:-:S07]  /*1450*/  @!P3 IMAD R15, R4, R11, R15 ;  /* 0x0000000b040fb224 */ /* 0x002fce00078e020f */
[----:B------:R-:W1:Y:S01]  /*1460*/  @!P1 LDC.64 R4, c[0x0][0x248] ;  /* 0x00009200ff049b82 */ /* 0x000e620000000a00 */
[----:B------:R-:W-:Y:S01]  /*1470*/  @!P3 IMAD R11, R11, R10, RZ ;  /* 0x0000000a0b0bb224 */ /* 0x000fe200078e02ff */
[----:B------:R-:W-:Y:S01]  /*1480*/  @!P1 LOP3.LUT R10, R18, 0x1, RZ, 0xc0, !PT ;  /* 0x00000001120a9812 */ /* 0x000fe200078ec0ff */
[----:B--2---:R-:W-:Y:S02]  /*1490*/  @!P1 IMAD R13, R13, R23, R14 ;  /* 0x000000170d0d9224 */ /* 0x004fe400078e020e */
[----:B------:R-:W-:Y:S02]  /*14a0*/  @!P3 IMAD R11, R11, R12, RZ ;  /* 0x0000000c0b0bb224 */ /* 0x000fe400078e02ff */
[----:B------:R-:W-:-:S03]  /*14b0*/  @!P1 IMAD R29, R23, R10, RZ ;  /* 0x0000000a171d9224 */ /* 0x000fc600078e02ff */
[----:B------:R-:W-:Y:S01]  /*14c0*/  @!P3 SHF.L.U32 R11, R11, 0x1, RZ ;  /* 0x000000010b0bb819 */ /* 0x000fe200000006ff */
[----:B------:R-:W-:-:S04]  /*14d0*/  @!P1 IMAD R29, R29, R12, RZ ;  /* 0x0000000c1d1d9224 */ /* 0x000fc800078e02ff */
[----:B---3--:R-:W-:Y:S01]  /*14e0*/  @!P3 IMAD.WIDE R10, R11, 0x4, R8 ;  /* 0x000000040b0ab825 */ /* 0x008fe200078e0208 */
[----:B------:R-:W-:-:S05]  /*14f0*/  @!P1 SHF.L.U32 R29, R29, 0x1, RZ ;  /* 0x000000011d1d9819 */ /* 0x000fca00000006ff */
[----:B-1----:R-:W-:-:S04]  /*1500*/  @!P1 IMAD.WIDE R8, R29, 0x4, R4 ;  /* 0x000000041d089825 */ /* 0x002fc800078e0204 */
        /* <DEDUP_REMOVED lines=8> */
.L_x_2019:
[----:B------:R-:W-:Y:S01]  /*1590*/  ULDC.64 UR12, c[0x0][0x218] ;  /* 0x00008600000c7ab9 */ /* 0x000fe20000000a00 */
[----:B------:R-:W-:Y:S01]  /*15a0*/  LOP3.LUT P1, RZ, R2, UR7, RZ, 0xfc, !PT ;  /* 0x0000000702ff7c12 */ /* 0x000fe2000f82fcff */
[----:B------:R-:W2:Y:S01]  /*15b0*/  S2UR UR6, SR_CgaCtaId ;  /* 0x00000000000679c3 */ /* 0x000ea20000008800 */
[----:B------:R-:W-:Y:S01]  /*15c0*/  ISETP.EQ.U32.AND P3, PT, RZ, UR12, PT ;  /* 0x0000000cff007c0c */ /* 0x000fe2000bf62070 */
[----:B------:R-:W-:Y:S01]  /*15d0*/  UMOV UR5, 0x400 ;  /* 0x0000040000057882 */ /* 0x000fe20000000000 */
[----:B------:R-:W-:Y:S02]  /*15e0*/  IADD3 R3, R22, R3, RZ ;  /* 0x0000000316037210 */ /* 0x000fe40007ffe0ff */
[----:B------:R-:W-:-:S03]  /*15f0*/  ISETP.EQ.OR.EX P1, PT, RZ, UR13, P1, P3 ;  /* 0x0000000dff007c0c */ /* 0x000fc60008f22730 */
[----:B-1----:R-:W1:Y:S08]  /*1600*/  LDC.64 R10, c[0x0][0x228] ;  /* 0x00008a00ff0a7b82 */ /* 0x002e700000000a00 */
[----:B------:R-:W3:Y:S08]  /*1610*/  LDC.64 R4, c[0x0][0x230] ;  /* 0x00008c00ff047b82 */ /* 0x000ef00000000a00 */
[----:B------:R-:W4:Y:S01]  /*1620*/  @!P1 LDC.64 R12, c[0x0][0x218] ;  /* 0x00008600ff0c9b82 */ /* 0x000f220000000a00 */
[----:B--2---:R-:W-:-:S03]  /*1630*/  ULEA UR5, UR6, UR5, 0x18 ;  /* 0x0000000506057291 */ /* 0x004fc6000f8ec03f */
[----:B------:R-:W-:Y:S02]  /*1640*/  ULDC UR6, c[0x0][0x2a4] ;  /* 0x0000a90000067ab9 */ /* 0x000fe40000000800 */
[----:B------:R-:W-:Y:S01]  /*1650*/  @!P1 FMUL.FTZ R9, R7, UR6 ;  /* 0x0000000607099c20 */ /* 0x000fe20008410000 */
[----:B------:R-:W-:Y:S01]  /*1660*/  @!P1 FMUL.FTZ R8, R6, UR6 ;  /* 0x0000000606089c20 */ /* 0x000fe20008410000 */
[C---:B-1----:R-:W-:Y:S02]  /*1670*/  IMAD.WIDE R10, R3.reuse, 0x4, R10 ;  /* 0x00000004030a7825 */ /* 0x042fe400078e020a */
[----:B------:R0:W-:Y:S02]  /*1680*/  @!P2 STS.64 [UR5+0x88], R6 ;  /* 0x00008806ff00a988 */ /* 0x0001e40008000a05 */
[----:B---3--:R-:W-:-:S04]  /*1690*/  IMAD.WIDE R4, R3, 0x4, R4 ;  /* 0x0000000403047825 */ /* 0x008fc800078e0204 */
[----:B----4-:R-:W-:-:S05]  /*16a0*/  @!P1 IMAD.WIDE R12, R21, 0x8, R12 ;  /* 0x00000008150c9825 */ /* 0x010fca00078e020c */
[----:B------:R1:W-:Y:S01]  /*16b0*/  @!P1 STG.E.64 desc[UR8][R12.64], R8 ;  /* 0x000000080c009986 */ /* 0x0003e2000c101b08 */
[----:B------:R-:W-:Y:S06]  /*16c0*/  BAR.SYNC.DEFER_BLOCKING 0x0 ;  /* 0x0000000000007b1d */ /* 0x000fec0000010000 */
[----:B------:R-:W2:Y:S04]  /*16d0*/  LDG.E.64 R10, desc[UR8][R10.64] ;  /* 0x000000080a0a7981 */ /* 0x000ea8000c1e1b00 */
[----:B------:R-:W2:Y:S01]  /*16e0*/  LDG.E.64 R4, desc[UR8][R4.64] ;  /* 0x0000000804047981 */ /* 0x000ea2000c1e1b00 */
[----:B------:R-:W-:-:S02]  /*16f0*/  MOV R3, 0x3f800000 ;  /* 0x3f80000000037802 */ /* 0x000fc40000000f00 */
[C---:B0-----:R-:W-:Y:S01]  /*1700*/  PRMT R7, R16.reuse, 0x7632, R7 ;  /* 0x0000763210077816 */ /* 0x041fe20000000007 */
[----:B------:R-:W0:Y:S01]  /*1710*/  LDS.64 R14, [UR5+0x88] ;  /* 0x00008805ff0e7984 */ /* 0x000e220008000a00 */
[----:B-1----:R-:W-:Y:S02]  /*1720*/  PRMT R9, R17, 0x7632, R9 ;  /* 0x0000763211097816 */ /* 0x002fe40000000009 */
[----:B------:R-:W-:Y:S02]  /*1730*/  SHF.L.U32 R13, R16, 0x10, RZ ;  /* 0x00000010100d7819 */ /* 0x000fe400000006ff */
[----:B------:R-:W-:Y:S02]  /*1740*/  SHF.L.U32 R7, R7, 0x10, RZ ;  /* 0x0000001007077819 */ /* 0x000fe400000006ff */
[----:B------:R-:W-:Y:S02]  /*1750*/  SHF.L.U32 R17, R17, 0x10, RZ ;  /* 0x0000001011117819 */ /* 0x000fe400000006ff */
[----:B------:R-:W-:Y:S01]  /*1760*/  SHF.L.U32 R9, R9, 0x10, RZ ;  /* 0x0000001009097819 */ /* 0x000fe200000006ff */
[----:B0-----:R-:W-:-:S04]  /*1770*/  FMUL.FTZ R14, R14, UR6 ;  /* 0x000000060e0e7c20 */ /* 0x001fc80008410000 */
[C---:B------:R-:W-:Y:S01]  /*1780*/  FMUL.FTZ R28, R14.reuse, R14 ;  /* 0x0000000e0e1c7220 */ /* 0x040fe20000410000 */
[--C-:B------:R-:W-:Y:S01]  /*1790*/  FADD.FTZ R6, R13, -R14.reuse ;  /* 0x8000000e0d067221 */ /* 0x100fe20000010000 */
[C---:B------:R-:W-:Y:S01]  /*17a0*/  FADD.FTZ R8, -R14.reuse, R7 ;  /* 0x000000070e087221 */ /* 0x040fe20000010100 */
[----:B------:R-:W-:Y:S01]  /*17b0*/  FADD.FTZ R12, R17, -R14 ;  /* 0x8000000e110c7221 */ /* 0x000fe20000010000 */
[----:B------:R-:W-:Y:S01]  /*17c0*/  FFMA.FTZ R15, R15, UR6, -R28 ;  /* 0x000000060f0f7c23 */ /* 0x000fe2000801081c */
[----:B------:R-:W-:-:S04]  /*17d0*/  FADD.FTZ R14, -R14, R9 ;  /* 0x000000090e0e7221 */ /* 0x000fc80000010100 */
[----:B------:R-:W-:-:S13]  /*17e0*/  FSETP.GTU.FTZ.AND P1, PT, R15, RZ, PT ;  /* 0x000000ff0f00720b */ /* 0x000fda0003f3c000 */
[----:B------:R-:W0:Y:S02]  /*17f0*/  @P1 LDC R28, c[0x0][0x238] ;  /* 0x00008e00ff1c1b82 */ /* 0x000e240000000800 */
[----:B0-----:R-:W-:-:S04]  /*1800*/  @P1 FADD.FTZ R15, R15, R28 ;  /* 0x0000001c0f0f1221 */ /* 0x001fc80000010000 */
[----:B------:R-:W0:Y:S01]  /*1810*/  @P1 MUFU.RSQ R3, R15 ;  /* 0x0000000f00031308 */ /* 0x000e220000001400 */
[----:B------:R-:W-:Y:S01]  /*1820*/  ISETP.NE.AND P1, PT, RZ, UR10, PT ;  /* 0x0000000aff007c0c */ /* 0x000fe2000bf25270 */
[-C--:B0-----:R-:W-:Y:S01]  /*1830*/  FMUL.FTZ R9, R6, R3.reuse ;  /* 0x0000000306097220 */ /* 0x081fe20000410000 */
[-C--:B------:R-:W-:Y:S01]  /*1840*/  FMUL.FTZ R7, R12, R3.reuse ;  /* 0x000000030c077220 */ /* 0x080fe20000410000 */
[-C--:B------:R-:W-:Y:S01]  /*1850*/  FMUL.FTZ R12, R8, R3.reuse ;  /* 0x00000003080c7220 */ /* 0x080fe20000410000 */
[----:B------:R-:W-:Y:S01]  /*1860*/  FMUL.FTZ R14, R14, R3 ;  /* 0x000000030e0e7220 */ /* 0x000fe20000410000 */
[----:B------:R-:W-:Y:S01]  /*1870*/  IADD3 R8, R20, 0x20, RZ ;  /* 0x0000002014087810 */ /* 0x000fe20007ffe0ff */
[C-C-:B--2---:R-:W-:Y:S01]  /*1880*/  FFMA.FTZ R9, R10.reuse, R9, R4.reuse ;  /* 0x000000090a097223 */ /* 0x144fe20000010004 */
[----:B------:R-:W-:Y:S01]  /*1890*/  FFMA.FTZ R10, R10, R7, R4 ;  /* 0x000000070a0a7223 */ /* 0x000fe20000010004 */
[C-C-:B------:R-:W-:Y:S01]  /*18a0*/  FFMA.FTZ R3, R11.reuse, R14, R5.reuse ;  /* 0x0000000e0b037223 */ /* 0x140fe20000010005 */
[----:B------:R-:W-:-:S04]  /*18b0*/  FFMA.FTZ R12, R11, R12, R5 ;  /* 0x0000000c0b0c7223 */ /* 0x000fc80000010005 */
[----:B------:R-:W-:Y:S05]  /*18c0*/  @!P1 BRA `(.L_x_2026) ;  /* 0x0000000000289947 */ /* 0x000fea0003800000 */
        /* <DEDUP_REMOVED lines=9> */
[----:B-1----:R-:W-:-:S07]  /*1960*/  FMUL.FTZ R9, R9, R6 ;  /* 0x0000000609097220 */ /* 0x002fce0000410000 */
.L_x_2026:
[----:B------:R-:W-:Y:S04]  /*1970*/  BSSY B0, `(.L_x_2027) ;  /* 0x000000f000007945 */ /* 0x000fe80003800000 */
[----:B------:R-:W-:Y:S05]  /*1980*/  @!P0 BRA `(.L_x_2028) ;  /* 0x0000000000348947 */ /* 0x000fea0003800000 */
[----:B------:R-:W-:Y:S01]  /*1990*/  SHF.R.S32.HI R7, RZ, 0x1f, R20 ;  /* 0x0000001fff077819 */ /* 0x000fe20000011414 */
[----:B------:R-:W-:Y:S01]  /*19a0*/  ULDC.64 UR12, c[0x0][0x270] ;  /* 0x00009c00000c7ab9 */ /* 0x000fe20000000a00 */
[----:B------:R-:W-:Y:S02]  /*19b0*/  MOV R4, R24 ;  /* 0x0000001800047202 */ /* 0x000fe40000000f00 */
[----:B------:R-:W-:Y:S01]  /*19c0*/  MOV R5, R27 ;  /* 0x0000001b00057202 */ /* 0x000fe20000000f00 */
[----:B------:R-:W-:Y:S01]  /*19d0*/  IMAD R7, R7, UR12, RZ ;  /* 0x0000000c07077c24 */ /* 0x000fe2000f8e02ff */
[----:B------:R-:W-:Y:S01]  /*19e0*/  F2FP.BF16.F32.PACK_AB R9, R12, R9 ;  /* 0x000000090c09723e */ /* 0x000fe200000010ff */
[----:B------:R-:W-:-:S04]  /*19f0*/  IMAD.WIDE.U32 R4, R20, UR12, R4 ;  /* 0x0000000c14047c25 */ /* 0x000fc8000f8e0004 */
[----:B------:R-:W-:Y:S01]  /*1a00*/  IMAD R7, R20, UR13, R7 ;  /* 0x0000000d14077c24 */ /* 0x000fe2000f8e0207 */
[----:B------:R-:W-:Y:S02]  /*1a10*/  ULDC.64 UR12, c[0x0][0x210] ;  /* 0x00008400000c7ab9 */ /* 0x000fe40000000a00 */
[----:B------:R-:W-:Y:S02]  /*1a20*/  LEA R6, P2, R4, UR12, 0x1 ;  /* 0x0000000c04067c11 */ /* 0x000fe4000f8408ff */
[----:B------:R-:W-:-:S04]  /*1a30*/  IADD3 R7, R5, R7, RZ ;  /* 0x0000000705077210 */ /* 0x000fc80007ffe0ff */
[----:B------:R-:W-:-:S05]  /*1a40*/  LEA.HI.X R7, R4, UR13, R7, 0x1, P2 ;  /* 0x0000000d04077c11 */ /* 0x000fca00090f0c07 */
[----:B------:R0:W-:Y:S02]  /*1a50*/  STG.E desc[UR8][R6.64], R9 ;  /* 0x0000000906007986 */ /* 0x0001e4000c101908 */
.L_x_2028:
[----:B------:R-:W-:Y:S05]  /*1a60*/  BSYNC B0 ;  /* 0x0000000000007941 */ /* 0x000fea0003800000 */
.L_x_2027:
[----:B------:R-:W-:Y:S05]  /*1a70*/  @!P1 BRA `(.L_x_2029) ;  /* 0x0000000000289947 */ /* 0x000fea0003800000 */
        /* <DEDUP_REMOVED lines=10> */
.L_x_2029:
[----:B------:R-:W-:Y:S01]  /*1b20*/  ULDC.64 UR12, c[0x0][0x278] ;  /* 0x00009e00000c7ab9 */ /* 0x000fe20000000a00 */
[----:B0-----:R-:W-:Y:S01]  /*1b30*/  SHF.R.S32.HI R7, RZ, 0x1f, R8 ;  /* 0x0000001fff077819 */ /* 0x001fe20000011408 */
[----:B------:R-:W-:Y:S01]  /*1b40*/  BSSY B0, `(.L_x_2030) ;  /* 0x0000011000007945 */ /* 0x000fe20003800000 */
[----:B------:R-:W-:-:S04]  /*1b50*/  ISETP.GE.U32.AND P1, PT, R8, UR12, PT ;  /* 0x0000000c08007c0c */ /* 0x000fc8000bf26070 */
[----:B------:R-:W-:-:S04]  /*1b60*/  ISETP.GE.AND.EX P1, PT, R7, UR13, PT, P1 ;  /* 0x0000000d07007c0c */ /* 0x000fc8000bf26310 */
[----:B------:R-:W-:-:S13]  /*1b70*/  ISETP.GT.U32.OR P1, PT, R2, 0x1bf, P1 ;  /* 0x000001bf0200780c */ /* 0x000fda0000f24470 */
[----:B------:R-:W-:Y:S05]  /*1b80*/  @P1 BRA `(.L_x_2031) ;  /* 0x0000000000301947 */ /* 0x000fea0003800000 */
[----:B------:R-:W-:Y:S01]  /*1b90*/  ULDC.64 UR12, c[0x0][0x270] ;  /* 0x00009c00000c7ab9 */ /* 0x000fe20000000a00 */
[----:B------:R-:W-:Y:S01]  /*1ba0*/  MOV R4, R24 ;  /* 0x0000001800047202 */ /* 0x000fe20000000f00 */
[----:B------:R-:W-:Y:S01]  /*1bb0*/  IMAD R7, R7, UR12, RZ ;  /* 0x0000000c07077c24 */ /* 0x000fe2000f8e02ff */
[----:B------:R-:W-:Y:S02]  /*1bc0*/  MOV R5, R27 ;  /* 0x0000001b00057202 */ /* 0x000fe40000000f00 */
[----:B------:R-:W-:Y:S01]  /*1bd0*/  F2FP.BF16.F32.PACK_AB R3, R3, R10 ;  /* 0x0000000a0303723e */ /* 0x000fe200000010ff */
[C---:B------:R-:W-:Y:S02]  /*1be0*/  IMAD R7, R8.reuse, UR13, R7 ;  /* 0x0000000d08077c24 */ /* 0x040fe4000f8e0207 */
[----:B------:R-:W-:Y:S01]  /*1bf0*/  IMAD.WIDE.U32 R4, R8, UR12, R4 ;  /* 0x0000000c08047c25 */ /* 0x000fe2000f8e0004 */
[----:B------:R-:W-:Y:S02]  /*1c00*/  ULDC.64 UR12, c[0x0][0x210] ;  /* 0x00008400000c7ab9 */ /* 0x000fe40000000a00 */
[----:B------:R-:W-:-:S02]  /*1c10*/  LEA R6, P1, R4, UR12, 0x1 ;  /* 0x0000000c04067c11 */ /* 0x000fc4000f8208ff */
[----:B------:R-:W-:-:S04]  /*1c20*/  IADD3 R7, R5, R7, RZ ;  /* 0x0000000705077210 */ /* 0x000fc80007ffe0ff */
[----:B------:R-:W-:-:S05]  /*1c30*/  LEA.HI.X R7, R4, UR13, R7, 0x1, P1 ;  /* 0x0000000d04077c11 */ /* 0x000fca00088f0c07 */
[----:B------:R0:W-:Y:S02]  /*1c40*/  STG.E desc[UR8][R6.64], R3 ;  /* 0x0000000306007986 */ /* 0x0001e4000c101908 */
.L_x_2031:
[----:B------:R-:W-:Y:S05]  /*1c50*/  BSYNC B0 ;  /* 0x0000000000007941 */ /* 0x000fea0003800000 */
.L_x_2030:
[----:B------:R-:W1:Y:S01]  /*1c60*/  LDC R4, c[0x0][0x10] ;  /* 0x00000400ff047b82 */ /* 0x000e620000000800 */
[----:B------:R-:W-:Y:S02]  /*1c70*/  IADD3 R18, R18, 0x1, RZ ;  /* 0x0000000112127810 */ /* 0x000fe40007ffe0ff */
[----:B-1----:R-:W-:-:S04]  /*1c80*/  IADD3 R21, R4, R21, RZ ;  /* 0x0000001504157210 */ /* 0x002fc80007ffe0ff */
[----:B------:R-:W-:-:S13]  /*1c90*/  ISETP.GE.AND P1, PT, R21, UR4, PT ;  /* 0x0000000415007c0c */ /* 0x000fda000bf26270 */
[----:B------:R-:W-:Y:S05]  /*1ca0*/  @!P1 BRA `(.L_x_2032) ;  /* 0xffffffe400549947 */ /* 0x000fea000383ffff */
[----:B------:R-:W-:Y:S05]  /*1cb0*/  EXIT ;  /* 0x000000000000794d */ /* 0x000fea0003800000 */
.L_x_2033:
        /* <DEDUP_REMOVED lines=12> */
.L_x_3287:


//--------------------- .text._Z35group_norm_nhwc_fwd_one_pass_kernelI11Bf16IOFp32WLi128ELi28ELi448EEv26Group_norm_nhwc_fwd_params --------------------------
	.section	.text._Z35group_norm_nhwc_fwd_one_pass_kernelI11Bf16IOFp32WLi128ELi28ELi448EEv26Group_norm_nhwc_fwd_params,"ax",@progbits
	.align	128
        .global         _Z35group_norm_nhwc_fwd_one_pass_kernelI11Bf16IOFp32WLi128ELi28ELi448EEv26Group_norm_nhwc_fwd_params
        .type           _Z35group_norm_nhwc_fwd_one_pass_kernelI11Bf16IOFp32WLi128ELi28ELi448EEv26Group_norm_nhwc_fwd_params,@function
        .size           _Z35group_norm_nhwc_fwd_one_pass_kernelI11Bf16IOFp32WLi128ELi28ELi448EEv26Group_norm_nhwc_fwd_params,(.L_x_3288 - _Z35group_norm_nhwc_fwd_one_pass_kernelI11Bf16IOFp32WLi128ELi28ELi448EEv26Group_norm_nhwc_fwd_params)
        .other          _Z35group_norm_nhwc_fwd_one_pass_kernelI11Bf16IOFp32WLi128ELi28ELi448EEv26Group_norm_nhwc_fwd_params,@"STO_CUDA_ENTRY STV_DEFAULT"
_Z35group_norm_nhwc_fwd_one_pass_kernelI11Bf16IOFp32WLi128ELi28ELi448EEv26Group_norm_nhwc_fwd_params:
.text._Z35group_norm_nhwc_fwd_one_pass_kernelI11Bf16IOFp32WLi128ELi28ELi448EEv26Group_norm_nhwc_fwd_params:
        /* <DEDUP_REMOVED lines=11> */
[----:B------:R-:W-:Y:S01]  /*00b0*/  HFMA2.MMA R16, -RZ, RZ, 0, 0 ;  /* 0x00000000ff107435 */ /* 0x000fe200000001ff */
[----:B------:R-:W-:-:S04]  /*00c0*/  ULDC.U8 UR10, c[0x0][0x28c] ;  /* 0x0000a300000a7ab9 */ /* 0x000fc80000000000 */
[----:B------:R-:W1:Y:S08]  /*00d0*/  LDC R19, c[0x0][0x294] ;  /* 0x0000a500ff137b82 */ /* 0x000e700000000800 */
[----:B------:R-:W2:Y:S01]  /*00e0*/  S2UR UR6, SR_CgaCtaId ;  /* 0x00000000000679c3 */ /* 0x000ea20000008800 */
[--C-:B0-----:R-:W-:Y:S02]  /*00f0*/  SHF.R.U32.HI R2, RZ, 0x1, R4.reuse ;  /* 0x00000001ff027819 */ /* 0x101fe40000011604 */
[----:B------:R-:W-:-:S03]  /*0100*/  SHF.R.S32.HI R5, RZ, 0x1f, R4 ;  /* 0x0000001fff057819 */ /* 0x000fc60000011404 */
[----:B------:R-:W-:Y:S01]  /*0110*/  IMAD.WIDE.U32 R2, R2, -0x6db6db6d, RZ ;  /* 0x9249249302027825 */ /* 0x000fe200078e00ff */
[----:B------:R-:W-:Y:S01]  /*0120*/  LEA.HI R5, R5, R4, RZ, 0x5 ;  /* 0x0000000405057211 */ /* 0x000fe200078f28ff */
[----:B--2---:R-:W-:-:S03]  /*0130*/  ULEA UR5, UR6, UR5, 0x18 ;  /* 0x0000000506057291 */ /* 0x004fc6000f8ec03f */
[----:B------:R-:W-:Y:S02]  /*0140*/  SHF.R.U32.HI R2, RZ, 0x2, R3 ;  /* 0x00000002ff027819 */ /* 0x000fe40000011603 */
[----:B------:R-:W-:-:S03]  /*0150*/  SHF.R.S32.HI R5, RZ, 0x5, R5 ;  /* 0x00000005ff057819 */ /* 0x000fc60000011405 */
[----:B-1----:R-:W-:Y:S01]  /*0160*/  IMAD R19, R19, UR7, R2 ;  /* 0x0000000713137c24 */ /* 0x002fe2000f8e0202 */
[----:B------:R-:W-:-:S04]  /*0170*/  LEA R17, R5, UR5, 0x3 ;  /* 0x0000000505117c11 */ /* 0x000fc8000f8e18ff */
[C---:B------:R-:W-:Y:S02]  /*0180*/  ISETP.GE.U32.AND P0, PT, R19.reuse, UR8, PT ;  /* 0x0000000813007c0c */ /* 0x040fe4000bf06070 */
[----:B------:R-:W-:Y:S02]  /*0190*/  SHF.R.S32.HI R3, RZ, 0x1f, R19 ;  /* 0x0000001fff037819 */ /* 0x000fe40000011413 */
[----:B------:R-:W-:Y:S02]  /*01a0*/  IADD3 R18, R19, 0x20, RZ ;  /* 0x0000002013127810 */ /* 0x000fe40007ffe0ff */
[----:B------:R-:W-:Y:S01]  /*01b0*/  ISETP.GE.AND.EX P0, PT, R3, UR9, PT, P0 ;  /* 0x0000000903007c0c */ /* 0x000fe2000bf06300 */
[----:B------:R-:W-:-:S03]  /*01c0*/  ULDC.64 UR8, c[0x0][0x208] ;  /* 0x0000820000087ab9 */ /* 0x000fc60000000a00 */
[----:B------:R-:W-:-:S13]  /*01d0*/  ISETP.LT.U32.AND P0, PT, R4, 0x1c0, !P0 ;  /* 0x000001c00400780c */ /* 0x000fda0004701070 */
.L_x_2055:
[----:B0-----:R-:W0:Y:S01]  /*01e0*/  LDC R7, c[0x0][0x288] ;  /* 0x0000a200ff077b82 */ /* 0x001e220000000800 */
[----:B------:R-:W-:Y:S01]  /*01f0*/  ULDC.64 UR14, c[0x0][0x278] ;  /* 0x00009e00000e7ab9 */ /* 0x000fe20000000a00 */
[----:B------:R-:W-:Y:S01]  /*0200*/  ULDC.64 UR12, c[0x0][0x280] ;  /* 0x0000a000000c7ab9 */ /* 0x000fe20000000a00 */
[----:B------:R-:W-:-:S04]  /*0210*/  IADD3 R14, R19, 0x40, RZ ;  /* 0x00000040130e7810 */ /* 0x000fc80007ffe0ff */
[----:B------:R-:W-:Y:S02]  /*0220*/  SHF.R.S32.HI R15, RZ, 0x1f, R14 ;  /* 0x0000001fff0f7819 */ /* 0x000fe4000001140e */
[----:B0-----:R-:W-:-:S04]  /*0230*/  IABS R11, R7 ;  /* 0x00000007000b7213 */ /* 0x001fc80000000000 */
[----:B------:R-:W0:Y:S08]  /*0240*/  I2F.RP R0, R11 ;  /* 0x0000000b00007306 */ /* 0x000e300000209400 */
[----:B0-----:R-:W0:Y:S02]  /*0250*/  MUFU.RCP R0, R0 ;  /* 0x0000000000007308 */ /* 0x001e240000001000 */
[----:B0-2---:R-:W-:-:S06]  /*0260*/  IADD3 R8, R0, 0xffffffe, RZ ;  /* 0x0ffffffe00087810 */ /* 0x005fcc0007ffe0ff */
[----:B------:R0:W1:Y:S02]  /*0270*/  F2I.FTZ.U32.TRUNC.NTZ R9, R8 ;  /* 0x0000000800097305 */ /* 0x000064000021f000 */
[----:B0-----:R-:W-:Y:S02]  /*0280*/  MOV R8, RZ ;  /* 0x000000ff00087202 */ /* 0x001fe40000000f00 */
[----:B-1----:R-:W-:-:S05]  /*0290*/  IADD3 R2, RZ, -R9, RZ ;  /* 0x80000009ff027210 */ /* 0x002fca0007ffe0ff */
[----:B------:R-:W-:Y:S01]  /*02a0*/  IMAD R5, R2, R11, RZ ;  /* 0x0000000b02057224 */ /* 0x000fe200078e02ff */
[----:B------:R-:W-:-:S03]  /*02b0*/  IABS R2, R20 ;  /* 0x0000001400027213 */ /* 0x000fc60000000000 */
[----:B------:R-:W-:Y:S01]  /*02c0*/  IMAD.HI.U32 R9, R9, R5, R8 ;  /* 0x0000000509097227 */ /* 0x000fe200078e0008 */
[----:B------:R-:W-:-:S05]  /*02d0*/  SHF.R.U32.HI R8, RZ, 0x1, R4 ;  /* 0x00000001ff087819 */ /* 0x000fca0000011604 */
[----:B------:R-:W-:-:S04]  /*02e0*/  IMAD.HI.U32 R5, R9, R2, RZ ;  /* 0x0000000209057227 */ /* 0x000fc800078e00ff */
[----:B------:R-:W-:Y:S01]  /*02f0*/  IMAD.WIDE.U32 R8, R8, -0x6db6db6d, RZ ;  /* 0x9249249308087825 */ /* 0x000fe200078e00ff */
[----:B------:R-:W-:-:S04]  /*0300*/  IADD3 R0, -R5, RZ, RZ ;  /* 0x000000ff05007210 */ /* 0x000fc80007ffe1ff */
[----:B------:R-:W-:Y:S01]  /*0310*/  SHF.R.U32.HI R9, RZ, 0x2, R9 ;  /* 0x00000002ff097819 */ /* 0x000fe20000011609 */
[----:B------:R-:W-:Y:S01]  /*0320*/  IMAD R0, R11, R0, R2 ;  /* 0x000000000b007224 */ /* 0x000fe200078e0202 */
[----:B------:R-:W-:-:S03]  /*0330*/  SHF.R.S32.HI R2, RZ, 0x1f, R18 ;  /* 0x0000001fff027819 */ /* 0x000fc60000011412 */
[----:B------:R-:W-:Y:S01]  /*0340*/  IMAD R9, R9, -0xe, R4 ;  /* 0xfffffff209097824 */ /* 0x000fe200078e0204 */
[----:B------:R-:W-:-:S04]  /*0350*/  ISETP.GT.U32.AND P2, PT, R11, R0, PT ;  /* 0x000000000b00720c */ /* 0x000fc80003f44070 */
[----:B------:R-:W-:-:S04]  /*0360*/  SHF.L.U32 R22, R9, 0x1, RZ ;  /* 0x0000000109167819 */ /* 0x000fc800000006ff */
[----:B------:R-:W-:-:S05]  /*0370*/  SHF.R.S32.HI R8, RZ, 0x1f, R22 ;  /* 0x0000001fff087819 */ /* 0x000fca0000011416 */
[-C--:B------:R-:W-:Y:S02]  /*0380*/  @!P2 IADD3 R0, R0, -R11.reuse, RZ ;  /* 0x8000000b0000a210 */ /* 0x080fe40007ffe0ff */
[----:B------:R-:W-:Y:S02]  /*0390*/  @!P2 IADD3 R5, R5, 0x1, RZ ;  /* 0x000000010505a810 */ /* 0x000fe40007ffe0ff */
[----:B------:R-:W-:Y:S02]  /*03a0*/  ISETP.GE.U32.AND P1, PT, R0, R11, PT ;  /* 0x0000000b0000720c */ /* 0x000fe40003f26070 */
[----:B------:R-:W-:Y:S01]  /*03b0*/  LOP3.LUT R0, R20, R7, RZ, 0x3c, !PT ;  /* 0x0000000714007212 */ /* 0x000fe200078e3cff */
[----:B------:R-:W0:Y:S01]  /*03c0*/  @P0 LDC.64 R10, c[0x0][0x270] ;  /* 0x00009c00ff0a0b82 */ /* 0x000e220000000a00 */
[----:B------:R-:W-:Y:S02]  /*03d0*/  ISETP.NE.AND P2, PT, R7, RZ, PT ;  /* 0x000000ff0700720c */ /* 0x000fe40003f45270 */
[----:B------:R-:W-:-:S07]  /*03e0*/  ISETP.GE.AND P3, PT, R0, RZ, PT ;  /* 0x000000ff0000720c */ /* 0x000fce0003f66270 */
[----:B------:R-:W-:Y:S02]  /*03f0*/  @P1 IADD3 R5, R5, 0x1, RZ ;  /* 0x0000000105051810 */ /* 0x000fe40007ffe0ff */
[----:B------:R-:W-:-:S04]  /*0400*/  ISETP.GE.U32.AND P1, PT, R18, UR14, PT ;  /* 0x0000000e12007c0c */ /* 0x000fc8000bf26070 */
[----:B------:R-:W-:Y:S02]  /*0410*/  @!P3 IADD3 R5, -R5, RZ, RZ ;  /* 0x000000ff0505b210 */ /* 0x000fe40007ffe1ff */
[----:B------:R-:W-:Y:S02]  /*0420*/  @!P2 LOP3.LUT R5, RZ, R7, RZ, 0x33, !PT ;  /* 0x00000007ff05a212 */ /* 0x000fe400078e33ff */
[----:B------:R-:W-:Y:S02]  /*0430*/  ISETP.GE.AND.EX P1, PT, R2, UR15, PT, P1 ;  /* 0x0000000f02007c0c */ /* 0x000fe4000bf26310 */
[----:B------:R-:W-:Y:S02]  /*0440*/  IADD3 R21, -R5, RZ, RZ ;  /* 0x000000ff05157210 */ /* 0x000fe40007ffe1ff */
[----:B------:R-:W-:Y:S02]  /*0450*/  ISETP.GT.U32.OR P1, PT, R4, 0x1bf, P1 ;  /* 0x000001bf0400780c */ /* 0x000fe40000f24470 */
[----:B------:R-:W-:Y:S01]  /*0460*/  SHF.R.S32.HI R0, RZ, 0x1f, R5 ;  /* 0x0000001fff007819 */ /* 0x000fe20000011405 */
[----:B------:R-:W-:-:S02]  /*0470*/  IMAD R21, R7, R21, R20 ;  /* 0x0000001507157224 */ /* 0x000fc400078e0214 */
[----:B------:R-:W1:Y:S02]  /*0480*/  @P0 LDC.64 R6, c[0x0][0x220] ;  /* 0x00008800ff060b82 */ /* 0x000e640000000a00 */
[----:B------:R-:W-:Y:S02]  /*0490*/  IMAD R21, R21, 0x1c, RZ ;  /* 0x0000001c15157824 */ /* 0x000fe400078e02ff */
[----:B------:R-:W-:-:S03]  /*04a0*/  IMAD R0, R0, UR12, RZ ;  /* 0x0000000c00007c24 */ /* 0x000fc6000f8e02ff */
[----:B------:R-:W-:Y:S01]  /*04b0*/  IADD3 R22, P2, R22, R21, RZ ;  /* 0x0000001516167210 */ /* 0x000fe20007f5e0ff */
[----:B------:R-:W-:Y:S02]  /*04c0*/  IMAD R25, R5, UR13, R0 ;  /* 0x0000000d05197c24 */ /* 0x000fe4000f8e0200 */
[----:B0-----:R-:W-:Y:S01]  /*04d0*/  @P0 IMAD R0, R3, R10, RZ ;  /* 0x0000000a03000224 */ /* 0x001fe200078e02ff */
[----:B------:R-:W-:Y:S02]  /*04e0*/  LEA.HI.X.SX32 R23, R21, R8, 0x1, P2 ;  /* 0x0000000815177211 */ /* 0x000fe400010f0eff */
[----:B------:R-:W0:Y:S01]  /*04f0*/  @!P1 LDC.64 R8, c[0x0][0x270] ;  /* 0x00009c00ff089b82 */ /* 0x000e220000000a00 */
[----:B------:R-:W-:Y:S01]  /*0500*/  ISETP.GE.U32.AND P2, PT, R14, UR14, PT ;  /* 0x0000000e0e007c0c */ /* 0x000fe2000bf46070 */
[----:B------:R-:W-:Y:S02]  /*0510*/  @P0 IMAD R13, R19, R11, R0 ;  /* 0x0000000b130d0224 */ /* 0x000fe400078e0200 */
[----:B------:R-:W-:Y:S01]  /*0520*/  IMAD.WIDE.U32 R22, R5, UR12, R22 ;  /* 0x0000000c05167c25 */ /* 0x000fe2000f8e0016 */
[----:B------:R-:W-:-:S02]  /*0530*/  ISETP.GE.AND.EX P2, PT, R15, UR15, PT, P2 ;  /* 0x0000000f0f007c0c */ /* 0x000fc4000bf46320 */
[----:B------:R-:W-:Y:S02]  /*0540*/  IADD3 R5, R19, 0x60, RZ ;  /* 0x0000006013057810 */ /* 0x000fe40007ffe0ff */
[----:B------:R-:W-:Y:S02]  /*0550*/  IADD3 R25, R23, R25, RZ ;  /* 0x0000001917197210 */ /* 0x000fe40007ffe0ff */
[----:B------:R-:W-:Y:S02]  /*0560*/  @P0 MOV R24, R22 ;  /* 0x0000001600180202 */ /* 0x000fe40000000f00 */
[----:B------:R-:W-:-:S03]  /*0570*/  ISETP.GT.U32.OR P2, PT, R4, 0x1bf, P2 ;  /* 0x000001bf0400780c */ /* 0x000fc60001744470 */
[----:B------:R-:W-:Y:S02]  /*0580*/  @P0 IMAD.WIDE.U32 R26, R19, R10, R24 ;  /* 0x0000000a131a0225 */ /* 0x000fe400078e0018 */
[----:B------:R-:W2:Y:S03]  /*0590*/  @!P1 LDC.64 R10, c[0x0][0x220] ;  /* 0x00008800ff0a9b82 */ /* 0x000ea60000000a00 */
[----:B------:R-:W-:Y:S02]  /*05a0*/  @P0 IADD3 R0, R27, R13, RZ ;  /* 0x0000000d1b000210 */ /* 0x000fe40007ffe0ff */
[C---:B-1----:R-:W-:Y:S02]  /*05b0*/  @P0 LEA R12, P3, R26.reuse, R6, 0x1 ;  /* 0x000000061a0c0211 */ /* 0x042fe400078608ff */
[----:B------:R-:W-:Y:S02]  /*05c0*/  @!P1 MOV R27, R25 ;  /* 0x00000019001b9202 */ /* 0x000fe40000000f00 */
[----:B------:R-:W-:Y:S01]  /*05d0*/  @P0 LEA.HI.X R13, R26, R7, R0, 0x1, P3 ;  /* 0x000000071a0d0211 */ /* 0x000fe200018f0c00 */
[----:B0-----:R-:W-:Y:S01]  /*05e0*/  @!P1 IMAD R0, R2, R8, RZ ;  /* 0x0000000802009224 */ /* 0x001fe200078e02ff */
[----:B------:R-:W-:-:S02]  /*05f0*/  @!P1 MOV R26, R22 ;  /* 0x00000016001a9202 */ /* 0x000fc40000000f00 */
[----:B------:R-:W-:Y:S01]  /*0600*/  ISETP.GE.U32.AND P3, PT, R5, UR14, PT ;  /* 0x0000000e05007c0c */ /* 0x000fe2000bf66070 */
[C---:B------:R-:W-:Y:S01]  /*0610*/  @!P1 IMAD R0, R18.reuse, R9, R0 ;  /* 0x0000000912009224 */ /* 0x040fe200078e0200 */
[----:B------:R-:W-:Y:S01]  /*0620*/  SHF.R.S32.HI R6, RZ, 0x1f, R5 ;  /* 0x0000001fff067819 */ /* 0x000fe20000011405 */
[----:B------:R-:W-:Y:S01]  /*0630*/  @!P1 IMAD.WIDE.U32 R26, R18, R8, R26 ;  /* 0x00000008121a9225 */ /* 0x000fe200078e001a */
[----:B------:R-:W-:Y:S01]  /*0640*/  MOV R7, RZ ;  /* 0x000000ff00077202 */ /* 0x000fe20000000f00 */
[----:B------:R-:W0:Y:S01]  /*0650*/  @!P2 LDC.64 R8, c[0x0][0x270] ;  /* 0x00009c00ff08ab82 */ /* 0x000e220000000a00 */
[----:B------:R-:W-:-:S04]  /*0660*/  ISETP.GE.AND.EX P3, PT, R6, UR15, PT, P3 ;  /* 0x0000000f06007c0c */ /* 0x000fc8000bf66330 */
[----:B------:R-:W-:Y:S01]  /*0670*/  ISETP.GT.U32.OR P3, PT, R4, 0x1bf, P3 ;  /* 0x000001bf0400780c */ /* 0x000fe20001f64470 */
[----:B------:R2:W3:Y:S01]  /*0680*/  @P0 LDG.E R7, desc[UR8][R12.64] ;  /* 0x000000080c070981 */ /* 0x0004e2000c1e1900 */
[----:B------:R-:W-:Y:S02]  /*0690*/  @!P1 IADD3 R0, R27, R0, RZ ;  /* 0x000000001b009210 */ /* 0x000fe40007ffe0ff */
[----:B--2---:R-:W-:-:S04]  /*06a0*/  @!P1 LEA R12, P4, R26, R10, 0x1 ;  /* 0x0000000a1a0c9211 */ /* 0x004fc800078808ff */
[----:B------:R-:W-:Y:S02]  /*06b0*/  @!P1 LEA.HI.X R13, R26, R11, R0, 0x1, P4 ;  /* 0x0000000b1a0d9211 */ /* 0x000fe400020f0c00 */
[----:B------:R-:W-:-:S03]  /*06c0*/  MOV R0, RZ ;  /* 0x000000ff00007202 */ /* 0x000fc60000000f00 */
[----:B------:R-:W1:Y:S01]  /*06d0*/  @!P3 LDC.64 R10, c[0x0][0x270] ;  /* 0x00009c00ff0abb82 */ /* 0x000e620000000a00 */
[----:B------:R-:W-:Y:S01]  /*06e0*/  @!P2 MOV R26, R22 ;  /* 0x00000016001aa202 */ /* 0x000fe20000000f00 */
[----:B0-----:R-:W-:Y:S01]  /*06f0*/  @!P2 IMAD R15, R15, R8, RZ ;  /* 0x000000080f0fa224 */ /* 0x001fe200078e02ff */
[----:B------:R-:W-:Y:S01]  /*0700*/  @!P2 MOV R27, R25 ;  /* 0x00000019001ba202 */ /* 0x000fe20000000f00 */
[----:B------:R0:W2:Y:S02]  /*0710*/  @!P1 LDG.E R0, desc[UR8][R12.64] ;  /* 0x000000080c009981 */ /* 0x0000a4000c1e1900 */
[C---:B------:R-:W-:Y:S01]  /*0720*/  @!P2 IMAD R15, R14.reuse, R9, R15 ;  /* 0x000000090e0fa224 */ /* 0x040fe200078e020f */
[----:B------:R-:W-:Y:S01]  /*0730*/  @!P3 MOV R28, R22 ;  /* 0x00000016001cb202 */ /* 0x000fe20000000f00 */
[----:B------:R-:W-:Y:S01]  /*0740*/  @!P2 IMAD.WIDE.U32 R26, R14, R8, R26 ;  /* 0x000000080e1aa225 */ /* 0x000fe200078e001a */
[----:B------:R-:W-:Y:S01]  /*0750*/  @!P3 MOV R29, R25 ;  /* 0x00000019001db202 */ /* 0x000fe20000000f00 */
[----:B------:R-:W4:Y:S03]  /*0760*/  @!P3 LDC.64 R8, c[0x0][0x220] ;  /* 0x00008800ff08bb82 */ /* 0x000f260000000a00 */
[----:B------:R-:W-:-:S05]  /*0770*/  @!P2 IADD3 R15, R27, R15, RZ ;  /* 0x0000000f1b0fa210 */ /* 0x000fca0007ffe0ff */
[----:B0-----:R-:W0:Y:S01]  /*0780*/  @!P2 LDC.64 R12, c[0x0][0x220] ;  /* 0x00008800ff0cab82 */ /* 0x001e220000000a00 */
[-C--:B-1----:R-:W-:Y:S02]  /*0790*/  @!P3 IMAD R6, R6, R10.reuse, RZ ;  /* 0x0000000a0606b224 */ /* 0x082fe400078e02ff */
[----:B------:R-:W-:-:S04]  /*07a0*/  @!P3 IMAD.WIDE.U32 R28, R5, R10, R28 ;  /* 0x0000000a051cb225 */ /* 0x000fc800078e001c */
[----:B------:R-:W-:Y:S01]  /*07b0*/  @!P3 IMAD R11, R5, R11, R6 ;  /* 0x0000000b050bb224 */ /* 0x000fe200078e0206 */
[----:B------:R-:W-:-:S04]  /*07c0*/  MOV R6, RZ ;  /* 0x000000ff00067202 */ /* 0x000fc80000000f00 */
[----:B------:R-:W-:Y:S02]  /*07d0*/  @!P3 IADD3 R11, R29, R11, RZ ;  /* 0x0000000b1d0bb210 */ /* 0x000fe40007ffe0ff */
[----:B0-----:R-:W-:-:S04]  /*07e0*/  @!P2 LEA R12, P1, R26, R12, 0x1 ;  /* 0x0000000c1a0ca211 */ /* 0x001fc800078208ff */
[----:B------:R-:W-:Y:S02]  /*07f0*/  @!P2 LEA.HI.X R13, R26, R13, R15, 0x1, P1 ;  /* 0x0000000d1a0da211 */ /* 0x000fe400008f0c0f */
[C---:B----4-:R-:W-:Y:S02]  /*0800*/  @!P3 LEA R8, P1, R28.reuse, R8, 0x1 ;  /* 0x000000081c08b211 */ /* 0x050fe400078208ff */
[----:B------:R-:W-:Y:S01]  /*0810*/  MOV R5, RZ ;  /* 0x000000ff00057202 */ /* 0x000fe20000000f00 */
[----:B------:R-:W4:Y:S01]  /*0820*/  @!P2 LDG.E R6, desc[UR8][R12.64] ;  /* 0x000000080c06a981 */ /* 0x000f22000c1e1900 */
[----:B------:R-:W-:-:S05]  /*0830*/  @!P3 LEA.HI.X R9, R28, R9, R11, 0x1, P1 ;  /* 0x000000091c09b211 */ /* 0x000fca00008f0c0b */
[----:B------:R0:W5:Y:S01]  /*0840*/  @!P3 LDG.E R5, desc[UR8][R8.64] ;  /* 0x000000080805b981 */ /* 0x000162000c1e1900 */
[----:B------:R-:W-:Y:S01]  /*0850*/  ISETP.NE.AND P2, PT, R4, RZ, PT ;  /* 0x000000ff0400720c */ /* 0x000fe20003f45270 */
[----:B------:R-:W-:Y:S01]  /*0860*/  BSSY B0, `(.L_x_2034) ;  /* 0x0000063000007945 */ /* 0x000fe20003800000 */
[----:B------:R-:W1:Y:S02]  /*0870*/  S2R R26, SR_LANEID ;  /* 0x00000000001a7919 */ /* 0x000e640000000000 */
[C---:B-1----:R-:W-:Y:S02]  /*0880*/  ISETP.GT.AND P1, PT, R26.reuse, 0x1e, PT ;  /* 0x0000001e1a00780c */ /* 0x042fe40003f24270 */
[----:B------:R-:W-:Y:S02]  /*0890*/  ISETP.NE.AND P3, PT, R26, RZ, PT ;  /* 0x000000ff1a00720c */ /* 0x000fe40003f65270 */
[----:B---3--:R-:W-:-:S04]  /*08a0*/  PRMT R10, R7, 0x7632, R10 ;  /* 0x00007632070a7816 */ /* 0x008fc8000000000a */
[----:B------:R-:W-:Y:S02]  /*08b0*/  SHF.L.U32 R11, R10, 0x10, RZ ;  /* 0x000000100a0b7819 */ /* 0x000fe400000006ff */
[----:B------:R-:W-:-:S03]  /*08c0*/  SHF.L.U32 R10, R7, 0x10, RZ ;  /* 0x00000010070a7819 */ /* 0x000fc600000006ff */
[----:B------:R-:W-:Y:S02]  /*08d0*/  FMUL.FTZ R15, R11, R11 ;  /* 0x0000000b0b0f7220 */ /* 0x000fe40000410000 */
[C---:B------:R-:W-:Y:S02]  /*08e0*/  FADD.FTZ R11, R10.reuse, R11 ;  /* 0x0000000b0a0b7221 */ /* 0x040fe40000010000 */
[----:B------:R-:W-:Y:S02]  /*08f0*/  FFMA.FTZ R15, R10, R10, R15 ;  /* 0x0000000a0a0f7223 */ /* 0x000fe4000001000f */
[----:B0-----:R-:W-:Y:S02]  /*0900*/  FADD.FTZ R8, RZ, R11 ;  /* 0x0000000bff087221 */ /* 0x001fe40000010000 */
[----:B------:R-:W-:Y:S01]  /*0910*/  FADD.FTZ R10, RZ, R15 ;  /* 0x0000000fff0a7221 */ /* 0x000fe20000010000 */
[----:B--2---:R-:W-:-:S04]  /*0920*/  PRMT R14, R0, 0x7632, R14 ;  /* 0x00007632000e7816 */ /* 0x004fc8000000000e */
[----:B------:R-:W-:Y:S02]  /*0930*/  SHF.L.U32 R27, R14, 0x10, RZ ;  /* 0x000000100e1b7819 */ /* 0x000fe400000006ff */
[----:B------:R-:W-:-:S03]  /*0940*/  SHF.L.U32 R14, R0, 0x10, RZ ;  /* 0x00000010000e7819 */ /* 0x000fc600000006ff */
[----:B------:R-:W-:Y:S02]  /*0950*/  FMUL.FTZ R13, R27, R27 ;  /* 0x0000001b1b0d7220 */ /* 0x000fe40000410000 */
[C---:B------:R-:W-:Y:S02]  /*0960*/  FADD.FTZ R27, R14.reuse, R27 ;  /* 0x0000001b0e1b7221 */ /* 0x040fe40000010000 */
[----:B------:R-:W-:Y:S02]  /*0970*/  FFMA.FTZ R13, R14, R14, R13 ;  /* 0x0000000e0e0d7223 */ /* 0x000fe4000001000d */
[----:B------:R-:W-:Y:S02]  /*0980*/  FADD.FTZ R8, R8, R27 ;  /* 0x0000001b08087221 */ /* 0x000fe40000010000 */
[----:B------:R-:W-:Y:S01]  /*0990*/  FADD.FTZ R10, R10, R13 ;  /* 0x0000000d0a0a7221 */ /* 0x000fe20000010000 */
[C---:B----4-:R-:W-:Y:S02]  /*09a0*/  PRMT R9, R6.reuse, 0x7632, R9 ;  /* 0x0000763206097816 */ /* 0x050fe40000000009 */
[----:B------:R-:W-:-:S02]  /*09b0*/  SHF.L.U32 R11, R6, 0x10, RZ ;  /* 0x00000010060b7819 */ /* 0x000fc400000006ff */
[----:B------:R-:W-:Y:S02]  /*09c0*/  SHF.L.U32 R12, R9, 0x10, RZ ;  /* 0x00000010090c7819 */ /* 0x000fe400000006ff */
[----:B-----5:R-:W-:-:S03]  /*09d0*/  PRMT R9, R5, 0x7632, R9 ;  /* 0x0000763205097816 */ /* 0x020fc60000000009 */
[----:B------:R-:W-:Y:S01]  /*09e0*/  FMUL.FTZ R14, R12, R12 ;  /* 0x0000000c0c0e7220 */ /* 0x000fe20000410000 */
[----:B------:R-:W-:Y:S01]  /*09f0*/  SHF.L.U32 R9, R9, 0x10, RZ ;  /* 0x0000001009097819 */ /* 0x000fe200000006ff */
[----:B------:R-:W-:Y:S01]  /*0a00*/  FADD.FTZ R13, R11, R12 ;  /* 0x0000000c0b0d7221 */ /* 0x000fe20000010000 */
[----:B------:R-:W-:Y:S01]  /*0a10*/  SHF.L.U32 R12, R5, 0x10, RZ ;  /* 0x00000010050c7819 */ /* 0x000fe200000006ff */
[----:B------:R-:W-:Y:S02]  /*0a20*/  FFMA.FTZ R11, R11, R11, R14 ;  /* 0x0000000b0b0b7223 */ /* 0x000fe4000001000e */
[----:B------:R-:W-:Y:S01]  /*0a30*/  FMUL.FTZ R15, R9, R9 ;  /* 0x00000009090f7220 */ /* 0x000fe20000410000 */
[----:B------:R-:W-:Y:S01]  /*0a40*/  FADD.FTZ R8, R8, R13 ;  /* 0x0000000d08087221 */ /* 0x000fe20000010000 */
[----:B------:R-:W-:Y:S01]  /*0a50*/  FADD.FTZ R10, R10, R11 ;  /* 0x0000000b0a0a7221 */ /* 0x000fe20000010000 */
[C---:B------:R-:W-:Y:S01]  /*0a60*/  FADD.FTZ R9, R12.reuse, R9 ;  /* 0x000000090c097221 */ /* 0x040fe20000010000 */
[----:B------:R-:W-:-:S03]  /*0a70*/  FFMA.FTZ R15, R12, R12, R15 ;  /* 0x0000000c0c0f7223 */ /* 0x000fc6000001000f */
[----:B------:R-:W-:Y:S01]  /*0a80*/  FADD.FTZ R14, R8, R9 ;  /* 0x00000009080e7221 */ /* 0x000fe20000010000 */
[----:B------:R-:W-:-:S04]  /*0a90*/  FADD.FTZ R15, R10, R15 ;  /* 0x0000000f0a0f7221 */ /* 0x000fc80000010000 */
        /* <DEDUP_REMOVED lines=23> */
[----:B-1----:R-:W-:-:S05]  /*0c10*/  @!P1 FADD.FTZ R15, R15, R8 ;  /* 0x000000080f0f9221 */ /* 0x002fca0000010000 */
[----:B------:R0:W-:Y:S01]  /*0c20*/  @!P3 STS.64 [R17+0x10], R14 ;  /* 0x0000100e1100b388 */ /* 0x0001e20000000a00 */
[----:B------:R-:W-:Y:S06]  /*0c30*/  BAR.SYNC.DEFER_BLOCKING 0x0 ;  /* 0x0000000000007b1d */ /* 0x000fec0000010000 */
[----:B------:R-:W-:Y:S05]  /*0c40*/  @P2 BRA `(.L_x_2035) ;  /* 0x0000000000902947 */ /* 0x000fea0003800000 */
[----:B------:R-:W1:Y:S01]  /*0c50*/  S2UR UR6, SR_CgaCtaId ;  /* 0x00000000000679c3 */ /* 0x000e620000008800 */
[----:B------:R-:W-:Y:S02]  /*0c60*/  UMOV UR5, 0x400 ;  /* 0x0000040000057882 */ /* 0x000fe40000000000 */
[----:B-1----:R-:W-:-:S09]  /*0c70*/  ULEA UR5, UR6, UR5, 0x18 ;  /* 0x0000000506057291 */ /* 0x002fd2000f8ec03f */
[----:B------:R-:W1:Y:S04]  /*0c80*/  LDS.64 R12, [UR5+0x18] ;  /* 0x00001805ff0c7984 */ /* 0x000e680008000a00 */
[----:B------:R-:W2:Y:S01]  /*0c90*/  LDS.128 R8, [UR5+0x20] ;  /* 0x00002005ff087984 */ /* 0x000ea20008000c00 */
[----:B-1----:R-:W-:Y:S01]  /*0ca0*/  FADD.FTZ R27, R14, R12 ;  /* 0x0000000c0e1b7221 */ /* 0x002fe20000010000 */
[----:B------:R-:W-:Y:S02]  /*0cb0*/  FADD.FTZ R26, R15, R13 ;  /* 0x0000000d0f1a7221 */ /* 0x000fe40000010000 */
[----:B0-----:R-:W0:Y:S01]  /*0cc0*/  LDS.128 R12, [UR5+0x30] ;  /* 0x00003005ff0c7984 */ /* 0x001e220008000c00 */
[----:B--2---:R-:W-:Y:S01]  /*0cd0*/  FADD.FTZ R27, R27, R8 ;  /* 0x000000081b1b7221 */ /* 0x004fe20000010000 */
        /* <DEDUP_REMOVED lines=27> */
.L_x_2035:
[----:B------:R-:W-:Y:S05]  /*0e90*/  BSYNC B0 ;  /* 0x0000000000007941 */ /* 0x000fea0003800000 */
.L_x_2034:
[----:B------:R-:W1:Y:S01]  /*0ea0*/  LDC R10, c[0x0][0xc] ;  /* 0x00000300ff0a7b82 */ /* 0x000e620000000800 */
[----:B------:R-:W-:Y:S02]  /*0eb0*/  PRMT R26, R0, 0x7632, R26 ;  /* 0x00007632001a7816 */ /* 0x000fe4000000001a */
[----:B-1----:R-:W-:-:S13]  /*0ec0*/  ISETP.GE.U32.AND P1, PT, R10, 0x2, PT ;  /* 0x000000020a00780c */ /* 0x002fda0003f26070 */
[----:B------:R-:W-:Y:S05]  /*0ed0*/  @!P1 BRA `(.L_x_2036) ;  /* 0x0000000800709947 */ /* 0x000fea0003800000 */
[----:B------:R-:W-:Y:S05]  /*0ee0*/  @P2 BRA `(.L_x_2037) ;  /* 0x0000000000742947 */ /* 0x000fea0003800000 */
[----:B------:R-:W1:Y:S01]  /*0ef0*/  LDC R27, c[0x0][0x10] ;  /* 0x00000400ff1b7b82 */ /* 0x000e620000000800 */
[----:B------:R-:W2:Y:S01]  /*0f00*/  S2R R11, SR_CTAID.Y ;  /* 0x00000000000b7919 */ /* 0x000ea20000002600 */
[C---:B------:R-:W-:Y:S02]  /*0f10*/  LOP3.LUT R8, R16.reuse, 0x1, RZ, 0xc0, !PT ;  /* 0x0000000110087812 */ /* 0x040fe400078ec0ff */
[----:B------:R-:W-:-:S04]  /*0f20*/  LOP3.LUT P1, RZ, R16, 0x2, RZ, 0xc0, !PT ;  /* 0x0000000210ff7812 */ /* 0x000fc8000782c0ff */
[----:B------:R-:W3:Y:S01]  /*0f30*/  LDC.64 R12, c[0x0][0x248] ;  /* 0x00009200ff0c7b82 */ /* 0x000ee20000000a00 */
[----:B-1----:R-:W-:-:S04]  /*0f40*/  IMAD R8, R8, R27, RZ ;  /* 0x0000001b08087224 */ /* 0x002fc800078e02ff */
[----:B------:R-:W-:-:S05]  /*0f50*/  IMAD R9, R8, R10, RZ ;  /* 0x0000000a08097224 */ /* 0x000fca00078e02ff */
[----:B------:R-:W-:Y:S01]  /*0f60*/  SHF.L.U32 R9, R9, 0x1, RZ ;  /* 0x0000000109097819 */ /* 0x000fe200000006ff */
[----:B--2---:R-:W-:Y:S01]  /*0f70*/  IMAD R27, R27, UR7, R11 ;  /* 0x000000071b1b7c24 */ /* 0x004fe2000f8e020b */
[----:B------:R-:W-:-:S03]  /*0f80*/  IADD3 R11, R8, R11, RZ ;  /* 0x0000000b080b7210 */ /* 0x000fc60007ffe0ff */
[----:B---3--:R-:W-:Y:S02]  /*0f90*/  IMAD.WIDE R12, R9, 0x4, R12 ;  /* 0x00000004090c7825 */ /* 0x008fe400078e020c */
[----:B------:R-:W1:Y:S01]  /*0fa0*/  LDC.64 R8, c[0x0][0x240] ;  /* 0x00009000ff087b82 */ /* 0x000e620000000a00 */
[----:B------:R-:W-:Y:S01]  /*0fb0*/  SEL R28, R10, RZ, !P1 ;  /* 0x000000ff0a1c7207 */ /* 0x000fe20004800000 */
[----:B------:R-:W-:Y:S01]  /*0fc0*/  IMAD.WIDE.U32 R12, R27, 0x8, R12 ;  /* 0x000000081b0c7825 */ /* 0x000fe200078e000c */
[----:B------:R-:W-:-:S04]  /*0fd0*/  MOV R27, 0xffffffff ;  /* 0xffffffff001b7802 */ /* 0x000fc80000000f00 */
[----:B------:R2:W-:Y:S01]  /*0fe0*/  STG.E.64 desc[UR8][R12.64], R14 ;  /* 0x0000000e0c007986 */ /* 0x0005e2000c101b08 */
[----:B-1----:R-:W-:Y:S01]  /*0ff0*/  IMAD.WIDE.U32 R8, R11, 0x4, R8 ;  /* 0x000000040b087825 */ /* 0x002fe200078e0008 */
[----:B------:R-:W-:Y:S02]  /*1000*/  SEL R11, R27, 0x1, P1 ;  /* 0x000000011b0b7807 */ /* 0x000fe40000800000 */
[----:B------:R-:W-:Y:S01]  /*1010*/  ISETP.NE.AND P1, PT, R28, -0x1, PT ;  /* 0xffffffff1c00780c */ /* 0x000fe20003f25270 */
[----:B------:R-:W-:Y:S06]  /*1020*/  MEMBAR.ALL.GPU ;  /* 0x0000000000007992 */ /* 0x000fec000000a000 */
[----:B------:R-:W-:-:S00]  /*1030*/  ERRBAR ;  /* 0x00000000000079ab */ /* 0x000fc00000000000 */
[----:B------:R-:W-:Y:S06]  /*1040*/  CGAERRBAR ;  /* 0x00000000000075ab */ /* 0x000fec0000000000 */
[----:B------:R2:W-:Y:S01]  /*1050*/  REDG.E.ADD.S32.STRONG.GPU desc[UR8][R8.64], R11 ;  /* 0x0000000b0800798e */ /* 0x0005e2000c10e388 */
[----:B------:R-:W-:Y:S05]  /*1060*/  @!P1 BRA `(.L_x_2037) ;  /* 0x0000000000149947 */ /* 0x000fea0003800000 */
.L_x_2038:
[----:B--2---:R-:W2:Y:S04]  /*1070*/  LDG.E.STRONG.GPU R11, desc[UR8][R8.64] ;  /* 0x00000008080b7981 */ /* 0x004ea8000c1ef900 */
[----:B--2---:R-:W-:Y:S01]  /*1080*/  CCTL.IVALL ;  /* 0x00000000ff00798f */ /* 0x004fe20002000000 */
[----:B------:R-:W-:Y:S05]  /*1090*/  YIELD ;  /* 0x0000000000007946 */ /* 0x000fea0003800000 */
[----:B------:R-:W-:-:S13]  /*10a0*/  ISETP.NE.AND P1, PT, R11, R28, PT ;  /* 0x0000001c0b00720c */ /* 0x000fda0003f25270 */
[----:B------:R-:W-:Y:S05]  /*10b0*/  @P1 BRA `(.L_x_2038) ;  /* 0xfffffffc00ec1947 */ /* 0x000fea000383ffff */
.L_x_2037:
[----:B------:R-:W-:Y:S01]  /*10c0*/  ISETP.NE.AND P1, PT, R10, RZ, PT ;  /* 0x000000ff0a00720c */ /* 0x000fe20003f25270 */
[----:B------:R-:W-:Y:S05]  /*10d0*/  WARPSYNC.ALL ;  /* 0x0000000000007948 */ /* 0x000fea0003800000 */
[----:B------:R-:W-:Y:S07]  /*10e0*/  BAR.SYNC.DEFER_BLOCKING 0x0 ;  /* 0x0000000000007b1d */ /* 0x000fee0000010000 */
[----:B------:R-:W-:Y:S05]  /*10f0*/  @!P1 BRA `(.L_x_2036) ;  /* 0x0000000400e89947 */ /* 0x000fea0003800000 */
[----:B--2---:R-:W-:Y:S01]  /*1100*/  IADD3 R8, R10, -0x1, RZ ;  /* 0xffffffff0a087810 */ /* 0x004fe20007ffe0ff */
[----:B------:R-:W-:-:S03]  /*1110*/  HFMA2.MMA R11, -RZ, RZ, 0, 0 ;  /* 0x00000000ff0b7435 */ /* 0x000fc600000001ff */
[----:B------:R-:W-:-:S13]  /*1120*/  ISETP.GE.U32.AND P1, PT, R8, 0x3, PT ;  /* 0x000000030800780c */ /* 0x000fda0003f26070 */
[----:B------:R-:W-:Y:S05]  /*1130*/  @!P1 BRA `(.L_x_2039) ;  /* 0x0000000400089947 */ /* 0x000fea0003800000 */
[----:B------:R-:W-:Y:S02]  /*1140*/  LOP3.LUT R9, R10, 0x3, RZ, 0xc0, !PT ;  /* 0x000000030a097812 */ /* 0x000fe400078ec0ff */
[----:B------:R-:W-:Y:S02]  /*1150*/  MOV R11, RZ ;  /* 0x000000ff000b7202 */ /* 0x000fe40000000f00 */
[----:B------:R-:W-:-:S07]  /*1160*/  IADD3 R12, -R9, R10, RZ ;  /* 0x0000000a090c7210 */ /* 0x000fce0007ffe1ff */
.L_x_2040:
[----:B------:R-:W-:-:S13]  /*1170*/  ISETP.EQ.OR P1, PT, R11, UR7, P2 ;  /* 0x000000070b007c0c */ /* 0x000fda0009722670 */
[----:B------:R-:W1:Y:S01]  /*1180*/  @!P1 S2R R13, SR_CTAID.Y ;  /* 0x00000000000d9919 */ /* 0x000e620000002600 */
[----:B------:R-:W2:Y:S01]  /*1190*/  @!P1 LDC R8, c[0x0][0x10] ;  /* 0x00000400ff089b82 */ /* 0x000ea20000000800 */
[----:B------:R-:W-:-:S05]  /*11a0*/  @!P1 LOP3.LUT R27, R16, 0x1, RZ, 0xc0, !PT ;  /* 0x00000001101b9812 */ /* 0x000fca00078ec0ff */
[----:B--2---:R-:W-:-:S04]  /*11b0*/  @!P1 IMAD R27, R27, R8, RZ ;  /* 0x000000081b1b9224 */ /* 0x004fc800078e02ff */
[----:B------:R-:W-:Y:S02]  /*11c0*/  @!P1 IMAD R27, R27, R10, RZ ;  /* 0x0000000a1b1b9224 */ /* 0x000fe400078e02ff */
[----:B-1----:R-:W-:Y:S02]  /*11d0*/  @!P1 IMAD R13, R8, R11, R13 ;  /* 0x0000000b080d9224 */ /* 0x002fe400078e020d */
[----:B------:R-:W1:Y:S01]  /*11e0*/  @!P1 LDC.64 R8, c[0x0][0x248] ;  /* 0x00009200ff089b82 */ /* 0x000e620000000a00 */
[----:B------:R-:W-:-:S05]  /*11f0*/  @!P1 SHF.L.U32 R27, R27, 0x1, RZ ;  /* 0x000000011b1b9819 */ /* 0x000fca00000006ff */
[----:B-1----:R-:W-:-:S04]  /*1200*/  @!P1 IMAD.WIDE R8, R27, 0x4, R8 ;  /* 0x000000041b089825 */ /* 0x002fc800078e0208 */
[----:B------:R-:W-:-:S06]  /*1210*/  @!P1 IMAD.WIDE.U32 R8, R13, 0x8, R8 ;  /* 0x000000080d089825 */ /* 0x000fcc00078e0008 */
[----:B------:R-:W0:Y:S01]  /*1220*/  @!P1 LDG.E.64 R8, desc[UR8][R8.64] ;  /* 0x0000000808089981 */ /* 0x000e22000c1e1b00 */
[----:B------:R-:W-:-:S04]  /*1230*/  IADD3 R28, R11, 0x1, RZ ;  /* 0x000000010b1c7810 */ /* 0x000fc80007ffe0ff */
[----:B------:R-:W-:-:S13]  /*1240*/  ISETP.EQ.OR P3, PT, R28, UR7, P2 ;  /* 0x000000071c007c0c */ /* 0x000fda0009762670 */
[----:B------:R-:W1:Y:S01]  /*1250*/  @!P3 S2R R13, SR_CTAID.Y ;  /* 0x00000000000db919 */ /* 0x000e620000002600 */
[----:B------:R-:W1:Y:S01]  /*1260*/  @!P3 LDC R27, c[0x0][0x10] ;  /* 0x00000400ff1bbb82 */ /* 0x000e620000000800 */
[----:B------:R-:W-:Y:S01]  /*1270*/  @!P3 LOP3.LUT R29, R16, 0x1, RZ, 0xc0, !PT ;  /* 0x00000001101db812 */ /* 0x000fe200078ec0ff */
[----:B-1----:R-:W-:-:S04]  /*1280*/  @!P3 IMAD R13, R28, R27, R13 ;  /* 0x0000001b1c0db224 */ /* 0x002fc800078e020d */
[----:B------:R-:W-:-:S04]  /*1290*/  @!P3 IMAD R27, R29, R27, RZ ;  /* 0x0000001b1d1bb224 */ /* 0x000fc800078e02ff */
[----:B------:R-:W-:-:S05]  /*12a0*/  @!P3 IMAD R27, R27, R10, RZ ;  /* 0x0000000a1b1bb224 */ /* 0x000fca00078e02ff */
[----:B------:R-:W-:Y:S01]  /*12b0*/  @!P3 SHF.L.U32 R27, R27, 0x1, RZ ;  /* 0x000000011b1bb819 */ /* 0x000fe200000006ff */
[----:B0-----:R-:W-:Y:S01]  /*12c0*/  @!P1 FADD.FTZ R14, R14, R8 ;  /* 0x000000080e0e9221 */ /* 0x001fe20000010000 */
[----:B------:R-:W-:Y:S02]  /*12d0*/  @!P1 FADD.FTZ R15, R15, R9 ;  /* 0x000000090f0f9221 */ /* 0x000fe40000010000 */
[----:B------:R-:W0:Y:S02]  /*12e0*/  @!P3 LDC.64 R8, c[0x0][0x248] ;  /* 0x00009200ff08bb82 */ /* 0x000e240000000a00 */
[----:B0-----:R-:W-:-:S04]  /*12f0*/  @!P3 IMAD.WIDE R8, R27, 0x4, R8 ;  /* 0x000000041b08b825 */ /* 0x001fc800078e0208 */
[----:B------:R-:W-:-:S06]  /*1300*/  @!P3 IMAD.WIDE.U32 R8, R13, 0x8, R8 ;  /* 0x000000080d08b825 */ /* 0x000fcc00078e0008 */
[----:B------:R-:W2:Y:S01]  /*1310*/  @!P3 LDG.E.64 R8, desc[UR8][R8.64] ;  /* 0x000000080808b981 */ /* 0x000ea2000c1e1b00 */
[----:B------:R-:W-:-:S04]  /*1320*/  IADD3 R28, R11, 0x2, RZ ;  /* 0x000000020b1c7810 */ /* 0x000fc80007ffe0ff */
[----:B------:R-:W-:-:S13]  /*1330*/  ISETP.EQ.OR P1, PT, R28, UR7, P2 ;  /* 0x000000071c007c0c */ /* 0x000fda0009722670 */
[----:B------:R-:W0:Y:S01]  /*1340*/  @!P1 S2R R13, SR_CTAID.Y ;  /* 0x00000000000d9919 */ /* 0x000e220000002600 */
[----:B------:R-:W0:Y:S01]  /*1350*/  @!P1 LDC R27, c[0x0][0x10] ;  /* 0x00000400ff1b9b82 */ /* 0x000e220000000800 */
[----:B------:R-:W-:Y:S01]  /*1360*/  @!P1 LOP3.LUT R29, R16, 0x1, RZ, 0xc0, !PT ;  /* 0x00000001101d9812 */ /* 0x000fe200078ec0ff */
[----:B0-----:R-:W-:-:S04]  /*1370*/  @!P1 IMAD R13, R28, R27, R13 ;  /* 0x0000001b1c0d9224 */ /* 0x001fc800078e020d */
[----:B------:R-:W-:-:S04]  /*1380*/  @!P1 IMAD R27, R29, R27, RZ ;  /* 0x0000001b1d1b9224 */ /* 0x000fc800078e02ff */
[----:B------:R-:W-:-:S05]  /*1390*/  @!P1 IMAD R27, R27, R10, RZ ;  /* 0x0000000a1b1b9224 */ /* 0x000fca00078e02ff */
[----:B------:R-:W-:Y:S01]  /*13a0*/  @!P1 SHF.L.U32 R27, R27, 0x1, RZ ;  /* 0x000000011b1b9819 */ /* 0x000fe200000006ff */
[----:B--2---:R-:W-:Y:S01]  /*13b0*/  @!P3 FADD.FTZ R14, R14, R8 ;  /* 0x000000080e0eb221 */ /* 0x004fe20000010000 */
        /* <DEDUP_REMOVED lines=26> */
.L_x_2039:
[----:B------:R-:W-:-:S13]  /*1560*/  LOP3.LUT P1, R12, R10, 0x3, RZ, 0xc0, !PT ;  /* 0x000000030a0c7812 */ /* 0x000fda000782c0ff */
        /* <DEDUP_REMOVED lines=18> */
.L_x_2042:
[----:B------:R-:W-:Y:S05]  /*1690*/  BSYNC B0 ;  /* 0x0000000000007941 */ /* 0x000fea0003800000 */
.L_x_2041:
[----:B------:R-:W-:Y:S05]  /*16a0*/  @!P3 BRA `(.L_x_2036) ;  /* 0x00000000007cb947 */ /* 0x000fea0003800000 */
[C---:B------:R-:W-:Y:S02]  /*16b0*/  IADD3 R28, R11.reuse, 0x1, RZ ;  /* 0x000000010b1c7810 */ /* 0x040fe40007ffe0ff */
[----:B------:R-:W-:Y:S02]  /*16c0*/  IADD3 R8, R11, 0x2, RZ ;  /* 0x000000020b087810 */ /* 0x000fe40007ffe0ff */
[----:B------:R-:W-:Y:S02]  /*16d0*/  ISETP.EQ.OR P3, PT, R28, UR7, P2 ;  /* 0x000000071c007c0c */ /* 0x000fe40009762670 */
[----:B------:R-:W-:-:S04]  /*16e0*/  ISETP.EQ.OR P1, PT, R8, UR7, P2 ;  /* 0x0000000708007c0c */ /* 0x000fc80009722670 */
[----:B------:R-:W-:-:S07]  /*16f0*/  ISETP.EQ.OR P1, PT, R12, 0x2, P1 ;  /* 0x000000020c00780c */ /* 0x000fce0000f22670 */
[----:B------:R-:W1:Y:S01]  /*1700*/  @!P3 S2R R13, SR_CTAID.Y ;  /* 0x00000000000db919 */ /* 0x000e620000002600 */
[----:B------:R-:W1:Y:S05]  /*1710*/  @!P3 LDC R11, c[0x0][0x10] ;  /* 0x00000400ff0bbb82 */ /* 0x000e6a0000000800 */
[----:B------:R-:W2:Y:S03]  /*1720*/  @!P1 S2R R12, SR_CTAID.Y ;  /* 0x00000000000c9919 */ /* 0x000ea60000002600 */
[----:B------:R-:W2:Y:S01]  /*1730*/  @!P1 LDC R9, c[0x0][0x10] ;  /* 0x00000400ff099b82 */ /* 0x000ea20000000800 */
[----:B-1----:R-:W-:Y:S01]  /*1740*/  @!P3 IMAD R13, R28, R11, R13 ;  /* 0x0000000b1c0db224 */ /* 0x002fe200078e020d */
[----:B------:R-:W-:-:S05]  /*1750*/  @!P3 LOP3.LUT R28, R16, 0x1, RZ, 0xc0, !PT ;  /* 0x00000001101cb812 */ /* 0x000fca00078ec0ff */
[----:B------:R-:W-:Y:S01]  /*1760*/  @!P3 IMAD R11, R28, R11, RZ ;  /* 0x0000000b1c0bb224 */ /* 0x000fe200078e02ff */
[----:B------:R-:W-:Y:S01]  /*1770*/  @!P1 LOP3.LUT R28, R16, 0x1, RZ, 0xc0, !PT ;  /* 0x00000001101c9812 */ /* 0x000fe200078ec0ff */
[-C--:B--2---:R-:W-:Y:S02]  /*1780*/  @!P1 IMAD R12, R8, R9.reuse, R12 ;  /* 0x00000009080c9224 */ /* 0x084fe400078e020c */
[-C--:B------:R-:W-:Y:S02]  /*1790*/  @!P3 IMAD R11, R11, R10.reuse, RZ ;  /* 0x0000000a0b0bb224 */ /* 0x080fe400078e02ff */
[----:B------:R-:W-:Y:S02]  /*17a0*/  @!P1 IMAD R27, R28, R9, RZ ;  /* 0x000000091c1b9224 */ /* 0x000fe400078e02ff */
[----:B------:R-:W1:Y:S01]  /*17b0*/  @!P3 LDC.64 R8, c[0x0][0x248] ;  /* 0x00009200ff08bb82 */ /* 0x000e620000000a00 */
[----:B------:R-:W-:Y:S01]  /*17c0*/  @!P3 SHF.L.U32 R11, R11, 0x1, RZ ;  /* 0x000000010b0bb819 */ /* 0x000fe200000006ff */
[----:B------:R-:W-:-:S05]  /*17d0*/  @!P1 IMAD R27, R27, R10, RZ ;  /* 0x0000000a1b1b9224 */ /* 0x000fca00078e02ff */
[----:B------:R-:W-:Y:S01]  /*17e0*/  @!P1 SHF.L.U32 R27, R27, 0x1, RZ ;  /* 0x000000011b1b9819 */ /* 0x000fe200000006ff */
[----:B-1----:R-:W-:Y:S02]  /*17f0*/  @!P3 IMAD.WIDE R10, R11, 0x4, R8 ;  /* 0x000000040b0ab825 */ /* 0x002fe400078e0208 */
[----:B------:R-:W1:Y:S02]  /*1800*/  @!P1 LDC.64 R8, c[0x0][0x248] ;  /* 0x00009200ff089b82 */ /* 0x000e640000000a00 */
[----:B------:R-:W-:-:S04]  /*1810*/  @!P3 IMAD.WIDE.U32 R10, R13, 0x8, R10 ;  /* 0x000000080d0ab825 */ /* 0x000fc800078e000a */
[----:B-1----:R-:W-:-:S04]  /*1820*/  @!P1 IMAD.WIDE R8, R27, 0x4, R8 ;  /* 0x000000041b089825 */ /* 0x002fc800078e0208 */
[----:B------:R-:W-:Y:S02]  /*1830*/  @!P1 IMAD.WIDE.U32 R12, R12, 0x8, R8 ;  /* 0x000000080c0c9825 */ /* 0x000fe400078e0008 */
[----:B------:R-:W0:Y:S04]  /*1840*/  @!P3 LDG.E.64 R8, desc[UR8][R10.64] ;  /* 0x000000080a08b981 */ /* 0x000e28000c1e1b00 */
[----:B------:R-:W2:Y:S01]  /*1850*/  @!P1 LDG.E.64 R10, desc[UR8][R12.64] ;  /* 0x000000080c0a9981 */ /* 0x000ea2000c1e1b00 */
[----:B0-----:R-:W-:Y:S01]  /*1860*/  @!P3 FADD.FTZ R14, R14, R8 ;  /* 0x000000080e0eb221 */ /* 0x001fe20000010000 */
[----:B------:R-:W-:-:S03]  /*1870*/  @!P3 FADD.FTZ R15, R15, R9 ;  /* 0x000000090f0fb221 */ /* 0x000fc60000010000 */
[----:B--2---:R-:W-:Y:S01]  /*1880*/  @!P1 FADD.FTZ R14, R14, R10 ;  /* 0x0000000a0e0e9221 */ /* 0x004fe20000010000 */
[----:B------:R-:W-:-:S07]  /*1890*/  @!P1 FADD.FTZ R15, R15, R11 ;  /* 0x0000000b0f0f9221 */ /* 0x000fce0000010000 */
.L_x_2036:
[----:B------:R-:W-:Y:S01]  /*18a0*/  ULDC.64 UR12, c[0x0][0x218] ;  /* 0x00008600000c7ab9 */ /* 0x000fe20000000a00 */
[----:B------:R-:W-:Y:S01]  /*18b0*/  LOP3.LUT P1, RZ, R4, UR7, RZ, 0xfc, !PT ;  /* 0x0000000704ff7c12 */ /* 0x000fe2000f82fcff */
[----:B------:R-:W1:Y:S01]  /*18c0*/  S2UR UR6, SR_CgaCtaId ;  /* 0x00000000000679c3 */ /* 0x000e620000008800 */
[----:B------:R-:W-:Y:S01]  /*18d0*/  ISETP.EQ.U32.AND P3, PT, RZ, UR12, PT ;  /* 0x0000000cff007c0c */ /* 0x000fe2000bf62070 */
[----:B------:R-:W-:Y:S01]  /*18e0*/  UMOV UR5, 0x400 ;  /* 0x0000040000057882 */ /* 0x000fe20000000000 */
[----:B--2---:R-:W-:Y:S02]  /*18f0*/  SHF.R.U32.HI R8, RZ, 0x1, R4 ;  /* 0x00000001ff087819 */ /* 0x004fe40000011604 */
[----:B------:R-:W-:Y:S01]  /*1900*/  ISETP.EQ.OR.EX P1, PT, RZ, UR13, P1, P3 ;  /* 0x0000000dff007c0c */ /* 0x000fe20008f22730 */
[----:B------:R-:W-:Y:S02]  /*1910*/  ULDC.64 UR12, c[0x0][0x278] ;  /* 0x00009e00000c7ab9 */ /* 0x000fe40000000a00 */
[----:B------:R-:W-:Y:S01]  /*1920*/  IMAD.WIDE.U32 R8, R8, -0x6db6db6d, RZ ;  /* 0x9249249308087825 */ /* 0x000fe200078e00ff */
[----:B------:R-:W2:Y:S04]  /*1930*/  LDC.64 R10, c[0x0][0x228] ;  /* 0x00008a00ff0a7b82 */ /* 0x000ea80000000a00 */
[----:B------:R-:W-:-:S04]  /*1940*/  SHF.R.U32.HI R27, RZ, 0x2, R9 ;  /* 0x00000002ff1b7819 */ /* 0x000fc80000011609 */
[----:B------:R-:W3:Y:S01]  /*1950*/  LDC.64 R8, c[0x0][0x230] ;  /* 0x00008c00ff087b82 */ /* 0x000ee20000000a00 */
[----:B------:R-:W-:-:S05]  /*1960*/  IMAD R27, R27, -0xe, R4 ;  /* 0xfffffff21b1b7824 */ /* 0x000fca00078e0204 */
[----:B------:R-:W-:Y:S01]  /*1970*/  SHF.L.U32 R28, R27, 0x1, RZ ;  /* 0x000000011b1c7819 */ /* 0x000fe200000006ff */
[----:B-1----:R-:W-:Y:S01]  /*1980*/  ULEA UR5, UR6, UR5, 0x18 ;  /* 0x0000000506057291 */ /* 0x002fe2000f8ec03f */
[----:B------:R-:W1:Y:S02]  /*1990*/  @!P1 LDC.64 R12, c[0x0][0x218] ;  /* 0x00008600ff0c9b82 */ /* 0x000e640000000a00 */
[----:B------:R-:W-:Y:S01]  /*19a0*/  ULDC UR6, c[0x0][0x2a4] ;  /* 0x0000a90000067ab9 */ /* 0x000fe20000000800 */
[----:B------:R-:W-:-:S05]  /*19b0*/  IADD3 R21, R28, R21, RZ ;  /* 0x000000151c157210 */ /* 0x000fca0007ffe0ff */
[----:B------:R0:W-:Y:S01]  /*19c0*/  @!P2 STS.64 [UR5+0x88], R14 ;  /* 0x0000880eff00a988 */ /* 0x0001e20008000a05 */
[----:B--2---:R-:W-:-:S04]  /*19d0*/  IMAD.WIDE R10, R21, 0x4, R10 ;  /* 0x00000004150a7825 */ /* 0x004fc800078e020a */
[----:B---3--:R-:W-:-:S04]  /*19e0*/  IMAD.WIDE R28, R21, 0x4, R8 ;  /* 0x00000004151c7825 */ /* 0x008fc800078e0208 */
[----:B0-----:R-:W-:Y:S01]  /*19f0*/  @!P1 FMUL.FTZ R15, R15, UR6 ;  /* 0x000000060f0f9c20 */ /* 0x001fe20008410000 */
[----:B------:R-:W-:Y:S01]  /*1a00*/  @!P1 FMUL.FTZ R14, R14, UR6 ;  /* 0x000000060e0e9c20 */ /* 0x000fe20008410000 */
[----:B-1----:R-:W-:-:S05]  /*1a10*/  @!P1 IMAD.WIDE R12, R20, 0x8, R12 ;  /* 0x00000008140c9825 */ /* 0x002fca00078e020c */
[----:B------:R0:W-:Y:S01]  /*1a20*/  @!P1 STG.E.64 desc[UR8][R12.64], R14 ;  /* 0x0000000e0c009986 */ /* 0x0001e2000c101b08 */
[----:B------:R-:W-:Y:S06]  /*1a30*/  BAR.SYNC.DEFER_BLOCKING 0x0 ;  /* 0x0000000000007b1d */ /* 0x000fec0000010000 */
[----:B------:R-:W2:Y:S04]  /*1a40*/  LDG.E.64 R8, desc[UR8][R10.64] ;  /* 0x000000080a087981 */ /* 0x000ea8000c1e1b00 */
[----:B------:R-:W1:Y:S04]  /*1a50*/  LDS.64 R12, [UR5+0x88] ;  /* 0x00008805ff0c7984 */ /* 0x000e680008000a00 */
[----:B------:R3:W2:Y:S01]  /*1a60*/  LDG.E.64 R10, desc[UR8][R28.64] ;  /* 0x000000081c0a7981 */ /* 0x0006a2000c1e1b00 */
[----:B------:R-:W-:-:S02]  /*1a70*/  SHF.L.U32 R0, R0, 0x10, RZ ;  /* 0x0000001000007819 */ /* 0x000fc400000006ff */
[----:B0-----:R-:W-:Y:S02]  /*1a80*/  SHF.L.U32 R14, R5, 0x10, RZ ;  /* 0x00000010050e7819 */ /* 0x001fe400000006ff */
[----:B------:R-:W-:Y:S02]  /*1a90*/  SHF.L.U32 R26, R26, 0x10, RZ ;  /* 0x000000101a1a7819 */ /* 0x000fe400000006ff */
[----:B------:R-:W-:Y:S02]  /*1aa0*/  ISETP.NE.AND P4, PT, RZ, UR10, PT ;  /* 0x0000000aff007c0c */ /* 0x000fe4000bf85270 */
[----:B------:R-:W-:Y:S02]  /*1ab0*/  ISETP.GE.U32.AND P2, PT, R18, UR12, PT ;  /* 0x0000000c12007c0c */ /* 0x000fe4000bf46070 */
[C---:B---3--:R-:W-:Y:S02]  /*1ac0*/  PRMT R29, R6.reuse, 0x7632, R29 ;  /* 0x00007632061d7816 */ /* 0x048fe4000000001d */
[----:B------:R-:W-:-:S02]  /*1ad0*/  SHF.L.U32 R6, R6, 0x10, RZ ;  /* 0x0000001006067819 */ /* 0x000fc400000006ff */
[----:B------:R-:W-:Y:S02]  /*1ae0*/  SHF.L.U32 R29, R29, 0x10, RZ ;  /* 0x000000101d1d7819 */ /* 0x000fe400000006ff */
[----:B------:R-:W-:-:S04]  /*1af0*/  ISETP.GE.AND.EX P2, PT, R2, UR13, PT, P2 ;  /* 0x0000000d02007c0c */ /* 0x000fc8000bf46320 */
[----:B------:R-:W-:Y:S01]  /*1b00*/  ISETP.GT.U32.OR P2, PT, R4, 0x1bf, P2 ;  /* 0x000001bf0400780c */ /* 0x000fe20001744470 */
[----:B-1----:R-:W-:Y:S01]  /*1b10*/  FMUL.FTZ R21, R12, UR6 ;  /* 0x000000060c157c20 */ /* 0x002fe20008410000 */
[----:B------:R-:W-:-:S03]  /*1b20*/  MOV R12, 0x3f800000 ;  /* 0x3f800000000c7802 */ /* 0x000fc60000000f00 */
[C---:B------:R-:W-:Y:S01]  /*1b30*/  FMUL.FTZ R27, R21.reuse, R21 ;  /* 0x00000015151b7220 */ /* 0x040fe20000410000 */
[----:B------:R-:W-:Y:S01]  /*1b40*/  FADD.FTZ R15, R6, -R21 ;  /* 0x80000015060f7221 */ /* 0x000fe20000010000 */
[----:B------:R-:W-:Y:S01]  /*1b50*/  FADD.FTZ R29, -R21, R29 ;  /* 0x0000001d151d7221 */ /* 0x000fe20000010100 */
[----:B------:R-:W-:Y:S01]  /*1b60*/  FADD.FTZ R14, R14, -R21 ;  /* 0x800000150e0e7221 */ /* 0x000fe20000010000 */
[----:B------:R-:W-:Y:S01]  /*1b70*/  FFMA.FTZ R27, R13, UR6, -R27 ;  /* 0x000000060d1b7c23 */ /* 0x000fe2000801081b */
[C---:B------:R-:W-:Y:S02]  /*1b80*/  PRMT R13, R7.reuse, 0x7632, R13 ;  /* 0x00007632070d7816 */ /* 0x040fe4000000000d */
[----:B------:R-:W-:Y:S02]  /*1b90*/  SHF.L.U32 R7, R7, 0x10, RZ ;  /* 0x0000001007077819 */ /* 0x000fe400000006ff */
[----:B------:R-:W-:Y:S02]  /*1ba0*/  FSETP.GTU.FTZ.AND P1, PT, R27, RZ, PT ;  /* 0x000000ff1b00720b */ /* 0x000fe40003f3c000 */
[----:B------:R-:W-:-:S11]  /*1bb0*/  SHF.L.U32 R13, R13, 0x10, RZ ;  /* 0x000000100d0d7819 */ /* 0x000fd600000006ff */
[----:B------:R-:W0:Y:S02]  /*1bc0*/  @P1 LDC R28, c[0x0][0x238] ;  /* 0x00008e00ff1c1b82 */ /* 0x000e240000000800 */
[--C-:B0-----:R-:W-:Y:S01]  /*1bd0*/  @P1 FADD.FTZ R27, R27, R28.reuse ;  /* 0x0000001c1b1b1221 */ /* 0x101fe20000010000 */
[----:B------:R-:W-:Y:S01]  /*1be0*/  PRMT R28, R5, 0x7632, R28 ;  /* 0x00007632051c7816 */ /* 0x000fe2000000001c */
[----:B------:R-:W-:Y:S01]  /*1bf0*/  FADD.FTZ R5, R7, -R21 ;  /* 0x8000001507057221 */ /* 0x000fe20000010000 */
[----:B------:R-:W-:Y:S01]  /*1c00*/  FADD.FTZ R7, -R21, R13 ;  /* 0x0000000d15077221 */ /* 0x000fe20000010100 */
[----:B------:R0:W1:Y:S01]  /*1c10*/  @P1 MUFU.RSQ R12, R27 ;  /* 0x0000001b000c1308 */ /* 0x0000620000001400 */
[----:B------:R-:W-:Y:S01]  /*1c20*/  SHF.L.U32 R28, R28, 0x10, RZ ;  /* 0x000000101c1c7819 */ /* 0x000fe200000006ff */
[----:B------:R-:W-:-:S04]  /*1c30*/  FADD.FTZ R13, R0, -R21 ;  /* 0x80000015000d7221 */ /* 0x000fc80000010000 */
[C---:B------:R-:W-:Y:S01]  /*1c40*/  FADD.FTZ R6, -R21.reuse, R28 ;  /* 0x0000001c15067221 */ /* 0x040fe20000010100 */
[----:B0-----:R-:W-:Y:S01]  /*1c50*/  FADD.FTZ R27, -R21, R26 ;  /* 0x0000001a151b7221 */ /* 0x001fe20000010100 */
[-C--:B-1----:R-:W-:Y:S01]  /*1c60*/  FMUL.FTZ R5, R5, R12.reuse ;  /* 0x0000000c05057220 */ /* 0x082fe20000410000 */
[-C--:B------:R-:W-:Y:S01]  /*1c70*/  FMUL.FTZ R21, R13, R12.reuse ;  /* 0x0000000c0d157220 */ /* 0x080fe20000410000 */
[-C--:B------:R-:W-:Y:S01]  /*1c80*/  FMUL.FTZ R15, R15, R12.reuse ;  /* 0x0000000c0f0f7220 */ /* 0x080fe20000410000 */
[-C--:B------:R-:W-:Y:S01]  /*1c90*/  FMUL.FTZ R14, R14, R12.reuse ;  /* 0x0000000c0e0e7220 */ /* 0x080fe20000410000 */
[-C--:B------:R-:W-:Y:S01]  /*1ca0*/  FMUL.FTZ R28, R27, R12.reuse ;  /* 0x0000000c1b1c7220 */ /* 0x080fe20000410000 */
[-C--:B------:R-:W-:Y:S01]  /*1cb0*/  FMUL.FTZ R6, R6, R12.reuse ;  /* 0x0000000c06067220 */ /* 0x080fe20000410000 */
[----:B------:R-:W-:Y:S01]  /*1cc0*/  FMUL.FTZ R7, R7, R12 ;  /* 0x0000000c07077220 */ /* 0x000fe20000410000 */
[C-C-:B--2---:R-:W-:Y:S01]  /*1cd0*/  FFMA.FTZ R13, R8.reuse, R5, R10.reuse ;  /* 0x00000005080d7223 */ /* 0x144fe2000001000a */
[C-C-:B------:R-:W-:Y:S01]  /*1ce0*/  FFMA.FTZ R5, R8.reuse, R21, R10.reuse ;  /* 0x0000001508057223 */ /* 0x140fe2000001000a */
[C-C-:B------:R-:W-:Y:S01]  /*1cf0*/  FFMA.FTZ R0, R8.reuse, R15, R10.reuse ;  /* 0x0000000f08007223 */ /* 0x140fe2000001000a */
[C---:B------:R-:W-:Y:S01]  /*1d00*/  IADD3 R21, R19.reuse, 0x40, RZ ;  /* 0x0000004013157810 */ /* 0x040fe20007ffe0ff */
[----:B------:R-:W-:Y:S01]  /*1d10*/  FFMA.FTZ R26, R8, R14, R10 ;  /* 0x0000000e081a7223 */ /* 0x000fe2000001000a */
[----:B------:R-:W-:Y:S01]  /*1d20*/  IADD3 R15, R19, 0x60, RZ ;  /* 0x00000060130f7810 */ /* 0x000fe20007ffe0ff */
[----:B------:R-:W-:Y:S01]  /*1d30*/  FMUL.FTZ R8, R29, R12 ;  /* 0x0000000c1d087220 */ /* 0x000fe20000410000 */
[----:B------:R-:W-:Y:S01]  /*1d40*/  ISETP.GE.U32.AND P3, PT, R21, UR12, PT ;  /* 0x0000000c15007c0c */ /* 0x000fe2000bf66070 */
[--C-:B------:R-:W-:Y:S01]  /*1d50*/  FFMA.FTZ R28, R9, R28, R11.reuse ;  /* 0x0000001c091c7223 */ /* 0x100fe2000001000b */
[----:B------:R-:W-:Y:S01]  /*1d60*/  ISETP.GE.U32.AND P1, PT, R15, UR12, PT ;  /* 0x0000000c0f007c0c */ /* 0x000fe2000bf26070 */
[C---:B------:R-:W-:Y:S01]  /*1d70*/  FFMA.FTZ R27, R9.reuse, R8, R11 ;  /* 0x00000008091b7223 */ /* 0x040fe2000001000b */
[----:B------:R-:W-:Y:S01]  /*1d80*/  SHF.R.S32.HI R14, RZ, 0x1f, R21 ;  /* 0x0000001fff0e7819 */ /* 0x000fe20000011415 */
[C---:B------:R-:W-:Y:S01]  /*1d90*/  FFMA.FTZ R12, R9.reuse, R6, R11 ;  /* 0x00000006090c7223 */ /* 0x040fe2000001000b */
[----:B------:R-:W-:Y:S01]  /*1da0*/  SHF.R.S32.HI R10, RZ, 0x1f, R15 ;  /* 0x0000001fff0a7819 */ /* 0x000fe2000001140f */
[----:B------:R-:W-:Y:S01]  /*1db0*/  FFMA.FTZ R11, R9, R7, R11 ;  /* 0x00000007090b7223 */ /* 0x000fe2000001000b */
[----:B------:R-:W-:-:S02]  /*1dc0*/  ISETP.GE.AND.EX P3, PT, R14, UR13, PT, P3 ;  /* 0x0000000d0e007c0c */ /* 0x000fc4000bf66330 */
[----:B------:R-:W-:Y:S02]  /*1dd0*/  ISETP.GE.AND.EX P1, PT, R10, UR13, PT, P1 ;  /* 0x0000000d0a007c0c */ /* 0x000fe4000bf26310 */
[C---:B------:R-:W-:Y:S02]  /*1de0*/  ISETP.GT.U32.OR P3, PT, R4.reuse, 0x1bf, P3 ;  /* 0x000001bf0400780c */ /* 0x040fe40001f64470 */
[----:B------:R-:W-:Y:S01]  /*1df0*/  ISETP.GT.U32.OR P1, PT, R4, 0x1bf, P1 ;  /* 0x000001bf0400780c */ /* 0x000fe20000f24470 */
[----:B------:R-:W-:-:S12]  /*1e00*/  @!P4 BRA `(.L_x_2043) ;  /* 0x000000000028c947 */ /* 0x000fd80003800000 */
        /* <DEDUP_REMOVED lines=10> */
.L_x_2043:
[----:B------:R-:W-:Y:S04]  /*1eb0*/  BSSY B0, `(.L_x_2044) ;  /* 0x000000e000007945 */ /* 0x000fe80003800000 */
[----:B------:R-:W-:Y:S05]  /*1ec0*/  @!P0 BRA `(.L_x_2045) ;  /* 0x0000000000308947 */ /* 0x000fea0003800000 */
[----:B------:R-:W-:Y:S01]  /*1ed0*/  ULDC.64 UR12, c[0x0][0x270] ;  /* 0x00009c00000c7ab9 */ /* 0x000fe20000000a00 */
[----:B------:R-:W-:Y:S01]  /*1ee0*/  MOV R6, R22 ;  /* 0x0000001600067202 */ /* 0x000fe20000000f00 */
[----:B------:R-:W-:Y:S01]  /*1ef0*/  IMAD R8, R3, UR12, RZ ;  /* 0x0000000c03087c24 */ /* 0x000fe2000f8e02ff */
[----:B------:R-:W-:Y:S02]  /*1f00*/  MOV R7, R25 ;  /* 0x0000001900077202 */ /* 0x000fe40000000f00 */
[----:B------:R-:W-:Y:S01]  /*1f10*/  F2FP.BF16.F32.PACK_AB R11, R11, R13 ;  /* 0x0000000d0b0b723e */ /* 0x000fe200000010ff */
[C---:B------:R-:W-:Y:S02]  /*1f20*/  IMAD R9, R19.reuse, UR13, R8 ;  /* 0x0000000d13097c24 */ /* 0x040fe4000f8e0208 */
[----:B------:R-:W-:Y:S01]  /*1f30*/  IMAD.WIDE.U32 R6, R19, UR12, R6 ;  /* 0x0000000c13067c25 */ /* 0x000fe2000f8e0006 */
[----:B------:R-:W-:-:S04]  /*1f40*/  ULDC.64 UR12, c[0x0][0x210] ;  /* 0x00008400000c7ab9 */ /* 0x000fc80000000a00 */
[----:B------:R-:W-:Y:S02]  /*1f50*/  IADD3 R9, R7, R9, RZ ;  /* 0x0000000907097210 */ /* 0x000fe40007ffe0ff */
[----:B------:R-:W-:-:S04]  /*1f60*/  LEA R8, P5, R6, UR12, 0x1 ;  /* 0x0000000c06087c11 */ /* 0x000fc8000f8a08ff */
[----:B------:R-:W-:-:S05]  /*1f70*/  LEA.HI.X R9, R6, UR13, R9, 0x1, P5 ;  /* 0x0000000d06097c11 */ /* 0x000fca000a8f0c09 */
[----:B------:R0:W-:Y:S04]  /*1f80*/  STG.E desc[UR8][R8.64], R11 ;  /* 0x0000000b08007986 */ /* 0x0001e8000c101908 */
.L_x_2045:
[----:B------:R-:W-:Y:S05]  /*1f90*/  BSYNC B0 ;  /* 0x0000000000007941 */ /* 0x000fea0003800000 */
.L_x_2044:
[----:B------:R-:W-:Y:S05]  /*1fa0*/  @!P4 BRA `(.L_x_2046) ;  /* 0x000000000028c947 */ /* 0x000fea0003800000 */
        /* <DEDUP_REMOVED lines=10> */
.L_x_2046:
[----:B------:R-:W-:Y:S04]  /*2050*/  BSSY B0, `(.L_x_2047) ;  /* 0x000000e000007945 */ /* 0x000fe80003800000 */
[----:B------:R-:W-:Y:S05]  /*2060*/  @P2 BRA `(.L_x_2048) ;  /* 0x0000000000302947 */ /* 0x000fea0003800000 */
[----:B------:R-:W-:Y:S01]  /*2070*/  ULDC.64 UR12, c[0x0][0x270] ;  /* 0x00009c00000c7ab9 */ /* 0x000fe20000000a00 */
[----:B------:R-:W-:Y:S01]  /*2080*/  MOV R6, R22 ;  /* 0x0000001600067202 */ /* 0x000fe20000000f00 */
[----:B0-----:R-:W-:Y:S01]  /*2090*/  IMAD R9, R2, UR12, RZ ;  /* 0x0000000c02097c24 */ /* 0x001fe2000f8e02ff */
        /* <DEDUP_REMOVED lines=9> */
.L_x_2048:
[----:B------:R-:W-:Y:S05]  /*2130*/  BSYNC B0 ;  /* 0x0000000000007941 */ /* 0x000fea0003800000 */
.L_x_2047:
[----:B------:R-:W-:Y:S05]  /*2140*/  @!P4 BRA `(.L_x_2049) ;  /* 0x000000000028c947 */ /* 0x000fea0003800000 */
[----:B------:R-:W-:Y:S01]  /*2150*/  FMUL.FTZ R2, R0, -1.4426950216293334961 ;  /* 0xbfb8aa3b00027820 */ /* 0x000fe20000410000 */
[----:B------:R-:W-:-:S05]  /*2160*/  FMUL.FTZ R6, R27, -1.4426950216293334961 ;  /* 0xbfb8aa3b1b067820 */ /* 0x000fca0000410000 */
[----:B------:R-:W1:Y:S08]  /*2170*/  MUFU.EX2 R2, R2 ;  /* 0x0000000200027308 */ /* 0x000e700000000800 */
[----:B------:R-:W2:Y:S01]  /*2180*/  MUFU.EX2 R6, R6 ;  /* 0x0000000600067308 */ /* 0x000ea20000000800 */
[----:B-1----:R-:W-:-:S07]  /*2190*/  FADD.FTZ R5, R2, 1 ;  /* 0x3f80000002057421 */ /* 0x002fce0000010000 */
[----:B------:R-:W1:Y:S01]  /*21a0*/  MUFU.RCP R5, R5 ;  /* 0x0000000500057308 */ /* 0x000e620000001000 */
[----:B--2---:R-:W-:-:S07]  /*21b0*/  FADD.FTZ R7, R6, 1 ;  /* 0x3f80000006077421 */ /* 0x004fce0000010000 */
[----:B0-----:R-:W0:Y:S01]  /*21c0*/  MUFU.RCP R8, R7 ;  /* 0x0000000700087308 */ /* 0x001e220000001000 */
[----:B-1----:R-:W-:Y:S01]  /*21d0*/  FMUL.FTZ R0, R0, R5 ;  /* 0x0000000500007220 */ /* 0x002fe20000410000 */
[----:B0-----:R-:W-:-:S07]  /*21e0*/  FMUL.FTZ R27, R27, R8 ;  /* 0x000000081b1b7220 */ /* 0x001fce0000410000 */
.L_x_2049:
[----:B------:R-:W-:Y:S04]  /*21f0*/  BSSY B0, `(.L_x_2050) ;  /* 0x000000e000007945 */ /* 0x000fe80003800000 */
[----:B------:R-:W-:Y:S05]  /*2200*/  @P3 BRA `(.L_x_2051) ;  /* 0x0000000000303947 */ /* 0x000fea0003800000 */
[----:B------:R-:W-:Y:S01]  /*2210*/  ULDC.64 UR12, c[0x0][0x270] ;  /* 0x00009c00000c7ab9 */ /* 0x000fe20000000a00 */
[----:B------:R-:W-:Y:S01]  /*2220*/  MOV R6, R22 ;  /* 0x0000001600067202 */ /* 0x000fe20000000f00 */
[----:B------:R-:W-:Y:S01]  /*2230*/  IMAD R14, R14, UR12, RZ ;  /* 0x0000000c0e0e7c24 */ /* 0x000fe2000f8e02ff */
[----:B------:R-:W-:Y:S02]  /*2240*/  MOV R7, R25 ;  /* 0x0000001900077202 */ /* 0x000fe40000000f00 */
[----:B------:R-:W-:Y:S01]  /*2250*/  F2FP.BF16.F32.PACK_AB R27, R27, R0 ;  /* 0x000000001b1b723e */ /* 0x000fe200000010ff */
[----:B------:R-:W-:-:S04]  /*2260*/  IMAD.WIDE.U32 R6, R21, UR12, R6 ;  /* 0x0000000c15067c25 */ /* 0x000fc8000f8e0006 */
[----:B------:R-:W-:Y:S01]  /*2270*/  IMAD R21, R21, UR13, R14 ;  /* 0x0000000d15157c24 */ /* 0x000fe2000f8e020e */
[----:B------:R-:W-:Y:S02]  /*2280*/  ULDC.64 UR12, c[0x0][0x210] ;  /* 0x00008400000c7ab9 */ /* 0x000fe40000000a00 */
[----:B01----:R-:W-:Y:S02]  /*2290*/  LEA R8, P2, R6, UR12, 0x1 ;  /* 0x0000000c06087c11 */ /* 0x003fe4000f8408ff */
[----:B------:R-:W-:-:S04]  /*22a0*/  IADD3 R21, R7, R21, RZ ;  /* 0x0000001507157210 */ /* 0x000fc80007ffe0ff */
[----:B------:R-:W-:-:S05]  /*22b0*/  LEA.HI.X R9, R6, UR13, R21, 0x1, P2 ;  /* 0x0000000d06097c11 */ /* 0x000fca00090f0c15 */
[----:B------:R2:W-:Y:S02]  /*22c0*/  STG.E desc[UR8][R8.64], R27 ;  /* 0x0000001b08007986 */ /* 0x0005e4000c101908 */
.L_x_2051:
[----:B------:R-:W-:Y:S05]  /*22d0*/  BSYNC B0 ;  /* 0x0000000000007941 */ /* 0x000fea0003800000 */
.L_x_2050:
[----:B------:R-:W-:Y:S05]  /*22e0*/  @!P4 BRA `(.L_x_2052) ;  /* 0x000000000028c947 */ /* 0x000fea0003800000 */
[----:B------:R-:W-:Y:S01]  /*22f0*/  FMUL.FTZ R6, R12, -1.4426950216293334961 ;  /* 0xbfb8aa3b0c067820 */ /* 0x000fe20000410000 */
[----:B------:R-:W-:-:S05]  /*2300*/  FMUL.FTZ R0, R26, -1.4426950216293334961 ;  /* 0xbfb8aa3b1a007820 */ /* 0x000fca0000410000 */
[----:B------:R-:W3:Y:S08]  /*2310*/  MUFU.EX2 R6, R6 ;  /* 0x0000000600067308 */ /* 0x000ef00000000800 */
[----:B------:R-:W4:Y:S01]  /*2320*/  MUFU.EX2 R0, R0 ;  /* 0x0000000000007308 */ /* 0x000f220000000800 */
[----:B---3--:R-:W-:-:S07]  /*2330*/  FADD.FTZ R7, R6, 1 ;  /* 0x3f80000006077421 */ /* 0x008fce0000010000 */
[----:B------:R-:W3:Y:S01]  /*2340*/  MUFU.RCP R7, R7 ;  /* 0x0000000700077308 */ /* 0x000ee20000001000 */
[----:B----4-:R-:W-:-:S07]  /*2350*/  FADD.FTZ R2, R0, 1 ;  /* 0x3f80000000027421 */ /* 0x010fce0000010000 */
[----:B-1----:R-:W1:Y:S01]  /*2360*/  MUFU.RCP R5, R2 ;  /* 0x0000000200057308 */ /* 0x002e620000001000 */
[----:B---3--:R-:W-:Y:S01]  /*2370*/  FMUL.FTZ R12, R12, R7 ;  /* 0x000000070c0c7220 */ /* 0x008fe20000410000 */
[----:B-1----:R-:W-:-:S07]  /*2380*/  FMUL.FTZ R26, R26, R5 ;  /* 0x000000051a1a7220 */ /* 0x002fce0000410000 */
.L_x_2052:
[----:B------:R-:W-:Y:S04]  /*2390*/  BSSY B0, `(.L_x_2053) ;  /* 0x000000e000007945 */ /* 0x000fe80003800000 */
[----:B------:R-:W-:Y:S05]  /*23a0*/  @P1 BRA `(.L_x_2054) ;  /* 0x0000000000301947 */ /* 0x000fea0003800000 */
[----:B------:R-:W-:Y:S01]  /*23b0*/  ULDC.64 UR12, c[0x0][0x270] ;  /* 0x00009c00000c7ab9 */ /* 0x000fe20000000a00 */
[----:B------:R-:W-:Y:S01]  /*23c0*/  MOV R6, R22 ;  /* 0x0000001600067202 */ /* 0x000fe20000000f00 */
[----:B------:R-:W-:Y:S01]  /*23d0*/  IMAD R10, R10, UR12, RZ ;  /* 0x0000000c0a0a7c24 */ /* 0x000fe2000f8e02ff */
[----:B------:R-:W-:Y:S02]  /*23e0*/  MOV R7, R25 ;  /* 0x0000001900077202 */ /* 0x000fe40000000f00 */
[----:B-1----:R-:W-:Y:S01]  /*23f0*/  F2FP.BF16.F32.PACK_AB R5, R12, R26 ;  /* 0x0000001a0c05723e */ /* 0x002fe200000010ff */
[----:B------:R-:W-:-:S04]  /*2400*/  IMAD.WIDE.U32 R6, R15, UR12, R6 ;  /* 0x0000000c0f067c25 */ /* 0x000fc8000f8e0006 */
[----:B------:R-:W-:Y:S01]  /*2410*/  IMAD R15, R15, UR13, R10 ;  /* 0x0000000d0f0f7c24 */ /* 0x000fe2000f8e020a */
[----:B------:R-:W-:Y:S02]  /*2420*/  ULDC.64 UR12, c[0x0][0x210] ;  /* 0x00008400000c7ab9 */ /* 0x000fe40000000a00 */
[----:B0-2---:R-:W-:Y:S02]  /*2430*/  LEA R8, P1, R6, UR12, 0x1 ;  /* 0x0000000c06087c11 */ /* 0x005fe4000f8208ff */
[----:B------:R-:W-:-:S04]  /*2440*/  IADD3 R15, R7, R15, RZ ;  /* 0x0000000f070f7210 */ /* 0x000fc80007ffe0ff */
[----:B------:R-:W-:-:S05]  /*2450*/  LEA.HI.X R9, R6, UR13, R15, 0x1, P1 ;  /* 0x0000000d06097c11 */ /* 0x000fca00088f0c0f */
[----:B------:R3:W-:Y:S02]  /*2460*/  STG.E desc[UR8][R8.64], R5 ;  /* 0x0000000508007986 */ /* 0x0007e4000c101908 */
.L_x_2054:
[----:B------:R-:W-:Y:S05]  /*2470*/  BSYNC B0 ;  /* 0x0000000000007941 */ /* 0x000fea0003800000 */
.L_x_2053:
[----:B-1-3--:R-:W1:Y:S01]  /*2480*/  LDC R5, c[0x0][0x10] ;  /* 0x00000400ff057b82 */ /* 0x00ae620000000800 */
[----:B------:R-:W-:Y:S02]  /*2490*/  IADD3 R16, R16, 0x1, RZ ;  /* 0x0000000110107810 */ /* 0x000fe40007ffe0ff */
[----:B-1----:R-:W-:-:S04]  /*24a0*/  IADD3 R20, R5, R20, RZ ;  /* 0x0000001405147210 */ /* 0x002fc80007ffe0ff */
[----:B------:R-:W-:-:S13]  /*24b0*/  ISETP.GE.AND P1, PT, R20, UR4, PT ;  /* 0x0000000414007c0c */ /* 0x000fda000bf26270 */
[----:B------:R-:W-:Y:S05]  /*24c0*/  @!P1 BRA `(.L_x_2055) ;  /* 0xffffffdc00449947 */ /* 0x000fea000383ffff */
[----:B------:R-:W-:Y:S05]  /*24d0*/  EXIT ;  /* 0x000000000000794d */ /* 0x000fea0003800000 */
.L_x_2056:
        /* <DEDUP_REMOVED lines=10> */
.L_x_3288:


//--------------------- .text._Z35group_norm_nhwc_fwd_one_pass_kernelI11Bf16IOFp32WLi256ELi28ELi448EEv26Group_norm_nhwc_fwd_params --------------------------
	.section	.text._Z35group_norm_nhwc_fwd_one_pass_kernelI11Bf16IOFp32WLi256ELi28ELi448EEv26Group_norm_nhwc_fwd_params,"ax",@progbits
	.align	128
        .global         _Z35group_norm_nhwc_fwd_one_pass_kernelI11Bf16IOFp32WLi256ELi28ELi448EEv26Group_norm_nhwc_fwd_params
        .type           _Z35group_norm_nhwc_fwd_one_pass_kernelI11Bf16IOFp32WLi256ELi28ELi448EEv26Group_norm_nhwc_fwd_params,@function
        .size           _Z35group_norm_nhwc_fwd_one_pass_kernelI11Bf16IOFp32WLi256ELi28ELi448EEv26Group_norm_nhwc_fwd_params,(.L_x_3289 - _Z35group_norm_nhwc_fwd_one_pass_kernelI11Bf16IOFp32WLi256ELi28ELi448EEv26Group_norm_nhwc_fwd_params)
        .other          _Z35group_norm_nhwc_fwd_one_pass_kernelI11Bf16IOFp32WLi256ELi28ELi448EEv26Group_norm_nhwc_fwd_params,@"STO_CUDA_ENTRY STV_DEFAULT"
_Z35group_norm_nhwc_fwd_one_pass_kernelI11Bf16IOFp32WLi256ELi28ELi448EEv26Group_norm_nhwc_fwd_params:
.text._Z35group_norm_nhwc_fwd_one_pass_kernelI11Bf16IOFp32WLi256ELi28ELi448EEv26Group_norm_nhwc_fwd_params:
[----:B------:R-:W-:Y:S08]  /*0000*/  LDC R1, c[0x0][0x28] ;  /* 0x00000a00ff017b82 */ /* 0x000ff00000000800 */
[----:B------:R-:W0:Y:S01]  /*0010*/  S2UR UR6, SR_CTAID.Y ;  /* 0x00000000000679c3 */ /* 0x000e220000002600 */
[----:B------:R-:W-:Y:S01]  /*0020*/  ULDC UR4, c[0x0][0x288] ;  /* 0x0000a20000047ab9 */ /* 0x000fe20000000800 */
[----:B------:R-:W-:-:S02]  /*0030*/  ULDC UR5, c[0x0][0x258] ;  /* 0x0000960000057ab9 */ /* 0x000fc40000000800 */
[----:B------:R-:W-:Y:S01]  /*0040*/  UIMAD UR4, UR4, UR5, URZ ;  /* 0x00000005040472a4 */ /* 0x000fe2000f8e023f */
[----:B0-----:R-:W-:-:S05]  /*0050*/  MOV R0, UR6 ;  /* 0x0000000600007c02 */ /* 0x001fca0008000f00 */
[----:B------:R-:W-:-:S13]  /*0060*/  ISETP.GE.AND P0, PT, R0, UR4, PT ;  /* 0x0000000400007c0c */ /* 0x000fda000bf06270 */
[----:B------:R-:W-:Y:S05]  /*0070*/  @P0 EXIT ;  /* 0x000000000000094d */ /* 0x000fea0003800000 */
[----:B------:R-:W0:Y:S01]  /*0080*/  S2R R2, SR_TID.X ;  /* 0x0000000000027919 */ /* 0x000e220000002100 */
[----:B------:R-:W-:Y:S01]  /*0090*/  S2UR UR7, SR_CTAID.X ;  /* 0x00000000000779c3 */ /* 0x000fe20000002500 */
[----:B------:R-:W-:Y:S01]  /*00a0*/  UMOV UR5, 0x400 ;  /* 0x0000040000057882 */ /* 0x000fe20000000000 */
[----:B------:R-:W-:Y:S01]  /*00b0*/  ULDC.64 UR8, c[0x0][0x278] ;  /* 0x00009e0000087ab9 */ /* 0x000fe20000000a00 */
[----:B------:R-:W-:Y:S01]  /*00c0*/  MOV R10, R0 ;  /* 0x00000000000a7202 */ /* 0x000fe20000000f00 */
[----:B------:R-:W-:-:S04]  /*00d0*/  ULDC.U8 UR10, c[0x0][0x28c] ;  /* 0x0000a300000a7ab9 */ /* 0x000fc80000000000 */
[----:B------:R-:W1:Y:S08]  /*00e0*/  LDC R6, c[0x0][0x294] ;  /* 0x0000a500ff067b82 */ /* 0x000e700000000800 */
[----:B------:R-:W2:Y:S08]  /*00f0*/  S2UR UR6, SR_CgaCtaId ;  /* 0x00000000000679c3 */ /* 0x000eb00000008800 */
[----:B------:R-:W3:Y:S01]  /*0100*/  LDC R3, c[0x0][0x10] ;  /* 0x00000400ff037b82 */ /* 0x000ee20000000800 */
[----:B0-----:R-:W-:-:S02]  /*0110*/  SHF.R.U32.HI R4, RZ, 0x1, R2 ;  /* 0x00000001ff047819 */ /* 0x001fc40000011602 */
[----:B------:R-:W-:-:S03]  /*0120*/  ISETP.GE.U32.AND P4, PT, R2, 0x1c0, PT ;  /* 0x000001c00200780c */ /* 0x000fc60003f86070 */
[----:B------:R-:W-:Y:S01]  /*0130*/  IMAD.WIDE.U32 R4, R4, -0x6db6db6d, RZ ;  /* 0x9249249304047825 */ /* 0x000fe200078e00ff */
[----:B--2---:R-:W-:-:S04]  /*0140*/  ULEA UR5, UR6, UR5, 0x18 ;  /* 0x0000000506057291 */ /* 0x004fc8000f8ec03f */
[----:B------:R-:W-:Y:S01]  /*0150*/  SHF.R.U32.HI R17, RZ, 0x2, R5 ;  /* 0x00000002ff117819 */ /* 0x000fe20000011605 */
[----:B------:R-:W0:Y:S01]  /*0160*/  S2R R4, SR_LANEID ;  /* 0x0000000000047919 */ /* 0x000e220000000000 */
[----:B------:R-:W-:-:S03]  /*0170*/  SHF.R.S32.HI R5, RZ, 0x1f, R2 ;  /* 0x0000001fff057819 */ /* 0x000fc60000011402 */
[----:B-1----:R-:W-:Y:S01]  /*0180*/  IMAD R25, R6, UR7, R17 ;  /* 0x0000000706197c24 */ /* 0x002fe2000f8e0211 */
[----:B------:R-:W-:Y:S01]  /*0190*/  LEA.HI R8, R5, R2, RZ, 0x5 ;  /* 0x0000000205087211 */ /* 0x000fe200078f28ff */
[----:B------:R-:W-:-:S03]  /*01a0*/  IMAD R14, R17, -0xe, R2 ;  /* 0xfffffff2110e7824 */ /* 0x000fc600078e0202 */
[C---:B------:R-:W-:Y:S02]  /*01b0*/  IADD3 R5, R25.reuse, 0x20, RZ ;  /* 0x0000002019057810 */ /* 0x040fe40007ffe0ff */
[C---:B------:R-:W-:Y:S02]  /*01c0*/  IADD3 R6, R25.reuse, 0x40, RZ ;  /* 0x0000004019067810 */ /* 0x040fe40007ffe0ff */
[C---:B------:R-:W-:Y:S02]  /*01d0*/  IADD3 R7, R25.reuse, 0x60, RZ ;  /* 0x0000006019077810 */ /* 0x040fe40007ffe0ff */
[----:B------:R-:W-:Y:S01]  /*01e0*/  SHF.R.S32.HI R12, RZ, 0x5, R8 ;  /* 0x00000005ff0c7819 */ /* 0x000fe20000011408 */
[----:B------:R-:W-:Y:S01]  /*01f0*/  HFMA2.MMA R8, -RZ, RZ, 0, 0 ;  /* 0x00000000ff087435 */ /* 0x000fe200000001ff */
[----:B------:R-:W-:Y:S02]  /*0200*/  ISETP.LT.U32.AND P1, PT, R25, UR8, PT ;  /* 0x0000000819007c0c */ /* 0x000fe4000bf21070 */
[----:B------:R-:W-:-:S02]  /*0210*/  SHF.R.S32.HI R9, RZ, 0x1f, R25 ;  /* 0x0000001fff097819 */ /* 0x000fc40000011419 */
[----:B------:R-:W-:Y:S02]  /*0220*/  ISETP.LT.U32.AND P2, PT, R5, UR8, PT ;  /* 0x0000000805007c0c */ /* 0x000fe4000bf41070 */
[----:B------:R-:W-:Y:S02]  /*0230*/  ISETP.LT.U32.AND P3, PT, R6, UR8, PT ;  /* 0x0000000806007c0c */ /* 0x000fe4000bf61070 */
[----:B------:R-:W-:Y:S02]  /*0240*/  SHF.R.S32.HI R11, RZ, 0x1f, R5 ;  /* 0x0000001fff0b7819 */ /* 0x000fe40000011405 */
[----:B------:R-:W-:Y:S02]  /*0250*/  SHF.R.S32.HI R13, RZ, 0x1f, R6 ;  /* 0x0000001fff0d7819 */ /* 0x000fe40000011406 */
[----:B------:R-:W-:Y:S02]  /*0260*/  ISETP.LT.U32.AND P0, PT, R7, UR8, PT ;  /* 0x0000000807007c0c */ /* 0x000fe4000bf01070 */
[----:B------:R-:W-:-:S02]  /*0270*/  SHF.R.S32.HI R15, RZ, 0x1f, R7 ;  /* 0x0000001fff0f7819 */ /* 0x000fc40000011407 */
[----:B------:R-:W-:Y:S02]  /*0280*/  LEA R12, R12, UR5, 0x3 ;  /* 0x000000050c0c7c11 */ /* 0x000fe4000f8e18ff */
[----:B------:R-:W-:Y:S02]  /*0290*/  SHF.L.U32 R14, R14, 0x1, RZ ;  /* 0x000000010e0e7819 */ /* 0x000fe400000006ff */
[----:B------:R-:W-:Y:S02]  /*02a0*/  IADD3 R36, R25, 0xe0, RZ ;  /* 0x000000e019247810 */ /* 0x000fe40007ffe0ff */
[----:B------:R-:W-:Y:S02]  /*02b0*/  ISETP.LT.AND.EX P1, PT, R9, UR9, !P4, P1 ;  /* 0x0000000909007c0c */ /* 0x000fe4000e721310 */
[----:B------:R-:W-:Y:S02]  /*02c0*/  ISETP.LT.AND.EX P2, PT, R11, UR9, !P4, P2 ;  /* 0x000000090b007c0c */ /* 0x000fe4000e741320 */
[----:B------:R-:W-:-:S02]  /*02d0*/  ISETP.LT.AND.EX P3, PT, R13, UR9, !P4, P3 ;  /* 0x000000090d007c0c */ /* 0x000fc4000e761330 */
[----:B------:R-:W-:Y:S01]  /*02e0*/  ISETP.LT.AND.EX P4, PT, R15, UR9, !P4, P0 ;  /* 0x000000090f007c0c */ /* 0x000fe2000e781300 */
[----:B0--3--:R-:W-:-:S12]  /*02f0*/  ULDC.64 UR8, c[0x0][0x208] ;  /* 0x0000820000087ab9 */ /* 0x009fd80000000a00 */
.L_x_2093:
[----:B0-----:R-:W0:Y:S01]  /*0300*/  LDC R23, c[0x0][0x288] ;  /* 0x0000a200ff177b82 */ /* 0x001e220000000800 */
[----:B------:R-:W-:Y:S01]  /*0310*/  ULDC.64 UR12, c[0x0][0x280] ;  /* 0x0000a000000c7ab9 */ /* 0x000fe20000000a00 */
[----:B------:R-:W-:-:S06]  /*0320*/  ULDC.64 UR14, c[0x0][0x278] ;  /* 0x00009e00000e7ab9 */ /* 0x000fcc0000000a00 */
[----:B-1----:R-:W1:Y:S08]  /*0330*/  LDC R37, c[0x0][0x294] ;  /* 0x0000a500ff257b82 */ /* 0x002e700000000800 */
[----:B------:R-:W2:Y:S01]  /*0340*/  @P2 LDC.64 R30, c[0x0][0x270] ;  /* 0x00009c00ff1e2b82 */ /* 0x000ea20000000a00 */
[----:B0-----:R-:W-:-:S07]  /*0350*/  IABS R19, R23 ;  /* 0x0000001700137213 */ /* 0x001fce0000000000 */
[----:B------:R-:W0:Y:S01]  /*0360*/  @P3 LDC.64 R28, c[0x0][0x270] ;  /* 0x00009c00ff1c3b82 */ /* 0x000e220000000a00 */
[----:B------:R-:W3:Y:S07]  /*0370*/  I2F.RP R18, R19 ;  /* 0x0000001300127306 */ /* 0x000eee0000209400 */
[----:B------:R-:W4:Y:S01]  /*0380*/  @P4 LDC.64 R26, c[0x0][0x270] ;  /* 0x00009c00ff1a4b82 */ /* 0x000f220000000a00 */
[----:B--2---:R-:W-:Y:S01]  /*0390*/  @P2 IMAD R24, R11, R30, RZ ;  /* 0x0000001e0b182224 */ /* 0x004fe200078e02ff */
[----:B---3--:R-:W2:Y:S03]  /*03a0*/  MUFU.RCP R18, R18 ;  /* 0x0000001200127308 */ /* 0x008ea60000001000 */
[----:B------:R-:W-:-:S02]  /*03b0*/  @P2 IMAD R43, R5, R31, R24 ;  /* 0x0000001f052b2224 */ /* 0x000fc400078e0218 */
[----:B----4-:R-:W-:Y:S01]  /*03c0*/  @P4 IMAD R40, R15, R26, RZ ;  /* 0x0000001a0f284224 */ /* 0x010fe200078e02ff */
[----:B--2---:R-:W-:-:S04]  /*03d0*/  IADD3 R16, R18, 0xffffffe, RZ ;  /* 0x0ffffffe12107810 */ /* 0x004fc80007ffe0ff */
[----:B------:R2:W3:Y:S02]  /*03e0*/  F2I.FTZ.U32.TRUNC.NTZ R17, R16 ;  /* 0x0000001000117305 */ /* 0x0004e4000021f000 */
[----:B--2---:R-:W-:Y:S02]  /*03f0*/  MOV R16, RZ ;  /* 0x000000ff00107202 */ /* 0x004fe40000000f00 */
[----:B---3--:R-:W-:-:S05]  /*0400*/  IADD3 R20, RZ, -R17, RZ ;  /* 0x80000011ff147210 */ /* 0x008fca0007ffe0ff */
[----:B------:R-:W-:Y:S01]  /*0410*/  IMAD R21, R20, R19, RZ ;  /* 0x0000001314157224 */ /* 0x000fe200078e02ff */
[----:B------:R-:W-:-:S03]  /*0420*/  IABS R20, R10 ;  /* 0x0000000a00147213 */ /* 0x000fc60000000000 */
[----:B------:R-:W-:Y:S01]  /*0430*/  IMAD.HI.U32 R17, R17, R21, R16 ;  /* 0x0000001511117227 */ /* 0x000fe200078e0010 */
[----:B------:R-:W-:-:S04]  /*0440*/  LOP3.LUT R16, R10, R23, RZ, 0x3c, !PT ;  /* 0x000000170a107212 */ /* 0x000fc800078e3cff */
[----:B------:R-:W-:Y:S01]  /*0450*/  ISETP.GE.AND P5, PT, R16, RZ, PT ;  /* 0x000000ff1000720c */ /* 0x000fe20003fa6270 */
[----:B------:R-:W-:Y:S01]  /*0460*/  IMAD.HI.U32 R17, R17, R20, RZ ;  /* 0x0000001411117227 */ /* 0x000fe200078e00ff */
[----:B------:R-:W-:-:S04]  /*0470*/  SHF.R.U32.HI R16, RZ, 0x1, R2 ;  /* 0x00000001ff107819 */ /* 0x000fc80000011602 */
[----:B------:R-:W-:-:S05]  /*0480*/  IADD3 R18, -R17, RZ, RZ ;  /* 0x000000ff11127210 */ /* 0x000fca0007ffe1ff */
[C---:B------:R-:W-:Y:S02]  /*0490*/  IMAD R18, R19.reuse, R18, R20 ;  /* 0x0000001213127224 */ /* 0x040fe400078e0214 */
[----:B------:R-:W2:Y:S03]  /*04a0*/  @P1 LDC.64 R20, c[0x0][0x270] ;  /* 0x00009c00ff141b82 */ /* 0x000ea60000000a00 */
[----:B------:R-:W-:-:S13]  /*04b0*/  ISETP.GT.U32.AND P6, PT, R19, R18, PT ;  /* 0x000000121300720c */ /* 0x000fda0003fc4070 */
[-C--:B------:R-:W-:Y:S02]  /*04c0*/  @!P6 IADD3 R18, R18, -R19.reuse, RZ ;  /* 0x800000131212e210 */ /* 0x080fe40007ffe0ff */
[----:B------:R-:W-:Y:S02]  /*04d0*/  @!P6 IADD3 R17, R17, 0x1, RZ ;  /* 0x000000011111e810 */ /* 0x000fe40007ffe0ff */
[----:B------:R-:W-:Y:S02]  /*04e0*/  ISETP.GE.U32.AND P0, PT, R18, R19, PT ;  /* 0x000000131200720c */ /* 0x000fe40003f06070 */
[----:B------:R-:W-:Y:S02]  /*04f0*/  ISETP.NE.AND P6, PT, R23, RZ, PT ;  /* 0x000000ff1700720c */ /* 0x000fe40003fc5270 */
[----:B------:R-:W-:-:S09]  /*0500*/  SHF.R.S32.HI R18, RZ, 0x1f, R14 ;  /* 0x0000001fff127819 */ /* 0x000fd2000001140e */
[----:B------:R-:W-:-:S04]  /*0510*/  @P0 IADD3 R17, R17, 0x1, RZ ;  /* 0x0000000111110810 */ /* 0x000fc80007ffe0ff */
[----:B------:R-:W-:Y:S01]  /*0520*/  MOV R19, R17 ;  /* 0x0000001100137202 */ /* 0x000fe20000000f00 */
[----:B------:R-:W-:-:S03]  /*0530*/  IMAD.WIDE.U32 R16, R16, -0x6db6db6d, RZ ;  /* 0x9249249310107825 */ /* 0x000fc600078e00ff */
[----:B------:R-:W-:Y:S02]  /*0540*/  @!P5 IADD3 R19, -R19, RZ, RZ ;  /* 0x000000ff1313d210 */ /* 0x000fe40007ffe1ff */
[----:B------:R-:W-:Y:S02]  /*0550*/  @!P6 LOP3.LUT R19, RZ, R23, RZ, 0x33, !PT ;  /* 0x00000017ff13e212 */ /* 0x000fe400078e33ff */
[----:B------:R-:W-:Y:S02]  /*0560*/  SHF.R.U32.HI R16, RZ, 0x2, R17 ;  /* 0x00000002ff107819 */ /* 0x000fe40000011611 */
[----:B------:R-:W-:-:S03]  /*0570*/  IADD3 R39, -R19, RZ, RZ ;  /* 0x000000ff13277210 */ /* 0x000fc60007ffe1ff */
[----:B-1----:R-:W-:Y:S01]  /*0580*/  IMAD R37, R37, UR7, R16 ;  /* 0x0000000725257c24 */ /* 0x002fe2000f8e0210 */
[----:B------:R-:W-:Y:S01]  /*0590*/  SHF.R.S32.HI R16, RZ, 0x1f, R19 ;  /* 0x0000001fff107819 */ /* 0x000fe20000011413 */
[----:B------:R-:W-:-:S03]  /*05a0*/  IMAD R39, R23, R39, R10 ;  /* 0x0000002717277224 */ /* 0x000fc600078e020a */
[----:B------:R-:W-:Y:S01]  /*05b0*/  IADD3 R38, R37, 0x80, RZ ;  /* 0x0000008025267810 */ /* 0x000fe20007ffe0ff */
[----:B------:R-:W-:Y:S01]  /*05c0*/  IMAD R39, R39, 0x1c, RZ ;  /* 0x0000001c27277824 */ /* 0x000fe200078e02ff */
[----:B------:R-:W-:Y:S01]  /*05d0*/  IADD3 R34, R37, 0xa0, RZ ;  /* 0x000000a025227810 */ /* 0x000fe20007ffe0ff */
[----:B------:R-:W-:Y:S01]  /*05e0*/  IMAD R22, R16, UR12, RZ ;  /* 0x0000000c10167c24 */ /* 0x000fe2000f8e02ff */
[----:B------:R-:W-:Y:S01]  /*05f0*/  ISETP.GE.U32.AND P5, PT, R38, UR14, PT ;  /* 0x0000000e26007c0c */ /* 0x000fe2000bfa6070 */
[----:B------:R-:W1:Y:S01]  /*0600*/  @P1 LDC.64 R16, c[0x0][0x220] ;  /* 0x00008800ff101b82 */ /* 0x000e620000000a00 */
[----:B------:R-:W-:Y:S01]  /*0610*/  IADD3 R50, P0, R14, R39, RZ ;  /* 0x000000270e327210 */ /* 0x000fe20007f1e0ff */
[----:B------:R-:W-:Y:S01]  /*0620*/  IMAD R53, R19, UR13, R22 ;  /* 0x0000000d13357c24 */ /* 0x000fe2000f8e0216 */
[----:B------:R-:W-:Y:S02]  /*0630*/  SHF.R.S32.HI R41, RZ, 0x1f, R38 ;  /* 0x0000001fff297819 */ /* 0x000fe40000011426 */
[----:B------:R-:W-:Y:S01]  /*0640*/  LEA.HI.X.SX32 R51, R39, R18, 0x1, P0 ;  /* 0x0000001227337211 */ /* 0x000fe200000f0eff */
[----:B--2---:R-:W-:Y:S01]  /*0650*/  @P1 IMAD R18, R9, R20, RZ ;  /* 0x0000001409121224 */ /* 0x004fe200078e02ff */
[----:B------:R-:W-:Y:S01]  /*0660*/  ISETP.GE.AND.EX P5, PT, R41, UR15, PT, P5 ;  /* 0x0000000f29007c0c */ /* 0x000fe2000bfa6350 */
[----:B------:R-:W2:Y:S01]  /*0670*/  @P2 LDC.64 R22, c[0x0][0x220] ;  /* 0x00008800ff162b82 */ /* 0x000ea20000000a00 */
[----:B------:R-:W-:Y:S01]  /*0680*/  ISETP.GE.U32.AND P0, PT, R34, UR14, PT ;  /* 0x0000000e22007c0c */ /* 0x000fe2000bf06070 */
[----:B------:R-:W-:Y:S01]  /*0690*/  IMAD.WIDE.U32 R50, R19, UR12, R50 ;  /* 0x0000000c13327c25 */ /* 0x000fe2000f8e0032 */
[----:B------:R-:W-:-:S02]  /*06a0*/  ISETP.LT.U32.AND P5, PT, R2, 0x1c0, !P5 ;  /* 0x000001c00200780c */ /* 0x000fc40006fa1070 */
[----:B------:R-:W-:Y:S01]  /*06b0*/  SHF.R.S32.HI R35, RZ, 0x1f, R34 ;  /* 0x0000001fff237819 */ /* 0x000fe20000011422 */
[----:B------:R-:W-:Y:S01]  /*06c0*/  @P1 IMAD R33, R25, R21, R18 ;  /* 0x0000001519211224 */ /* 0x000fe200078e0212 */
[----:B------:R-:W-:Y:S01]  /*06d0*/  IADD3 R53, R51, R53, RZ ;  /* 0x0000003533357210 */ /* 0x000fe20007ffe0ff */
[----:B------:R-:W3:Y:S01]  /*06e0*/  @P3 LDC.64 R18, c[0x0][0x220] ;  /* 0x00008800ff123b82 */ /* 0x000ee20000000a00 */
[-C--:B------:R-:W-:Y:S02]  /*06f0*/  @P1 MOV R52, R50.reuse ;  /* 0x0000003200341202 */ /* 0x080fe40000000f00 */
[----:B------:R-:W-:Y:S02]  /*0700*/  @P2 MOV R32, R50 ;  /* 0x0000003200202202 */ /* 0x000fe40000000f00 */
[----:B------:R-:W-:Y:S01]  /*0710*/  ISETP.GE.AND.EX P0, PT, R35, UR15, PT, P0 ;  /* 0x0000000f23007c0c */ /* 0x000fe2000bf06300 */
[----:B------:R-:W-:Y:S01]  /*0720*/  @P1 IMAD.WIDE.U32 R20, R25, R20, R52 ;  /* 0x0000001419141225 */ /* 0x000fe200078e0034 */
[----:B------:R-:W-:Y:S01]  /*0730*/  IADD3 R47, R37, 0xc0, RZ ;  /* 0x000000c0252f7810 */ /* 0x000fe20007ffe0ff */
[----:B------:R-:W4:Y:S01]  /*0740*/  @P5 LDC.64 R24, c[0x0][0x270] ;  /* 0x00009c00ff185b82 */ /* 0x000f220000000a00 */
[----:B------:R-:W-:-:S02]  /*0750*/  ISETP.LT.U32.AND P0, PT, R2, 0x1c0, !P0 ;  /* 0x000001c00200780c */ /* 0x000fc40004701070 */
[----:B------:R-:W-:Y:S02]  /*0760*/  @P1 IADD3 R21, R21, R33, RZ ;  /* 0x0000002115151210 */ /* 0x000fe40007ffe0ff */
[----:B------:R-:W-:Y:S02]  /*0770*/  @P2 MOV R33, R53 ;  /* 0x0000003500212202 */ /* 0x000fe40000000f00 */
[----:B-1----:R-:W-:Y:S01]  /*0780*/  @P1 LEA R16, P6, R20, R16, 0x1 ;  /* 0x0000001014101211 */ /* 0x002fe200078c08ff */
[----:B------:R-:W-:-:S03]  /*0790*/  @P2 IMAD.WIDE.U32 R30, R5, R30, R32 ;  /* 0x0000001e051e2225 */ /* 0x000fc600078e0020 */
[----:B------:R-:W-:Y:S02]  /*07a0*/  @P1 LEA.HI.X R17, R20, R17, R21, 0x1, P6 ;  /* 0x0000001114111211 */ /* 0x000fe400030f0c15 */
[----:B------:R-:W-:Y:S01]  /*07b0*/  @P3 MOV R33, R53 ;  /* 0x0000003500213202 */ /* 0x000fe20000000f00 */
[----:B0-----:R-:W-:Y:S01]  /*07c0*/  @P3 IMAD R32, R13, R28, RZ ;  /* 0x0000001c0d203224 */ /* 0x001fe200078e02ff */
[----:B------:R-:W-:Y:S01]  /*07d0*/  @P2 IADD3 R31, R31, R43, RZ ;  /* 0x0000002b1f1f2210 */ /* 0x000fe20007ffe0ff */
[----:B------:R-:W0:Y:S01]  /*07e0*/  @P4 LDC.64 R20, c[0x0][0x220] ;  /* 0x00008800ff144b82 */ /* 0x000e220000000a00 */
[----:B--2---:R-:W-:Y:S01]  /*07f0*/  @P2 LEA R22, P6, R30, R22, 0x1 ;  /* 0x000000161e162211 */ /* 0x004fe200078c08ff */
[----:B------:R-:W-:Y:S01]  /*0800*/  @P3 IMAD R43, R6, R29, R32 ;  /* 0x0000001d062b3224 */ /* 0x000fe200078e0220 */
[----:B------:R-:W-:Y:S02]  /*0810*/  @P3 MOV R32, R50 ;  /* 0x0000003200203202 */ /* 0x000fe40000000f00 */
[----:B------:R-:W-:-:S03]  /*0820*/  @P2 LEA.HI.X R23, R30, R23, R31, 0x1, P6 ;  /* 0x000000171e172211 */ /* 0x000fc600030f0c1f */
[----:B------:R-:W-:Y:S01]  /*0830*/  @P3 IMAD.WIDE.U32 R32, R6, R28, R32 ;  /* 0x0000001c06203225 */ /* 0x000fe200078e0020 */
[----:B------:R-:W1:Y:S03]  /*0840*/  @P5 LDC.64 R30, c[0x0][0x220] ;  /* 0x00008800ff1e5b82 */ /* 0x000e660000000a00 */
[----:B----4-:R-:W-:Y:S01]  /*0850*/  @P5 IMAD R41, R41, R24, RZ ;  /* 0x0000001829295224 */ /* 0x010fe200078e02ff */
[----:B------:R-:W-:Y:S01]  /*0860*/  @P3 IADD3 R33, R33, R43, RZ ;  /* 0x0000002b21213210 */ /* 0x000fe20007ffe0ff */
[----:B------:R-:W-:Y:S01]  /*0870*/  @P4 IMAD R43, R7, R27, R40 ;  /* 0x0000001b072b4224 */ /* 0x000fe200078e0228 */
[----:B---3--:R-:W-:Y:S01]  /*0880*/  @P3 LEA R18, P6, R32, R18, 0x1 ;  /* 0x0000001220123211 */ /* 0x008fe200078c08ff */
[----:B------:R-:W-:Y:S01]  /*0890*/  @P5 IMAD R45, R38, R25, R41 ;  /* 0x00000019262d5224 */ /* 0x000fe200078e0229 */
[----:B------:R-:W2:Y:S01]  /*08a0*/  @P0 LDC.64 R28, c[0x0][0x270] ;  /* 0x00009c00ff1c0b82 */ /* 0x000ea20000000a00 */
[----:B------:R-:W-:-:S02]  /*08b0*/  @P5 MOV R40, R50 ;  /* 0x0000003200285202 */ /* 0x000fc40000000f00 */
[----:B------:R-:W-:Y:S02]  /*08c0*/  @P3 LEA.HI.X R19, R32, R19, R33, 0x1, P6 ;  /* 0x0000001320133211 */ /* 0x000fe400030f0c21 */
[----:B------:R-:W-:Y:S02]  /*08d0*/  @P4 MOV R32, R50 ;  /* 0x0000003200204202 */ /* 0x000fe40000000f00 */
[-C--:B------:R-:W-:Y:S02]  /*08e0*/  @P4 MOV R33, R53.reuse ;  /* 0x0000003500214202 */ /* 0x080fe40000000f00 */
[----:B------:R-:W-:Y:S01]  /*08f0*/  @P5 MOV R41, R53 ;  /* 0x0000003500295202 */ /* 0x000fe20000000f00 */
[----:B------:R-:W-:Y:S02]  /*0900*/  @P4 IMAD.WIDE.U32 R32, R7, R26, R32 ;  /* 0x0000001a07204225 */ /* 0x000fe400078e0020 */
[----:B------:R-:W3:Y:S02]  /*0910*/  @P0 LDC.64 R26, c[0x0][0x220] ;  /* 0x00008800ff1a0b82 */ /* 0x000ee40000000a00 */
[----:B------:R-:W-:Y:S01]  /*0920*/  @P5 IMAD.WIDE.U32 R24, R38, R24, R40 ;  /* 0x0000001826185225 */ /* 0x000fe200078e0028 */
[----:B------:R-:W-:-:S02]  /*0930*/  @P4 IADD3 R33, R33, R43, RZ ;  /* 0x0000002b21214210 */ /* 0x000fc40007ffe0ff */
[C---:B0-----:R-:W-:Y:S02]  /*0940*/  @P4 LEA R20, P6, R32.reuse, R20, 0x1 ;  /* 0x0000001420144211 */ /* 0x041fe400078c08ff */
[----:B------:R-:W-:Y:S02]  /*0950*/  @P5 IADD3 R25, R25, R45, RZ ;  /* 0x0000002d19195210 */ /* 0x000fe40007ffe0ff */
[----:B------:R-:W-:Y:S01]  /*0960*/  @P4 LEA.HI.X R21, R32, R21, R33, 0x1, P6 ;  /* 0x0000001520154211 */ /* 0x000fe200030f0c21 */
[----:B--2---:R-:W-:Y:S01]  /*0970*/  @P0 IMAD R35, R35, R28, RZ ;  /* 0x0000001c23230224 */ /* 0x004fe200078e02ff */
[----:B-1----:R-:W-:Y:S02]  /*0980*/  @P5 LEA R30, P6, R24, R30, 0x1 ;  /* 0x0000001e181e5211 */ /* 0x002fe400078c08ff */
[----:B------:R-:W-:Y:S01]  /*0990*/  MOV R38, RZ ;  /* 0x000000ff00267202 */ /* 0x000fe20000000f00 */
[----:B------:R-:W-:Y:S01]  /*09a0*/  @P0 IMAD R33, R34, R29, R35 ;  /* 0x0000001d22210224 */ /* 0x000fe200078e0223 */
[----:B------:R-:W-:-:S02]  /*09b0*/  @P5 LEA.HI.X R31, R24, R31, R25, 0x1, P6 ;  /* 0x0000001f181f5211 */ /* 0x000fc400030f0c19 */
[----:B------:R-:W-:Y:S02]  /*09c0*/  @P0 MOV R24, R50 ;  /* 0x0000003200180202 */ /* 0x000fe40000000f00 */
[----:B------:R-:W-:Y:S01]  /*09d0*/  @P0 MOV R25, R53 ;  /* 0x0000003500190202 */ /* 0x000fe20000000f00 */
[----:B------:R-:W2:Y:S02]  /*09e0*/  @P5 LDG.E R38, desc[UR8][R30.64] ;  /* 0x000000081e265981 */ /* 0x000ea4000c1e1900 */
[----:B------:R-:W-:Y:S01]  /*09f0*/  @P0 IMAD.WIDE.U32 R28, R34, R28, R24 ;  /* 0x0000001c221c0225 */ /* 0x000fe200078e0018 */
[----:B------:R-:W-:Y:S02]  /*0a00*/  ISETP.GE.U32.AND P6, PT, R47, UR14, PT ;  /* 0x0000000e2f007c0c */ /* 0x000fe4000bfc6070 */
[----:B------:R-:W-:Y:S02]  /*0a10*/  SHF.R.S32.HI R35, RZ, 0x1f, R47 ;  /* 0x0000001fff237819 */ /* 0x000fe4000001142f */
[----:B------:R-:W-:-:S02]  /*0a20*/  @P0 IADD3 R25, R29, R33, RZ ;  /* 0x000000211d190210 */ /* 0x000fc40007ffe0ff */
[C---:B---3--:R-:W-:Y:S02]  /*0a30*/  @P0 LEA R24, P5, R28.reuse, R26, 0x1 ;  /* 0x0000001a1c180211 */ /* 0x048fe400078a08ff */
[----:B------:R-:W-:Y:S02]  /*0a40*/  ISETP.GE.AND.EX P6, PT, R35, UR15, PT, P6 ;  /* 0x0000000f23007c0c */ /* 0x000fe4000bfc6360 */
[----:B------:R-:W-:Y:S02]  /*0a50*/  @P0 LEA.HI.X R25, R28, R27, R25, 0x1, P5 ;  /* 0x0000001b1c190211 */ /* 0x000fe400028f0c19 */
[----:B------:R-:W-:Y:S02]  /*0a60*/  SHF.R.S32.HI R41, RZ, 0x1f, R36 ;  /* 0x0000001fff297819 */ /* 0x000fe40000011424 */
[----:B------:R-:W-:Y:S02]  /*0a70*/  ISETP.GE.U32.AND P5, PT, R36, UR14, PT ;  /* 0x0000000e24007c0c */ /* 0x000fe4000bfa6070 */
[----:B------:R-:W-:-:S02]  /*0a80*/  ISETP.LT.U32.AND P6, PT, R2, 0x1c0, !P6 ;  /* 0x000001c00200780c */ /* 0x000fc400077c1070 */
[----:B------:R-:W-:-:S04]  /*0a90*/  ISETP.GE.AND.EX P5, PT, R41, UR15, PT, P5 ;  /* 0x0000000f29007c0c */ /* 0x000fc8000bfa6350 */
[----:B------:R-:W-:Y:S02]  /*0aa0*/  ISETP.GT.U32.OR P5, PT, R2, 0x1bf, P5 ;  /* 0x000001bf0200780c */ /* 0x000fe40002fa4470 */
[----:B------:R-:W-:-:S05]  /*0ab0*/  MOV R40, RZ ;  /* 0x000000ff00287202 */ /* 0x000fca0000000f00 */
[----:B------:R-:W0:Y:S01]  /*0ac0*/  @P6 LDC.64 R26, c[0x0][0x270] ;  /* 0x00009c00ff1a6b82 */ /* 0x000e220000000a00 */
[----:B------:R-:W-:Y:S01]  /*0ad0*/  CS2R R42, SRZ ;  /* 0x00000000002a7805 */ /* 0x000fe2000001ff00 */
[----:B------:R-:W3:Y:S05]  /*0ae0*/  @P2 LDG.E R40, desc[UR8][R22.64] ;  /* 0x0000000816282981 */ /* 0x000eea000c1e1900 */
[----:B------:R1:W4:Y:S01]  /*0af0*/  @P1 LDG.E R42, desc[UR8][R16.64] ;  /* 0x00000008102a1981 */ /* 0x000322000c1e1900 */
[----:B------:R-:W5:Y:S01]  /*0b00*/  @!P5 LDC.64 R28, c[0x0][0x270] ;  /* 0x00009c00ff1cdb82 */ /* 0x000f620000000a00 */
[----:B------:R-:W-:Y:S02]  /*0b10*/  CS2R R44, SRZ ;  /* 0x00000000002c7805 */ /* 0x000fe4000001ff00 */
[----:B------:R5:W2:Y:S04]  /*0b20*/  @P3 LDG.E R43, desc[UR8][R18.64] ;  /* 0x00000008122b3981 */ /* 0x000aa8000c1e1900 */
[----:B------:R4:W2:Y:S01]  /*0b30*/  @P4 LDG.E R44, desc[UR8][R20.64] ;  /* 0x00000008142c4981 */ /* 0x0008a2000c1e1900 */
[----:B------:R-:W5:Y:S01]  /*0b40*/  @P6 LDC.64 R32, c[0x0][0x220] ;  /* 0x00008800ff206b82 */ /* 0x000f620000000a00 */
[----:B-1----:R-:W-:-:S02]  /*0b50*/  @P6 MOV R16, R50 ;  /* 0x0000003200106202 */ /* 0x002fc40000000f00 */
[----:B------:R-:W-:Y:S01]  /*0b60*/  @P6 MOV R17, R53 ;  /* 0x0000003500116202 */ /* 0x000fe20000000f00 */
[----:B------:R1:W2:Y:S04]  /*0b70*/  @P0 LDG.E R45, desc[UR8][R24.64] ;  /* 0x00000008182d0981 */ /* 0x0002a8000c1e1900 */
[----:B------:R-:W1:Y:S01]  /*0b80*/  @!P5 LDC.64 R30, c[0x0][0x220] ;  /* 0x00008800ff1edb82 */ /* 0x000e620000000a00 */
[----:B0-----:R-:W-:-:S04]  /*0b90*/  @P6 IMAD R34, R35, R26, RZ ;  /* 0x0000001a23226224 */ /* 0x001fc800078e02ff */
[C---:B------:R-:W-:Y:S02]  /*0ba0*/  @P6 IMAD R23, R47.reuse, R27, R34 ;  /* 0x0000001b2f176224 */ /* 0x040fe400078e0222 */
[----:B------:R-:W-:-:S04]  /*0bb0*/  @P6 IMAD.WIDE.U32 R26, R47, R26, R16 ;  /* 0x0000001a2f1a6225 */ /* 0x000fc800078e0010 */
[----:B-----5:R-:W-:Y:S01]  /*0bc0*/  @!P5 IMAD R16, R41, R28, RZ ;  /* 0x0000001c2910d224 */ /* 0x020fe200078e02ff */
[----:B------:R-:W-:-:S03]  /*0bd0*/  @!P5 MOV R17, R53 ;  /* 0x000000350011d202 */ /* 0x000fc60000000f00 */
[----:B------:R-:W-:Y:S01]  /*0be0*/  @!P5 IMAD R19, R36, R29, R16 ;  /* 0x0000001d2413d224 */ /* 0x000fe200078e0210 */
[----:B------:R-:W-:Y:S02]  /*0bf0*/  @!P5 MOV R16, R50 ;  /* 0x000000320010d202 */ /* 0x000fe40000000f00 */
[----:B------:R-:W-:Y:S02]  /*0c00*/  @P6 IADD3 R18, R27, R23, RZ ;  /* 0x000000171b126210 */ /* 0x000fe40007ffe0ff */
[----:B------:R-:W-:Y:S01]  /*0c10*/  @P6 LEA R32, P0, R26, R32, 0x1 ;  /* 0x000000201a206211 */ /* 0x000fe200078008ff */
[----:B------:R-:W-:Y:S01]  /*0c20*/  @!P5 IMAD.WIDE.U32 R28, R36, R28, R16 ;  /* 0x0000001c241cd225 */ /* 0x000fe200078e0010 */
[----:B------:R-:W-:Y:S02]  /*0c30*/  CS2R R46, SRZ ;  /* 0x00000000002e7805 */ /* 0x000fe4000001ff00 */
[----:B------:R-:W-:Y:S02]  /*0c40*/  @P6 LEA.HI.X R33, R26, R33, R18, 0x1, P0 ;  /* 0x000000211a216211 */ /* 0x000fe400000f0c12 */
[----:B------:R-:W-:-:S02]  /*0c50*/  @!P5 IADD3 R16, R29, R19, RZ ;  /* 0x000000131d10d210 */ /* 0x000fc40007ffe0ff */
[C---:B-1----:R-:W-:Y:S01]  /*0c60*/  @!P5 LEA R30, P0, R28.reuse, R30, 0x1 ;  /* 0x0000001e1c1ed211 */ /* 0x042fe200078008ff */
[----:B------:R-:W5:Y:S03]  /*0c70*/  @P6 LDG.E R46, desc[UR8][R32.64] ;  /* 0x00000008202e6981 */ /* 0x000f66000c1e1900 */
[----:B------:R-:W-:-:S05]  /*0c80*/  @!P5 LEA.HI.X R31, R28, R31, R16, 0x1, P0 ;  /* 0x0000001f1c1fd211 */ /* 0x000fca00000f0c10 */
[----:B------:R-:W5:Y:S01]  /*0c90*/  @!P5 LDG.E R47, desc[UR8][R30.64] ;  /* 0x000000081e2fd981 */ /* 0x000f62000c1e1900 */
[C---:B------:R-:W-:Y:S02]  /*0ca0*/  ISETP.GT.AND P0, PT, R4.reuse, 0x1e, PT ;  /* 0x0000001e0400780c */ /* 0x040fe40003f04270 */
[----:B------:R-:W-:Y:S01]  /*0cb0*/  ISETP.GT.AND P5, PT, R4, 0xf, PT ;  /* 0x0000000f0400780c */ /* 0x000fe20003fa4270 */
[----:B------:R-:W0:Y:S01]  /*0cc0*/  LDC R48, c[0x0][0xc] ;  /* 0x00000300ff307b82 */ /* 0x000e220000000800 */
[----:B------:R-:W-:Y:S01]  /*0cd0*/  BSSY B0, `(.L_x_2057) ;  /* 0x0000084000007945 */ /* 0x000fe20003800000 */
[----:B---3--:R-:W-:-:S04]  /*0ce0*/  PRMT R16, R40, 0x7632, R16 ;  /* 0x0000763228107816 */ /* 0x008fc80000000010 */
[----:B------:R-:W-:Y:S02]  /*0cf0*/  SHF.L.U32 R19, R16, 0x10, RZ ;  /* 0x0000001010137819 */ /* 0x000fe400000006ff */
[----:B----4-:R-:W-:Y:S02]  /*0d00*/  PRMT R16, R42, 0x7632, R16 ;  /* 0x000076322a107816 */ /* 0x010fe40000000010 */
[----:B------:R-:W-:Y:S02]  /*0d10*/  SHF.L.U32 R18, R40, 0x10, RZ ;  /* 0x0000001028127819 */ /* 0x000fe400000006ff */
[----:B------:R-:W-:Y:S01]  /*0d20*/  SHF.L.U32 R17, R16, 0x10, RZ ;  /* 0x0000001010117819 */ /* 0x000fe200000006ff */
[----:B------:R-:W-:Y:S01]  /*0d30*/  FMUL.FTZ R21, R19, R19 ;  /* 0x0000001313157220 */ /* 0x000fe20000410000 */
[----:B------:R-:W-:Y:S01]  /*0d40*/  SHF.L.U32 R16, R42, 0x10, RZ ;  /* 0x000000102a107819 */ /* 0x000fe200000006ff */
[C---:B------:R-:W-:Y:S01]  /*0d50*/  FADD.FTZ R20, R18.reuse, R19 ;  /* 0x0000001312147221 */ /* 0x040fe20000010000 */
[----:B--2---:R-:W-:Y:S01]  /*0d60*/  PRMT R22, R43, 0x7632, R22 ;  /* 0x000076322b167816 */ /* 0x004fe20000000016 */
[----:B------:R-:W-:Y:S01]  /*0d70*/  FMUL.FTZ R19, R17, R17 ;  /* 0x0000001111137220 */ /* 0x000fe20000410000 */
[----:B------:R-:W-:Y:S01]  /*0d80*/  FFMA.FTZ R18, R18, R18, R21 ;  /* 0x0000001212127223 */ /* 0x000fe20000010015 */
[----:B------:R-:W-:Y:S01]  /*0d90*/  FADD.FTZ R17, R16, R17 ;  /* 0x0000001110117221 */ /* 0x000fe20000010000 */
[----:B------:R-:W-:Y:S01]  /*0da0*/  SHF.L.U32 R22, R22, 0x10, RZ ;  /* 0x0000001016167819 */ /* 0x000fe200000006ff */
[----:B------:R-:W-:Y:S01]  /*0db0*/  FFMA.FTZ R19, R16, R16, R19 ;  /* 0x0000001010137223 */ /* 0x000fe20000010013 */
[----:B------:R-:W-:-:S02]  /*0dc0*/  PRMT R23, R44, 0x7632, R23 ;  /* 0x000076322c177816 */ /* 0x000fc40000000017 */
[----:B------:R-:W-:Y:S01]  /*0dd0*/  SHF.L.U32 R21, R43, 0x10, RZ ;  /* 0x000000102b157819 */ /* 0x000fe200000006ff */
[----:B------:R-:W-:Y:S01]  /*0de0*/  FADD.FTZ R19, RZ, R19 ;  /* 0x00000013ff137221 */ /* 0x000fe20000010000 */
[----:B------:R-:W-:Y:S01]  /*0df0*/  FMUL.FTZ R16, R22, R22 ;  /* 0x0000001616107220 */ /* 0x000fe20000410000 */
[----:B------:R-:W-:Y:S01]  /*0e00*/  FADD.FTZ R17, RZ, R17 ;  /* 0x00000011ff117221 */ /* 0x000fe20000010000 */
[----:B------:R-:W-:Y:S01]  /*0e10*/  SHF.L.U32 R23, R23, 0x10, RZ ;  /* 0x0000001017177819 */ /* 0x000fe200000006ff */
[----:B------:R-:W-:Y:S01]  /*0e20*/  FADD.FTZ R18, R19, R18 ;  /* 0x0000001213127221 */ /* 0x000fe20000010000 */
[C---:B------:R-:W-:Y:S01]  /*0e30*/  FADD.FTZ R22, R21.reuse, R22 ;  /* 0x0000001615167221 */ /* 0x040fe20000010000 */
[----:B------:R-:W-:Y:S01]  /*0e40*/  PRMT R19, R38, 0x7632, R19 ;  /* 0x0000763226137816 */ /* 0x000fe20000000013 */
[----:B------:R-:W-:Y:S01]  /*0e50*/  FFMA.FTZ R21, R21, R21, R16 ;  /* 0x0000001515157223 */ /* 0x000fe20000010010 */
[----:B------:R-:W-:Y:S01]  /*0e60*/  FADD.FTZ R17, R17, R20 ;  /* 0x0000001411117221 */ /* 0x000fe20000010000 */
[----:B------:R-:W-:Y:S01]  /*0e70*/  SHF.L.U32 R16, R44, 0x10, RZ ;  /* 0x000000102c107819 */ /* 0x000fe200000006ff */
[----:B------:R-:W-:Y:S01]  /*0e80*/  FMUL.FTZ R25, R23, R23 ;  /* 0x0000001717197220 */ /* 0x000fe20000410000 */
[----:B------:R-:W-:Y:S01]  /*0e90*/  SHF.L.U32 R19, R19, 0x10, RZ ;  /* 0x0000001013137819 */ /* 0x000fe200000006ff */
[--C-:B------:R-:W-:Y:S01]  /*0ea0*/  FADD.FTZ R17, R17, R22.reuse ;  /* 0x0000001611117221 */ /* 0x100fe20000010000 */
[----:B------:R-:W-:Y:S01]  /*0eb0*/  PRMT R22, R45, 0x7632, R22 ;  /* 0x000076322d167816 */ /* 0x000fe20000000016 */
[C---:B------:R-:W-:Y:S01]  /*0ec0*/  FADD.FTZ R20, R16.reuse, R23 ;  /* 0x0000001710147221 */ /* 0x040fe20000010000 */
[----:B------:R-:W-:Y:S01]  /*0ed0*/  FFMA.FTZ R25, R16, R16, R25 ;  /* 0x0000001010197223 */ /* 0x000fe20000010019 */
[----:B------:R-:W-:Y:S01]  /*0ee0*/  FADD.FTZ R18, R18, R21 ;  /* 0x0000001512127221 */ /* 0x000fe20000010000 */
[----:B------:R-:W-:Y:S01]  /*0ef0*/  SHF.L.U32 R16, R38, 0x10, RZ ;  /* 0x0000001026107819 */ /* 0x000fe200000006ff */
[----:B------:R-:W-:Y:S01]  /*0f00*/  FMUL.FTZ R21, R19, R19 ;  /* 0x0000001313157220 */ /* 0x000fe20000410000 */
[----:B------:R-:W-:Y:S01]  /*0f10*/  SHF.L.U32 R23, R22, 0x10, RZ ;  /* 0x0000001016177819 */ /* 0x000fe200000006ff */
[----:B------:R-:W-:Y:S01]  /*0f20*/  FADD.FTZ R17, R17, R20 ;  /* 0x0000001411117221 */ /* 0x000fe20000010000 */
[----:B------:R-:W-:Y:S01]  /*0f30*/  FADD.FTZ R18, R18, R25 ;  /* 0x0000001912127221 */ /* 0x000fe20000010000 */
[C---:B------:R-:W-:Y:S01]  /*0f40*/  FADD.FTZ R20, R16.reuse, R19 ;  /* 0x0000001310147221 */ /* 0x040fe20000010000 */
[----:B------:R-:W-:Y:S01]  /*0f50*/  FFMA.FTZ R21, R16, R16, R21 ;  /* 0x0000001010157223 */ /* 0x000fe20000010015 */
[----:B------:R-:W-:Y:S01]  /*0f60*/  SHF.L.U32 R16, R45, 0x10, RZ ;  /* 0x000000102d107819 */ /* 0x000fe200000006ff */
[----:B------:R-:W-:Y:S01]  /*0f70*/  FMUL.FTZ R19, R23, R23 ;  /* 0x0000001717137220 */ /* 0x000fe20000410000 */
[----:B-----5:R-:W-:Y:S01]  /*0f80*/  PRMT R22, R46, 0x7632, R22 ;  /* 0x000076322e167816 */ /* 0x020fe20000000016 */
[----:B------:R-:W-:-:S02]  /*0f90*/  FADD.FTZ R18, R18, R21 ;  /* 0x0000001512127221 */ /* 0x000fc40000010000 */
[----:B------:R-:W-:Y:S01]  /*0fa0*/  FFMA.FTZ R19, R16, R16, R19 ;  /* 0x0000001010137223 */ /* 0x000fe20000010013 */
[----:B------:R-:W-:Y:S01]  /*0fb0*/  SHF.L.U32 R21, R22, 0x10, RZ ;  /* 0x0000001016157819 */ /* 0x000fe200000006ff */
[----:B------:R-:W-:Y:S01]  /*0fc0*/  FADD.FTZ R17, R17, R20 ;  /* 0x0000001411117221 */ /* 0x000fe20000010000 */
[----:B------:R-:W-:Y:S01]  /*0fd0*/  FADD.FTZ R20, R16, R23 ;  /* 0x0000001710147221 */ /* 0x000fe20000010000 */
[----:B------:R-:W-:Y:S02]  /*0fe0*/  PRMT R22, R47, 0x7632, R22 ;  /* 0x000076322f167816 */ /* 0x000fe40000000016 */
[----:B------:R-:W-:Y:S01]  /*0ff0*/  FMUL.FTZ R23, R21, R21 ;  /* 0x0000001515177220 */ /* 0x000fe20000410000 */
[----:B------:R-:W-:Y:S01]  /*1000*/  SHF.L.U32 R16, R46, 0x10, RZ ;  /* 0x000000102e107819 */ /* 0x000fe200000006ff */
[----:B------:R-:W-:Y:S01]  /*1010*/  FADD.FTZ R18, R18, R19 ;  /* 0x0000001312127221 */ /* 0x000fe20000010000 */
[----:B------:R-:W-:Y:S01]  /*1020*/  SHF.L.U32 R19, R22, 0x10, RZ ;  /* 0x0000001016137819 */ /* 0x000fe200000006ff */
[----:B------:R-:W-:-:S02]  /*1030*/  FADD.FTZ R17, R17, R20 ;  /* 0x0000001411117221 */ /* 0x000fc40000010000 */
[C---:B------:R-:W-:Y:S01]  /*1040*/  FADD.FTZ R20, R16.reuse, R21 ;  /* 0x0000001510147221 */ /* 0x040fe20000010000 */
[----:B------:R-:W-:Y:S01]  /*1050*/  FFMA.FTZ R23, R16, R16, R23 ;  /* 0x0000001010177223 */ /* 0x000fe20000010017 */
[----:B------:R-:W-:Y:S01]  /*1060*/  SHF.L.U32 R16, R47, 0x10, RZ ;  /* 0x000000102f107819 */ /* 0x000fe200000006ff */
[----:B------:R-:W-:Y:S01]  /*1070*/  FMUL.FTZ R21, R19, R19 ;  /* 0x0000001313157220 */ /* 0x000fe20000410000 */
[----:B------:R-:W-:Y:S01]  /*1080*/  FADD.FTZ R17, R17, R20 ;  /* 0x0000001411117221 */ /* 0x000fe20000010000 */
[----:B------:R-:W-:Y:S02]  /*1090*/  FADD.FTZ R18, R18, R23 ;  /* 0x0000001712127221 */ /* 0x000fe40000010000 */
[C---:B------:R-:W-:Y:S01]  /*10a0*/  FADD.FTZ R20, R16.reuse, R19 ;  /* 0x0000001310147221 */ /* 0x040fe20000010000 */
[----:B------:R-:W-:-:S03]  /*10b0*/  FFMA.FTZ R21, R16, R16, R21 ;  /* 0x0000001010157223 */ /* 0x000fc60000010015 */
[----:B------:R-:W-:Y:S01]  /*10c0*/  FADD.FTZ R17, R17, R20 ;  /* 0x0000001411117221 */ /* 0x000fe20000010000 */
[----:B------:R-:W-:-:S04]  /*10d0*/  FADD.FTZ R18, R18, R21 ;  /* 0x0000001512127221 */ /* 0x000fc80000010000 */
[----:B------:R-:W1:Y:S04]  /*10e0*/  SHFL.DOWN PT, R16, R17, 0x1, 0x1f ;  /* 0x08201f0011107f89 */ /* 0x000e6800000e0000 */
[----:B------:R-:W2:Y:S01]  /*10f0*/  SHFL.DOWN PT, R19, R18, 0x1, 0x1f ;  /* 0x08201f0012137f89 */ /* 0x000ea200000e0000 */
[----:B-1----:R-:W-:Y:S01]  /*1100*/  @!P0 FADD.FTZ R17, R17, R16 ;  /* 0x0000001011118221 */ /* 0x002fe20000010000 */
[----:B--2---:R-:W-:-:S04]  /*1110*/  @!P0 FADD.FTZ R18, R18, R19 ;  /* 0x0000001312128221 */ /* 0x004fc80000010000 */
[----:B------:R-:W1:Y:S04]  /*1120*/  SHFL.DOWN PT, R16, R17, 0x2, 0x1f ;  /* 0x08401f0011107f89 */ /* 0x000e6800000e0000 */
[----:B------:R-:W2:Y:S01]  /*1130*/  SHFL.DOWN PT, R19, R18, 0x2, 0x1f ;  /* 0x08401f0012137f89 */ /* 0x000ea200000e0000 */
[----:B------:R-:W-:-:S13]  /*1140*/  ISETP.GT.AND P0, PT, R4, 0x1d, PT ;  /* 0x0000001d0400780c */ /* 0x000fda0003f04270 */
        /* <DEDUP_REMOVED lines=14> */
[----:B------:R-:W-:Y:S02]  /*1230*/  ISETP.NE.AND P0, PT, R4, RZ, PT ;  /* 0x000000ff0400720c */ /* 0x000fe40003f05270 */
[----:B0-----:R-:W-:Y:S01]  /*1240*/  ISETP.GE.U32.AND P6, PT, R48, 0x2, PT ;  /* 0x000000023000780c */ /* 0x001fe20003fc6070 */
[----:B-1----:R-:W-:Y:S01]  /*1250*/  @!P5 FADD.FTZ R17, R17, R16 ;  /* 0x000000101111d221 */ /* 0x002fe20000010000 */
[----:B--2---:R-:W-:Y:S01]  /*1260*/  @!P5 FADD.FTZ R18, R18, R19 ;  /* 0x000000131212d221 */ /* 0x004fe20000010000 */
[----:B------:R-:W-:-:S03]  /*1270*/  ISETP.NE.AND P5, PT, R2, RZ, PT ;  /* 0x000000ff0200720c */ /* 0x000fc60003fa5270 */
[----:B------:R-:W-:Y:S02]  /*1280*/  MOV R34, R17 ;  /* 0x0000001100227202 */ /* 0x000fe40000000f00 */
        /* <DEDUP_REMOVED lines=9> */
[----:B------:R-:W3:Y:S04]  /*1320*/  LDS.128 R16, [UR5+0x30] ;  /* 0x00003005ff107984 */ /* 0x000ee80008000c00 */
[----:B------:R-:W4:Y:S01]  /*1330*/  LDS.128 R20, [UR5+0x40] ;  /* 0x00004005ff147984 */ /* 0x000f220008000c00 */
[----:B-1----:R-:W-:Y:S01]  /*1340*/  FADD.FTZ R27, R34, R24 ;  /* 0x00000018221b7221 */ /* 0x002fe20000010000 */
[----:B------:R-:W-:-:S03]  /*1350*/  FADD.FTZ R24, R35, R25 ;  /* 0x0000001923187221 */ /* 0x000fc60000010000 */
[----:B--2---:R-:W-:Y:S01]  /*1360*/  FADD.FTZ R33, R27, R28 ;  /* 0x0000001c1b217221 */ /* 0x004fe20000010000 */
[----:B------:R-:W-:Y:S02]  /*1370*/  FADD.FTZ R28, R24, R29 ;  /* 0x0000001d181c7221 */ /* 0x000fe40000010000 */
[----:B------:R-:W1:Y:S01]  /*1380*/  LDS.128 R24, [UR5+0x50] ;  /* 0x00005005ff187984 */ /* 0x000e620008000c00 */
[----:B------:R-:W-:Y:S01]  /*1390*/  FADD.FTZ R33, R33, R30 ;  /* 0x0000001e21217221 */ /* 0x000fe20000010000 */
[----:B------:R-:W-:Y:S02]  /*13a0*/  FADD.FTZ R32, R28, R31 ;  /* 0x0000001f1c207221 */ /* 0x000fe40000010000 */
[----:B------:R-:W2:Y:S01]  /*13b0*/  LDS.128 R28, [UR5+0x60] ;  /* 0x00006005ff1c7984 */ /* 0x000ea20008000c00 */
[----:B---3--:R-:W-:Y:S01]  /*13c0*/  FADD.FTZ R33, R33, R16 ;  /* 0x0000001021217221 */ /* 0x008fe20000010000 */
[----:B------:R-:W-:-:S03]  /*13d0*/  FADD.FTZ R16, R32, R17 ;  /* 0x0000001120107221 */ /* 0x000fc60000010000 */
[----:B------:R-:W-:Y:S01]  /*13e0*/  FADD.FTZ R17, R33, R18 ;  /* 0x0000001221117221 */ /* 0x000fe20000010000 */
[----:B------:R-:W-:Y:S01]  /*13f0*/  FADD.FTZ R16, R16, R19 ;  /* 0x0000001310107221 */ /* 0x000fe20000010000 */
[----:B0-----:R-:W0:Y:S02]  /*1400*/  LDS.128 R32, [UR5+0x70] ;  /* 0x00007005ff207984 */ /* 0x001e240008000c00 */
[----:B----4-:R-:W-:Y:S01]  /*1410*/  FADD.FTZ R17, R17, R20 ;  /* 0x0000001411117221 */ /* 0x010fe20000010000 */
        /* <DEDUP_REMOVED lines=15> */
.L_x_2058:
[----:B------:R-:W-:Y:S05]  /*1510*/  BSYNC B0 ;  /* 0x0000000000007941 */ /* 0x000fea0003800000 */
.L_x_2057:
[----:B------:R-:W-:Y:S02]  /*1520*/  PRMT R30, R40, 0x7632, R30 ;  /* 0x00007632281e7816 */ /* 0x000fe4000000001e */
[----:B------:R-:W-:Y:S02]  /*1530*/  PRMT R25, R43, 0x7632, R25 ;  /* 0x000076322b197816 */ /* 0x000fe40000000019 */
[----:B------:R-:W-:Y:S02]  /*1540*/  PRMT R24, R44, 0x7632, R24 ;  /* 0x000076322c187816 */ /* 0x000fe40000000018 */
[----:B------:R-:W-:Y:S02]  /*1550*/  PRMT R31, R42, 0x7632, R31 ;  /* 0x000076322a1f7816 */ /* 0x000fe4000000001f */
[----:B------:R-:W-:Y:S02]  /*1560*/  PRMT R16, R38, 0x7632, R16 ;  /* 0x0000763226107816 */ /* 0x000fe40000000010 */
[----:B------:R-:W-:-:S02]  /*1570*/  PRMT R17, R45, 0x7632, R17 ;  /* 0x000076322d117816 */ /* 0x000fc40000000011 */
[----:B------:R-:W-:Y:S02]  /*1580*/  PRMT R18, R46, 0x7632, R18 ;  /* 0x000076322e127816 */ /* 0x000fe40000000012 */
        /* <DEDUP_REMOVED lines=12> */
[----:B------:R-:W1:Y:S01]  /*1650*/  S2UR UR5, SR_CTAID.Y ;  /* 0x00000000000579c3 */ /* 0x000e620000002600 */
[----:B------:R-:W-:Y:S02]  /*1660*/  LOP3.LUT P0, RZ, R8, 0x2, RZ, 0xc0, !PT ;  /* 0x0000000208ff7812 */ /* 0x000fe4000780c0ff */
[----:B------:R-:W-:Y:S02]  /*1670*/  MOV R27, 0xffffffff ;  /* 0xffffffff001b7802 */ /* 0x000fe40000000f00 */
[----:B------:R-:W-:Y:S02]  /*1680*/  SEL R33, R48, RZ, !P0 ;  /* 0x000000ff30217207 */ /* 0x000fe40004000000 */
[----:B------:R-:W-:Y:S02]  /*1690*/  SEL R27, R27, 0x1, P0 ;  /* 0x000000011b1b7807 */ /* 0x000fe40000000000 */
[----:B------:R-:W-:Y:S02]  /*16a0*/  ISETP.NE.AND P0, PT, R33, -0x1, PT ;  /* 0xffffffff2100780c */ /* 0x000fe40003f05270 */
[----:B-1----:R-:W-:-:S05]  /*16b0*/  MOV R0, UR5 ;  /* 0x0000000500007c02 */ /* 0x002fca0008000f00 */
[----:B------:R-:W-:-:S04]  /*16c0*/  IMAD R23, R3, UR7, R0 ;  /* 0x0000000703177c24 */ /* 0x000fc8000f8e0200 */
[----:B------:R-:W-:-:S05]  /*16d0*/  IMAD.WIDE.U32 R22, R23, 0x8, R28 ;  /* 0x0000000817167825 */ /* 0x000fca00078e001c */
[----:B------:R1:W-:Y:S01]  /*16e0*/  STG.E.64 desc[UR8][R22.64], R34 ;  /* 0x0000002216007986 */ /* 0x0003e2000c101b08 */
[----:B------:R-:W-:Y:S06]  /*16f0*/  MEMBAR.ALL.GPU ;  /* 0x0000000000007992 */ /* 0x000fec000000a000 */
[----:B------:R-:W-:-:S00]  /*1700*/  ERRBAR ;  /* 0x00000000000079ab */ /* 0x000fc00000000000 */
[----:B------:R-:W-:Y:S06]  /*1710*/  CGAERRBAR ;  /* 0x00000000000075ab */ /* 0x000fec0000000000 */
[----:B------:R1:W-:Y:S01]  /*1720*/  REDG.E.ADD.S32.STRONG.GPU desc[UR8][R20.64], R27 ;  /* 0x0000001b1400798e */ /* 0x0003e2000c10e388 */
[----:B------:R-:W-:Y:S05]  /*1730*/  @!P0 BRA `(.L_x_2060) ;  /* 0x0000000000148947 */ /* 0x000fea0003800000 */
.L_x_2061:
[----:B-1----:R-:W2:Y:S04]  /*1740*/  LDG.E.STRONG.GPU R22, desc[UR8][R20.64] ;  /* 0x0000000814167981 */ /* 0x002ea8000c1ef900 */
[----:B--2---:R-:W-:Y:S01]  /*1750*/  CCTL.IVALL ;  /* 0x00000000ff00798f */ /* 0x004fe20002000000 */
[----:B------:R-:W-:Y:S05]  /*1760*/  YIELD ;  /* 0x0000000000007946 */ /* 0x000fea0003800000 */
[----:B------:R-:W-:-:S13]  /*1770*/  ISETP.NE.AND P0, PT, R22, R33, PT ;  /* 0x000000211600720c */ /* 0x000fda0003f05270 */
[----:B------:R-:W-:Y:S05]  /*1780*/  @P0 BRA `(.L_x_2061) ;  /* 0xfffffffc00ec0947 */ /* 0x000fea000383ffff */
.L_x_2060:
[----:B------:R-:W-:Y:S01]  /*1790*/  ISETP.NE.AND P0, PT, R48, RZ, PT ;  /* 0x000000ff3000720c */ /* 0x000fe20003f05270 */
[----:B------:R-:W-:Y:S05]  /*17a0*/  WARPSYNC.ALL ;  /* 0x0000000000007948 */ /* 0x000fea0003800000 */
[----:B------:R-:W-:Y:S07]  /*17b0*/  BAR.SYNC.DEFER_BLOCKING 0x0 ;  /* 0x0000000000007b1d */ /* 0x000fee0000010000 */
[----:B------:R-:W-:Y:S05]  /*17c0*/  @!P0 BRA `(.L_x_2059) ;  /* 0x0000000c00e88947 */ /* 0x000fea0003800000 */
[----:B-1----:R-:W-:Y:S01]  /*17d0*/  IADD3 R20, R48, -0x1, RZ ;  /* 0xffffffff30147810 */ /* 0x002fe20007ffe0ff */
        /* <DEDUP_REMOVED lines=12> */
.L_x_2065:
[----:B------:R-:W-:-:S13]  /*18a0*/  ISETP.EQ.OR P6, PT, R27, UR7, P5 ;  /* 0x000000071b007c0c */ /* 0x000fda000afc2670 */
[----:B------:R-:W-:-:S04]  /*18b0*/  @!P6 IMAD R23, R3, R27, R0 ;  /* 0x0000001b0317e224 */ /* 0x000fc800078e0200 */
[----:B------:R-:W-:-:S05]  /*18c0*/  @!P6 IMAD.WIDE.U32 R22, R23, 0x8, R28 ;  /* 0x000000081716e825 */ /* 0x000fca00078e001c */
[----:B------:R-:W0:Y:S01]  /*18d0*/  @!P6 LDG.E.64 R20, desc[UR8][R22.64] ;  /* 0x000000081614e981 */ /* 0x000e22000c1e1b00 */
[----:B------:R-:W-:Y:S01]  /*18e0*/  IADD3 R33, R27, 0x1, RZ ;  /* 0x000000011b217810 */ /* 0x000fe20007ffe0ff */
[----:B0-----:R-:W-:Y:S01]  /*18f0*/  @!P6 FADD.FTZ R34, R34, R20 ;  /* 0x000000142222e221 */ /* 0x001fe20000010000 */
        /* <DEDUP_REMOVED lines=109> */
.L_x_2064:
        /* <DEDUP_REMOVED lines=14> */
[----:B------:R-:W-:Y:S02]  /*20b0*/  @!P0 FADD.FTZ R35, R35, R21 ;  /* 0x0000001523238221 */ /* 0x000fe40000010000 */
[----:B------:R-:W-:Y:S01]  /*20c0*/  ISETP.EQ.OR P0, PT, R33, UR7, P5 ;  /* 0x0000000721007c0c */ /* 0x000fe2000af02670 */
[----:B--2---:R-:W-:Y:S01]  /*20d0*/  @!P6 FADD.FTZ R34, R34, R22 ;  /* 0x000000162222e221 */ /* 0x004fe20000010000 */
[----:B------:R-:W-:Y:S01]  /*20e0*/  @!P6 FADD.FTZ R35, R35, R23 ;  /* 0x000000172323e221 */ /* 0x000fe20000010000 */
[----:B------:R-:W-:-:S10]  /*20f0*/  ISETP.EQ.OR P6, PT, R32, UR7, P5 ;  /* 0x0000000720007c0c */ /* 0x000fd4000afc2670 */
[----:B------:R-:W-:-:S03]  /*2100*/  @!P0 IMAD R23, R3, R33, R0 ;  /* 0x0000002103178224 */ /* 0x000fc600078e0200 */
[----:B------:R-:W-:-:S04]  /*2110*/  @!P6 IMAD R21, R3, R32, R0 ;  /* 0x000000200315e224 */ /* 0x000fc800078e0200 */
[----:B------:R-:W-:-:S04]  /*2120*/  @!P6 IMAD.WIDE.U32 R20, R21, 0x8, R28 ;  /* 0x000000081514e825 */ /* 0x000fc800078e001c */
[----:B------:R-:W-:Y:S02]  /*2130*/  @!P0 IMAD.WIDE.U32 R22, R23, 0x8, R28 ;  /* 0x0000000817168825 */ /* 0x000fe400078e001c */
[----:B------:R-:W2:Y:S04]  /*2140*/  @!P6 LDG.E.64 R20, desc[UR8][R20.64] ;  /* 0x000000081414e981 */ /* 0x000ea8000c1e1b00 */
[----:B------:R-:W3:Y:S01]  /*2150*/  @!P0 LDG.E.64 R22, desc[UR8][R22.64] ;  /* 0x0000000816168981 */ /* 0x000ee2000c1e1b00 */
[----:B------:R-:W-:-:S04]  /*2160*/  IADD3 R27, R27, 0x4, RZ ;  /* 0x000000041b1b7810 */ /* 0x000fc80007ffe0ff */
        /* <DEDUP_REMOVED lines=16> */
[----:B------:R-:W-:Y:S02]  /*2270*/  @!P6 FADD.FTZ R35, R35, R21 ;  /* 0x000000152323e221 */ /* 0x000fe40000010000 */
[----:B------:R-:W-:Y:S01]  /*2280*/  ISETP.EQ.OR P6, PT, R33, UR7, P5 ;  /* 0x0000000721007c0c */ /* 0x000fe2000afc2670 */
[----:B---3--:R-:W-:Y:S01]  /*2290*/  @!P0 FADD.FTZ R34, R34, R22 ;  /* 0x0000001622228221 */ /* 0x008fe20000010000 */
        /* <DEDUP_REMOVED lines=8> */
[----:B------:R-:W-:Y:S02]  /*2320*/  IADD3 R26, R26, -0x4, RZ ;  /* 0xfffffffc1a1a7810 */ /* 0x000fe40007ffe0ff */
[----:B------:R-:W-:Y:S02]  /*2330*/  IADD3 R27, R27, 0x4, RZ ;  /* 0x000000041b1b7810 */ /* 0x000fe40007ffe0ff */
[----:B------:R-:W-:Y:S01]  /*2340*/  IADD3 R26, R26, -0x4, RZ ;  /* 0xfffffffc1a1a7810 */ /* 0x000fe20007ffe0ff */
[----:B--2---:R-:W-:Y:S01]  /*2350*/  @!P0 FADD.FTZ R34, R34, R20 ;  /* 0x0000001422228221 */ /* 0x004fe20000010000 */
[----:B------:R-:W-:Y:S01]  /*2360*/  @!P0 FADD.FTZ R35, R35, R21 ;  /* 0x0000001523238221 */ /* 0x000fe20000010000 */
[----:B------:R-:W-:-:S02]  /*2370*/  PLOP3.LUT P0, PT, PT, PT, PT, 0x8, 0x0 ;  /* 0x000000000000781c */ /* 0x000fc40003f0e170 */
[----:B---3--:R-:W-:Y:S01]  /*2380*/  @!P6 FADD.FTZ R34, R34, R22 ;  /* 0x000000162222e221 */ /* 0x008fe20000010000 */
[----:B------:R-:W-:-:S10]  /*2390*/  @!P6 FADD.FTZ R35, R35, R23 ;  /* 0x000000172323e221 */ /* 0x000fd40000010000 */
.L_x_2066:
[----:B------:R-:W-:-:S13]  /*23a0*/  ISETP.NE.OR P0, PT, R26, RZ, P0 ;  /* 0x000000ff1a00720c */ /* 0x000fda0000705670 */
[----:B------:R-:W-:Y:S05]  /*23b0*/  @!P0 BRA `(.L_x_2062) ;  /* 0x00000000007c8947 */ /* 0x000fea0003800000 */
.L_x_2063:
        /* <DEDUP_REMOVED lines=27> */
[----:B------:R-:W-:Y:S02]  /*2570*/  ISETP.NE.AND P0, PT, R26, RZ, PT ;  /* 0x000000ff1a00720c */ /* 0x000fe40003f05270 */
[----:B---3--:R-:W-:Y:S01]  /*2580*/  @!P6 FADD.FTZ R34, R34, R22 ;  /* 0x000000162222e221 */ /* 0x008fe20000010000 */
[----:B------:R-:W-:-:S10]  /*2590*/  @!P6 FADD.FTZ R35, R35, R23 ;  /* 0x000000172323e221 */ /* 0x000fd40000010000 */
[----:B------:R-:W-:Y:S05]  /*25a0*/  @P0 BRA `(.L_x_2063) ;  /* 0xfffffffc00840947 */ /* 0x000fea000383ffff */
.L_x_2062:
        /* <DEDUP_REMOVED lines=11> */
.L_x_2068:
[----:B------:R-:W-:Y:S05]  /*2660*/  BSYNC B0 ;  /* 0x0000000000007941 */ /* 0x000fea0003800000 */
.L_x_2067:
        /* <DEDUP_REMOVED lines=16> */
.L_x_2059:
        /* <DEDUP_REMOVED lines=15> */
[----:B------:R-:W-:Y:S02]  /*2860*/  @!P5 STS.64 [UR5+0x88], R34 ;  /* 0x00008822ff00d988 */ /* 0x000fe40008000a05 */
[----:B---3--:R-:W-:-:S04]  /*2870*/  IMAD.WIDE R22, R39, 0x4, R20 ;  /* 0x0000000427167825 */ /* 0x008fc800078e0214 */
[----:B----4-:R-:W-:-:S05]  /*2880*/  @!P0 IMAD.WIDE R32, R10, 0x8, R32 ;  /* 0x000000080a208825 */ /* 0x010fca00078e0220 */
[----:B------:R1:W-:Y:S01]  /*2890*/  @!P0 STG.E.64 desc[UR8][R32.64], R28 ;  /* 0x0000001c20008986 */ /* 0x0003e2000c101b08 */
[----:B------:R-:W-:Y:S01]  /*28a0*/  BAR.SYNC.DEFER_BLOCKING 0x0 ;  /* 0x0000000000007b1d */ /* 0x000fe20000010000 */
[----:B------:R-:W-:Y:S02]  /*28b0*/  ISETP.NE.AND P6, PT, RZ, UR10, PT ;  /* 0x0000000aff007c0c */ /* 0x000fe4000bfc5270 */
[----:B------:R-:W-:-:S05]  /*28c0*/  SHF.L.U32 R42, R42, 0x10, RZ ;  /* 0x000000102a2a7819 */ /* 0x000fca00000006ff */
[----:B-1----:R-:W1:Y:S01]  /*28d0*/  LDC R33, c[0x0][0x294] ;  /* 0x0000a500ff217b82 */ /* 0x002e620000000800 */
[----:B------:R2:W3:Y:S04]  /*28e0*/  LDG.E.64 R20, desc[UR8][R48.64] ;  /* 0x0000000830147981 */ /* 0x0004e8000c1e1b00 */
[----:B------:R-:W3:Y:S01]  /*28f0*/  LDG.E.64 R22, desc[UR8][R22.64] ;  /* 0x0000000816167981 */ /* 0x000ee2000c1e1b00 */
[----:B------:R-:W-:Y:S01]  /*2900*/  HFMA2.MMA R32, -RZ, RZ, 1.875, 0 ;  /* 0x3f800000ff207435 */ /* 0x000fe200000001ff */
[----:B------:R-:W-:Y:S02]  /*2910*/  SHF.L.U32 R28, R31, 0x10, RZ ;  /* 0x000000101f1c7819 */ /* 0x000fe400000006ff */
[----:B------:R-:W4:Y:S01]  /*2920*/  LDS.64 R26, [UR5+0x88] ;  /* 0x00008805ff1a7984 */ /* 0x000f220008000a00 */
[----:B------:R-:W-:Y:S01]  /*2930*/  SHF.L.U32 R40, R40, 0x10, RZ ;  /* 0x0000001028287819 */ /* 0x000fe200000006ff */
[----:B----4-:R-:W-:-:S04]  /*2940*/  FMUL.FTZ R39, R26, UR6 ;  /* 0x000000061a277c20 */ /* 0x010fc80008410000 */
[C---:B------:R-:W-:Y:S01]  /*2950*/  FMUL.FTZ R26, R39.reuse, R39 ;  /* 0x00000027271a7220 */ /* 0x040fe20000410000 */
[--C-:B------:R-:W-:Y:S01]  /*2960*/  FADD.FTZ R29, R42, -R39.reuse ;  /* 0x800000272a1d7221 */ /* 0x100fe20000010000 */
[----:B------:R-:W-:Y:S01]  /*2970*/  FADD.FTZ R31, -R39, R28 ;  /* 0x0000001c271f7221 */ /* 0x000fe20000010100 */
[----:B------:R-:W-:Y:S01]  /*2980*/  SHF.L.U32 R28, R30, 0x10, RZ ;  /* 0x000000101e1c7819 */ /* 0x000fe200000006ff */
[----:B------:R-:W-:Y:S01]  /*2990*/  FFMA.FTZ R26, R27, UR6, -R26 ;  /* 0x000000061b1a7c23 */ /* 0x000fe2000801081a */
[----:B--2---:R-:W-:-:S03]  /*29a0*/  FADD.FTZ R49, R40, -R39 ;  /* 0x8000002728317221 */ /* 0x004fc60000010000 */
[----:B------:R-:W-:Y:S01]  /*29b0*/  FADD.FTZ R55, -R39, R28 ;  /* 0x0000001c27377221 */ /* 0x000fe20000010100 */
[----:B------:R-:W-:-:S13]  /*29c0*/  FSETP.GTU.FTZ.AND P0, PT, R26, RZ, PT ;  /* 0x000000ff1a00720b */ /* 0x000fda0003f1c000 */
[----:B------:R-:W0:Y:S02]  /*29d0*/  @P0 LDC R27, c[0x0][0x238] ;  /* 0x00008e00ff1b0b82 */ /* 0x000e240000000800 */
[----:B0-----:R-:W-:Y:S01]  /*29e0*/  @P0 FADD.FTZ R34, R26, R27 ;  /* 0x0000001b1a220221 */ /* 0x001fe20000010000 */
[----:B------:R-:W-:-:S03]  /*29f0*/  SHF.R.U32.HI R26, RZ, 0x1, R2 ;  /* 0x00000001ff1a7819 */ /* 0x000fc60000011602 */
[----:B------:R-:W0:Y:S02]  /*2a00*/  @P0 MUFU.RSQ R32, R34 ;  /* 0x0000002200200308 */ /* 0x000e240000001400 */
[----:B------:R-:W-:-:S05]  /*2a10*/  IMAD.WIDE.U32 R26, R26, -0x6db6db6d, RZ ;  /* 0x924924931a1a7825 */ /* 0x000fca00078e00ff */
[----:B------:R-:W-:Y:S01]  /*2a20*/  SHF.R.U32.HI R30, RZ, 0x2, R27 ;  /* 0x00000002ff1e7819 */ /* 0x000fe2000001161b */
[-C--:B0-----:R-:W-:Y:S01]  /*2a30*/  FMUL.FTZ R29, R29, R32.reuse ;  /* 0x000000201d1d7220 */ /* 0x081fe20000410000 */
[----:B------:R-:W-:-:S03]  /*2a40*/  FMUL.FTZ R26, R31, R32 ;  /* 0x000000201f1a7220 */ /* 0x000fc60000410000 */
[----:B---3--:R-:W-:Y:S01]  /*2a50*/  FFMA.FTZ R31, R20, R29, R22 ;  /* 0x0000001d141f7223 */ /* 0x008fe20000010016 */
[----:B------:R-:W-:Y:S01]  /*2a60*/  FFMA.FTZ R34, R21, R26, R23 ;  /* 0x0000001a15227223 */ /* 0x000fe20000010017 */
[----:B-1----:R-:W-:Y:S06]  /*2a70*/  @!P6 BRA `(.L_x_2069) ;  /* 0x000000000028e947 */ /* 0x002fec0003800000 */
        /* <DEDUP_REMOVED lines=10> */
.L_x_2069:
[----:B------:R-:W-:Y:S04]  /*2b20*/  BSSY B0, `(.L_x_2070) ;  /* 0x000000e000007945 */ /* 0x000fe80003800000 */
[----:B------:R-:W-:Y:S05]  /*2b30*/  @!P1 BRA `(.L_x_2071) ;  /* 0x0000000000309947 */ /* 0x000fea0003800000 */
        /* <DEDUP_REMOVED lines=12> */
.L_x_2071:
[----:B------:R-:W-:Y:S05]  /*2c00*/  BSYNC B0 ;  /* 0x0000000000007941 */ /* 0x000fea0003800000 */
.L_x_2070:
[-C--:B------:R-:W-:Y:S01]  /*2c10*/  FMUL.FTZ R49, R49, R32.reuse ;  /* 0x0000002031317220 */ /* 0x080fe20000410000 */
[----:B------:R-:W-:Y:S01]  /*2c20*/  FMUL.FTZ R26, R55, R32 ;  /* 0x00000020371a7220 */ /* 0x000fe20000410000 */
[----:B------:R-:W-:Y:S02]  /*2c30*/  SHF.L.U32 R42, R43, 0x10, RZ ;  /* 0x000000102b2a7819 */ /* 0x000fe400000006ff */
[----:B------:R-:W-:Y:S01]  /*2c40*/  SHF.L.U32 R40, R25, 0x10, RZ ;  /* 0x0000001019287819 */ /* 0x000fe200000006ff */
[----:B------:R-:W-:Y:S01]  /*2c50*/  FFMA.FTZ R49, R20, R49, R22 ;  /* 0x0000003114317223 */ /* 0x000fe20000010016 */
[----:B------:R-:W-:Y:S01]  /*2c60*/  FFMA.FTZ R34, R21, R26, R23 ;  /* 0x0000001a15227223 */ /* 0x000fe20000010017 */
[----:B------:R-:W-:Y:S06]  /*2c70*/  @!P6 BRA `(.L_x_2072) ;  /* 0x000000000028e947 */ /* 0x000fec0003800000 */
        /* <DEDUP_REMOVED lines=8> */
[----:B-1----:R-:W-:Y:S01]  /*2d00*/  FMUL.FTZ R49, R49, R26 ;  /* 0x0000001a31317220 */ /* 0x002fe20000410000 */
[----:B0-----:R-:W-:-:S07]  /*2d10*/  FMUL.FTZ R34, R34, R29 ;  /* 0x0000001d22227220 */ /* 0x001fce0000410000 */
.L_x_2072:
[----:B------:R-:W-:Y:S04]  /*2d20*/  BSSY B0, `(.L_x_2073) ;  /* 0x000000e000007945 */ /* 0x000fe80003800000 */
[----:B------:R-:W-:Y:S05]  /*2d30*/  @!P2 BRA `(.L_x_2074) ;  /* 0x000000000030a947 */ /* 0x000fea0003800000 */
        /* <DEDUP_REMOVED lines=12> */
.L_x_2074:
[----:B------:R-:W-:Y:S05]  /*2e00*/  BSYNC B0 ;  /* 0x0000000000007941 */ /* 0x000fea0003800000 */
.L_x_2073:
[--C-:B------:R-:W-:Y:S01]  /*2e10*/  FADD.FTZ R27, R42, -R39.reuse ;  /* 0x800000272a1b7221 */ /* 0x100fe20000010000 */
[----:B01----:R-:W-:Y:S01]  /*2e20*/  FADD.FTZ R29, -R39, R40 ;  /* 0x00000028271d7221 */ /* 0x003fe20000010100 */
[----:B------:R-:W-:Y:S01]  /*2e30*/  SHF.L.U32 R44, R44, 0x10, RZ ;  /* 0x000000102c2c7819 */ /* 0x000fe200000006ff */
[----:B------:R-:W-:Y:S01]  /*2e40*/  IMAD R25, R33, UR7, R30 ;  /* 0x0000000721197c24 */ /* 0x000fe2000f8e021e */
[----:B------:R-:W-:Y:S01]  /*2e50*/  SHF.L.U32 R26, R24, 0x10, RZ ;  /* 0x00000010181a7819 */ /* 0x000fe200000006ff */
[-C--:B------:R-:W-:Y:S01]  /*2e60*/  FMUL.FTZ R27, R27, R32.reuse ;  /* 0x000000201b1b7220 */ /* 0x080fe20000410000 */
[----:B------:R-:W-:Y:S01]  /*2e70*/  FMUL.FTZ R24, R29, R32 ;  /* 0x000000201d187220 */ /* 0x000fe20000410000 */
[----:B------:R-:W-:Y:S02]  /*2e80*/  FADD.FTZ R33, R44, -R39 ;  /* 0x800000272c217221 */ /* 0x000fe40000010000 */
[----:B------:R-:W-:Y:S01]  /*2e90*/  FADD.FTZ R35, -R39, R26 ;  /* 0x0000001a27237221 */ /* 0x000fe20000010100 */
[----:B------:R-:W-:Y:S01]  /*2ea0*/  FFMA.FTZ R30, R20, R27, R22 ;  /* 0x0000001b141e7223 */ /* 0x000fe20000010016 */
[----:B------:R-:W-:Y:S01]  /*2eb0*/  FFMA.FTZ R31, R21, R24, R23 ;  /* 0x00000018151f7223 */ /* 0x000fe20000010017 */
[----:B------:R-:W-:Y:S06]  /*2ec0*/  @!P6 BRA `(.L_x_2075) ;  /* 0x000000000028e947 */ /* 0x000fec0003800000 */
        /* <DEDUP_REMOVED lines=10> */
.L_x_2075:
        /* <DEDUP_REMOVED lines=14> */
.L_x_2077:
[----:B------:R-:W-:Y:S05]  /*3050*/  BSYNC B0 ;  /* 0x0000000000007941 */ /* 0x000fea0003800000 */
.L_x_2076:
[-C--:B------:R-:W-:Y:S01]  /*3060*/  FMUL.FTZ R33, R33, R32.reuse ;  /* 0x0000002021217220 */ /* 0x080fe20000410000 */
[----:B------:R-:W-:Y:S01]  /*3070*/  FMUL.FTZ R26, R35, R32 ;  /* 0x00000020231a7220 */ /* 0x000fe20000410000 */
[----:B------:R-:W-:Y:S02]  /*3080*/  SHF.L.U32 R38, R38, 0x10, RZ ;  /* 0x0000001026267819 */ /* 0x000fe400000006ff */
[----:B------:R-:W-:Y:S01]  /*3090*/  IADD3 R24, R25, 0x80, RZ ;  /* 0x0000008019187810 */ /* 0x000fe20007ffe0ff */
[----:B------:R-:W-:Y:S01]  /*30a0*/  FFMA.FTZ R33, R20, R33, R22 ;  /* 0x0000002114217223 */ /* 0x000fe20000010016 */
[----:B------:R-:W-:Y:S01]  /*30b0*/  FFMA.FTZ R30, R21, R26, R23 ;  /* 0x0000001a151e7223 */ /* 0x000fe20000010017 */
[----:B------:R-:W-:Y:S06]  /*30c0*/  @!P6 BRA `(.L_x_2078) ;  /* 0x000000000028e947 */ /* 0x000fec0003800000 */
        /* <DEDUP_REMOVED lines=10> */
.L_x_2078:
        /* <DEDUP_REMOVED lines=14> */
.L_x_2080:
[----:B------:R-:W-:Y:S05]  /*3250*/  BSYNC B0 ;  /* 0x0000000000007941 */ /* 0x000fea0003800000 */
.L_x_2079:
[----:B------:R-:W-:Y:S01]  /*3260*/  SHF.L.U32 R16, R16, 0x10, RZ ;  /* 0x0000001010107819 */ /* 0x000fe200000006ff */
[----:B------:R-:W-:Y:S01]  /*3270*/  ULDC.64 UR12, c[0x0][0x278] ;  /* 0x00009e00000c7ab9 */ /* 0x000fe20000000a00 */
[----:B01----:R-:W-:Y:S02]  /*3280*/  IADD3 R28, R25, 0xa0, RZ ;  /* 0x000000a0191c7810 */ /* 0x003fe40007ffe0ff */
[----:B------:R-:W-:Y:S01]  /*3290*/  SHF.L.U32 R26, R17, 0x10, RZ ;  /* 0x00000010111a7819 */ /* 0x000fe200000006ff */
[----:B------:R-:W-:Y:S01]  /*32a0*/  FADD.FTZ R17, R38, -R39 ;  /* 0x8000002726117221 */ /* 0x000fe20000010000 */
[----:B------:R-:W-:Y:S01]  /*32b0*/  ISETP.GE.U32.AND P5, PT, R24, UR12, PT ;  /* 0x0000000c18007c0c */ /* 0x000fe2000bfa6070 */
[----:B------:R-:W-:Y:S01]  /*32c0*/  FADD.FTZ R27, -R39, R16 ;  /* 0x00000010271b7221 */ /* 0x000fe20000010100 */
[----:B------:R-:W-:Y:S01]  /*32d0*/  SHF.R.S32.HI R37, RZ, 0x1f, R24 ;  /* 0x0000001fff257819 */ /* 0x000fe20000011418 */
[-C--:B------:R-:W-:Y:S01]  /*32e0*/  FMUL.FTZ R17, R17, R32.reuse ;  /* 0x0000002011117220 */ /* 0x080fe20000410000 */
[----:B------:R-:W-:Y:S01]  /*32f0*/  ISETP.GE.U32.AND P0, PT, R28, UR12, PT ;  /* 0x0000000c1c007c0c */ /* 0x000fe2000bf06070 */
[----:B------:R-:W-:Y:S01]  /*3300*/  FMUL.FTZ R16, R27, R32 ;  /* 0x000000201b107220 */ /* 0x000fe20000410000 */
[----:B------:R-:W-:Y:S01]  /*3310*/  SHF.R.S32.HI R29, RZ, 0x1f, R28 ;  /* 0x0000001fff1d7819 */ /* 0x000fe2000001141c */
[----:B------:R-:W-:Y:S01]  /*3320*/  FADD.FTZ R35, -R39, R26 ;  /* 0x0000001a27237221 */ /* 0x000fe20000010100 */
[----:B------:R-:W-:Y:S01]  /*3330*/  SHF.L.U32 R30, R45, 0x10, RZ ;  /* 0x000000102d1e7819 */ /* 0x000fe200000006ff */
[----:B------:R-:W-:Y:S01]  /*3340*/  FFMA.FTZ R31, R21, R16, R23 ;  /* 0x00000010151f7223 */ /* 0x000fe20000010017 */
[----:B------:R-:W-:-:S02]  /*3350*/  ISETP.GE.AND.EX P5, PT, R37, UR13, PT, P5 ;  /* 0x0000000d25007c0c */ /* 0x000fc4000bfa6350 */
[----:B------:R-:W-:Y:S01]  /*3360*/  ISETP.GE.AND.EX P0, PT, R29, UR13, PT, P0 ;  /* 0x0000000d1d007c0c */ /* 0x000fe2000bf06300 */
[----:B------:R-:W-:Y:S01]  /*3370*/  FADD.FTZ R33, R30, -R39 ;  /* 0x800000271e217221 */ /* 0x000fe20000010000 */
[----:B------:R-:W-:Y:S01]  /*3380*/  ISETP.LT.U32.AND P5, PT, R2, 0x1c0, !P5 ;  /* 0x000001c00200780c */ /* 0x000fe20006fa1070 */
[----:B------:R-:W-:Y:S01]  /*3390*/  FFMA.FTZ R30, R20, R17, R22 ;  /* 0x00000011141e7223 */ /* 0x000fe20000010016 */
[----:B------:R-:W-:Y:S01]  /*33a0*/  ISETP.LT.U32.AND P0, PT, R2, 0x1c0, !P0 ;  /* 0x000001c00200780c */ /* 0x000fe20004701070 */
        /* <DEDUP_REMOVED lines=11> */
.L_x_2081:
        /* <DEDUP_REMOVED lines=14> */
.L_x_2083:
[----:B------:R-:W-:Y:S05]  /*3540*/  BSYNC B0 ;  /* 0x0000000000007941 */ /* 0x000fea0003800000 */
.L_x_2082:
[-C--:B------:R-:W-:Y:S01]  /*3550*/  FMUL.FTZ R33, R33, R32.reuse ;  /* 0x0000002021217220 */ /* 0x080fe20000410000 */
[----:B------:R-:W-:Y:S01]  /*3560*/  FMUL.FTZ R24, R35, R32 ;  /* 0x0000002023187220 */ /* 0x000fe20000410000 */
[----:B------:R-:W-:Y:S02]  /*3570*/  SHF.L.U32 R46, R46, 0x10, RZ ;  /* 0x000000102e2e7819 */ /* 0x000fe400000006ff */
[----:B------:R-:W-:Y:S01]  /*3580*/  IADD3 R16, R25, 0xc0, RZ ;  /* 0x000000c019107810 */ /* 0x000fe20007ffe0ff */
[----:B------:R-:W-:Y:S01]  /*3590*/  FFMA.FTZ R33, R20, R33, R22 ;  /* 0x0000002114217223 */ /* 0x000fe20000010016 */
[----:B------:R-:W-:Y:S01]  /*35a0*/  FFMA.FTZ R24, R21, R24, R23 ;  /* 0x0000001815187223 */ /* 0x000fe20000010017 */
[----:B------:R-:W-:Y:S06]  /*35b0*/  @!P6 BRA `(.L_x_2084) ;  /* 0x000000000028e947 */ /* 0x000fec0003800000 */
        /* <DEDUP_REMOVED lines=10> */
.L_x_2084:
[----:B------:R-:W-:Y:S04]  /*3660*/  BSSY B0, `(.L_x_2085) ;  /* 0x000000e000007945 */ /* 0x000fe80003800000 */
[----:B------:R-:W-:Y:S05]  /*3670*/  @!P0 BRA `(.L_x_2086) ;  /* 0x0000000000308947 */ /* 0x000fea0003800000 */
[----:B------:R-:W-:Y:S01]  /*3680*/  ULDC.64 UR14, c[0x0][0x270] ;  /* 0x00009c00000e7ab9 */ /* 0x000fe20000000a00 */
[----:B0-----:R-:W-:Y:S01]  /*3690*/  MOV R26, R50 ;  /* 0x00000032001a7202 */ /* 0x001fe20000000f00 */
        /* <DEDUP_REMOVED lines=10> */
.L_x_2086:
[----:B------:R-:W-:Y:S05]  /*3740*/  BSYNC B0 ;  /* 0x0000000000007941 */ /* 0x000fea0003800000 */
.L_x_2085:
[----:B------:R-:W-:Y:S01]  /*3750*/  SHF.L.U32 R18, R18, 0x10, RZ ;  /* 0x0000001012127819 */ /* 0x000fe200000006ff */
[--C-:B------:R-:W-:Y:S01]  /*3760*/  FADD.FTZ R17, R46, -R39.reuse ;  /* 0x800000272e117221 */ /* 0x100fe20000010000 */
[----:B0-----:R-:W-:Y:S02]  /*3770*/  SHF.L.U32 R26, R47, 0x10, RZ ;  /* 0x000000102f1a7819 */ /* 0x001fe400000006ff */
[----:B------:R-:W-:Y:S01]  /*3780*/  SHF.L.U32 R24, R19, 0x10, RZ ;  /* 0x0000001013187819 */ /* 0x000fe200000006ff */
[C---:B------:R-:W-:Y:S01]  /*3790*/  FADD.FTZ R19, -R39.reuse, R18 ;  /* 0x0000001227137221 */ /* 0x040fe20000010100 */
[----:B------:R-:W-:Y:S01]  /*37a0*/  ISETP.GE.U32.AND P5, PT, R36, UR12, PT ;  /* 0x0000000c24007c0c */ /* 0x000fe2000bfa6070 */
[----:B------:R-:W-:Y:S01]  /*37b0*/  FADD.FTZ R27, R26, -R39 ;  /* 0x800000271a1b7221 */ /* 0x000fe20000010000 */
[----:B------:R-:W-:Y:S01]  /*37c0*/  ISETP.GE.U32.AND P0, PT, R16, UR12, PT ;  /* 0x0000000c10007c0c */ /* 0x000fe2000bf06070 */
[----:B------:R-:W-:Y:S01]  /*37d0*/  FADD.FTZ R39, -R39, R24 ;  /* 0x0000001827277221 */ /* 0x000fe20000010100 */
[----:B-1----:R-:W-:Y:S01]  /*37e0*/  SHF.R.S32.HI R28, RZ, 0x1f, R16 ;  /* 0x0000001fff1c7819 */ /* 0x002fe20000011410 */
[-C--:B------:R-:W-:Y:S01]  /*37f0*/  FMUL.FTZ R17, R17, R32.reuse ;  /* 0x0000002011117220 */ /* 0x080fe20000410000 */
[-C--:B------:R-:W-:Y:S01]  /*3800*/  FMUL.FTZ R27, R27, R32.reuse ;  /* 0x000000201b1b7220 */ /* 0x080fe20000410000 */
[-C--:B------:R-:W-:Y:S01]  /*3810*/  FMUL.FTZ R18, R39, R32.reuse ;  /* 0x0000002027127220 */ /* 0x080fe20000410000 */
[----:B------:R-:W-:Y:S01]  /*3820*/  ISETP.GE.AND.EX P5, PT, R41, UR13, PT, P5 ;  /* 0x0000000d29007c0c */ /* 0x000fe2000bfa6350 */
[----:B------:R-:W-:Y:S01]  /*3830*/  FMUL.FTZ R32, R19, R32 ;  /* 0x0000002013207220 */ /* 0x000fe20000410000 */
[----:B------:R-:W-:Y:S01]  /*3840*/  ISETP.GE.AND.EX P0, PT, R28, UR13, PT, P0 ;  /* 0x0000000d1c007c0c */ /* 0x000fe2000bf06300 */
[C-C-:B------:R-:W-:Y:S01]  /*3850*/  FFMA.FTZ R26, R21.reuse, R18, R23.reuse ;  /* 0x00000012151a7223 */ /* 0x140fe20000010017 */
[----:B------:R-:W-:Y:S01]  /*3860*/  ISETP.GT.U32.OR P5, PT, R2, 0x1bf, P5 ;  /* 0x000001bf0200780c */ /* 0x000fe20002fa4470 */
[--C-:B------:R-:W-:Y:S01]  /*3870*/  FFMA.FTZ R24, R20, R17, R22.reuse ;  /* 0x0000001114187223 */ /* 0x100fe20000010016 */
[----:B------:R-:W-:Y:S01]  /*3880*/  ISETP.LT.U32.AND P0, PT, R2, 0x1c0, !P0 ;  /* 0x000001c00200780c */ /* 0x000fe20004701070 */
[----:B------:R-:W-:Y:S01]  /*3890*/  FFMA.FTZ R27, R20, R27, R22 ;  /* 0x0000001b141b7223 */ /* 0x000fe20000010016 */
[----:B------:R-:W-:Y:S01]  /*38a0*/  FFMA.FTZ R21, R21, R32, R23 ;  /* 0x0000002015157223 */ /* 0x000fe20000010017 */
[----:B------:R-:W-:Y:S10]  /*38b0*/  @!P6 BRA `(.L_x_2087) ;  /* 0x000000000028e947 */ /* 0x000ff40003800000 */
        /* <DEDUP_REMOVED lines=10> */
.L_x_2087:
        /* <DEDUP_REMOVED lines=14> */
.L_x_2089:
[----:B------:R-:W-:Y:S05]  /*3a40*/  BSYNC B0 ;  /* 0x0000000000007941 */ /* 0x000fea0003800000 */
.L_x_2088:
        /* <DEDUP_REMOVED lines=11> */
.L_x_2090:
[----:B------:R-:W-:Y:S04]  /*3b00*/  BSSY B0, `(.L_x_2091) ;  /* 0x000000d000007945 */ /* 0x000fe80003800000 */
[----:B------:R-:W-:Y:S05]  /*3b10*/  @P5 BRA `(.L_x_2092) ;  /* 0x00000000002c5947 */ /* 0x000fea0003800000 */
[----:B------:R-:W-:Y:S01]  /*3b20*/  ULDC.64 UR12, c[0x0][0x270] ;  /* 0x00009c00000c7ab9 */ /* 0x000fe20000000a00 */
[----:B------:R-:W-:Y:S01]  /*3b30*/  MOV R51, R53 ;  /* 0x0000003500337202 */ /* 0x000fe20000000f00 */
[----:B------:R-:W-:Y:S01]  /*3b40*/  IMAD R41, R41, UR12, RZ ;  /* 0x0000000c29297c24 */ /* 0x000fe2000f8e02ff */
[----:B------:R-:W-:Y:S01]  /*3b50*/  F2FP.BF16.F32.PACK_AB R27, R26, R27 ;  /* 0x0000001b1a1b723e */ /* 0x000fe200000010ff */
[----:B------:R-:W-:-:S04]  /*3b60*/  IMAD.WIDE.U32 R50, R36, UR12, R50 ;  /* 0x0000000c24327c25 */ /* 0x000fc8000f8e0032 */
[----:B------:R-:W-:Y:S01]  /*3b70*/  IMAD R41, R36, UR13, R41 ;  /* 0x0000000d24297c24 */ /* 0x000fe2000f8e0229 */
[----:B------:R-:W-:Y:S02]  /*3b80*/  ULDC.64 UR12, c[0x0][0x210] ;  /* 0x00008400000c7ab9 */ /* 0x000fe40000000a00 */
[----:B0-----:R-:W-:Y:S02]  /*3b90*/  LEA R16, P0, R50, UR12, 0x1 ;  /* 0x0000000c32107c11 */ /* 0x001fe4000f8008ff */
[----:B------:R-:W-:-:S04]  /*3ba0*/  IADD3 R41, R51, R41, RZ ;  /* 0x0000002933297210 */ /* 0x000fc80007ffe0ff */
[----:B------:R-:W-:-:S05]  /*3bb0*/  LEA.HI.X R17, R50, UR13, R41, 0x1, P0 ;  /* 0x0000000d32117c11 */ /* 0x000fca00080f0c29 */
[----:B------:R1:W-:Y:S02]  /*3bc0*/  STG.E desc[UR8][R16.64], R27 ;  /* 0x0000001b10007986 */ /* 0x0003e4000c101908 */
.L_x_2092:
[----:B------:R-:W-:Y:S05]  /*3bd0*/  BSYNC B0 ;  /* 0x0000000000007941 */ /* 0x000fea0003800000 */
.L_x_2091:
[----:B------:R-:W-:Y:S02]  /*3be0*/  IADD3 R10, R3, R10, RZ ;  /* 0x0000000a030a7210 */ /* 0x000fe40007ffe0ff */
[----:B------:R-:W-:Y:S02]  /*3bf0*/  IADD3 R8, R8, 0x1, RZ ;  /* 0x0000000108087810 */ /* 0x000fe40007ffe0ff */
[----:B------:R-:W-:-:S13]  /*3c00*/  ISETP.GE.AND P0, PT, R10, UR4, PT ;  /* 0x000000040a007c0c */ /* 0x000fda000bf06270 */
[----:B------:R-:W-:Y:S05]  /*3c10*/  @!P0 BRA `(.L_x_2093) ;  /* 0xffffffc400b88947 */ /* 0x000fea000383ffff */
[----:B------:R-:W-:Y:S05]  /*3c20*/  EXIT ;  /* 0x000000000000794d */ /* 0x000fea0003800000 */
.L_x_2094:
        /* <DEDUP_REMOVED lines=13> */
.L_x_3289:


//--------------------- .text._Z35group_norm_nhwc_fwd_one_pass_kernelI11Bf16IOFp32WLi512ELi28ELi448EEv26Group_norm_nhwc_fwd_params --------------------------
	.section	.text._Z35group_norm_nhwc_fwd_one_pass_kernelI11Bf16IOFp32WLi512ELi28ELi448EEv26Group_norm_nhwc_fwd_params,"ax",@progbits
	.align	128
        .global         _Z35group_norm_nhwc_fwd_one_pass_kernelI11Bf16IOFp32WLi512ELi28ELi448EEv26Group_norm_nhwc_fwd_params
        .type           _Z35group_norm_nhwc_fwd_one_pass_kernelI11Bf16IOFp32WLi512ELi28ELi448EEv26Group_norm_nhwc_fwd_params,@function
        .size           _Z35group_norm_nhwc_fwd_one_pass_kernelI11Bf16IOFp32WLi512ELi28ELi448EEv26Group_norm_nhwc_fwd_params,(.L_x_3290 - _Z35group_norm_nhwc_fwd_one_pass_kernelI11Bf16IOFp32WLi512ELi28ELi448EEv26Group_norm_nhwc_fwd_params)
        .other          _Z35group_norm_nhwc_fwd_one_pass_kernelI11Bf16IOFp32WLi512ELi28ELi448EEv26Group_norm_nhwc_fwd_params,@"STO_CUDA_ENTRY STV_DEFAULT"
_Z35group_norm_nhwc_fwd_one_pass_kernelI11Bf16IOFp32WLi512ELi28ELi448EEv26Group_norm_nhwc_fwd_params:
.text._Z35group_norm_nhwc_fwd_one_pass_kernelI11Bf16IOFp32WLi512ELi28ELi448EEv26Group_norm_nhwc_fwd_params:
        /* <DEDUP_REMOVED lines=9> */
[----:B------:R-:W-:Y:S01]  /*0090*/  UMOV UR5, 0x400 ;  /* 0x0000040000057882 */ /* 0x000fe20000000000 */
[----:B------:R-:W-:Y:S01]  /*00a0*/  ULDC.64 UR8, c[0x0][0x278] ;  /* 0x00009e0000087ab9 */ /* 0x000fe20000000a00 */
[----:B------:R-:W-:Y:S01]  /*00b0*/  HFMA2.MMA R12, -RZ, RZ, 0, 0 ;  /* 0x00000000ff0c7435 */ /* 0x000fe200000001ff */
[----:B------:R-:W-:-:S04]  /*00c0*/  ULDC.U8 UR10, c[0x0][0x28c] ;  /* 0x0000a300000a7ab9 */ /* 0x000fc80000000000 */
[----:B------:R-:W1:Y:S08]  /*00d0*/  LDC R6, c[0x0][0x294] ;  /* 0x0000a500ff067b82 */ /* 0x000e700000000800 */
[----:B------:R-:W2:Y:S01]  /*00e0*/  S2UR UR6, SR_CgaCtaId ;  /* 0x00000000000679c3 */ /* 0x000ea20000008800 */
[----:B0-----:R-:W-:Y:S02]  /*00f0*/  SHF.R.U32.HI R2, RZ, 0x1, R0 ;  /* 0x00000001ff027819 */ /* 0x001fe40000011600 */
[----:B------:R-:W-:-:S03]  /*0100*/  ISETP.GE.U32.AND P4, PT, R0, 0x1c0, PT ;  /* 0x000001c00000780c */ /* 0x000fc60003f86070 */
[----:B------:R-:W-:Y:S01]  /*0110*/  IMAD.WIDE.U32 R2, R2, -0x6db6db6d, RZ ;  /* 0x9249249302027825 */ /* 0x000fe200078e00ff */
[----:B--2---:R-:W-:-:S04]  /*0120*/  ULEA UR5, UR6, UR5, 0x18 ;  /* 0x0000000506057291 */ /* 0x004fc8000f8ec03f */
[----:B------:R-:W-:Y:S01]  /*0130*/  SHF.R.U32.HI R5, RZ, 0x2, R3 ;  /* 0x00000002ff057819 */ /* 0x000fe20000011603 */
[----:B------:R-:W0:Y:S01]  /*0140*/  S2R R2, SR_LANEID ;  /* 0x0000000000027919 */ /* 0x000e220000000000 */
[----:B------:R-:W-:-:S03]  /*0150*/  SHF.R.S32.HI R3, RZ, 0x1f, R0 ;  /* 0x0000001fff037819 */ /* 0x000fc60000011400 */
[----:B------:R-:W-:Y:S01]  /*0160*/  IMAD R16, R5, -0xe, R0 ;  /* 0xfffffff205107824 */ /* 0x000fe200078e0200 */
[----:B------:R-:W-:Y:S01]  /*0170*/  LEA.HI R4, R3, R0, RZ, 0x5 ;  /* 0x0000000003047211 */ /* 0x000fe200078f28ff */
[----:B-1----:R-:W-:-:S03]  /*0180*/  IMAD R3, R6, UR7, R5 ;  /* 0x0000000706037c24 */ /* 0x002fc6000f8e0205 */
[----:B------:R-:W-:Y:S02]  /*0190*/  SHF.R.S32.HI R14, RZ, 0x5, R4 ;  /* 0x00000005ff0e7819 */ /* 0x000fe40000011404 */
[C---:B------:R-:W-:Y:S02]  /*01a0*/  IADD3 R4, R3.reuse, 0x20, RZ ;  /* 0x0000002003047810 */ /* 0x040fe40007ffe0ff */
[C---:B------:R-:W-:Y:S02]  /*01b0*/  IADD3 R6, R3.reuse, 0x40, RZ ;  /* 0x0000004003067810 */ /* 0x040fe40007ffe0ff */
[C---:B------:R-:W-:Y:S02]  /*01c0*/  IADD3 R7, R3.reuse, 0x60, RZ ;  /* 0x0000006003077810 */ /* 0x040fe40007ffe0ff */
[C---:B------:R-:W-:Y:S02]  /*01d0*/  IADD3 R8, R3.reuse, 0x80, RZ ;  /* 0x0000008003087810 */ /* 0x040fe40007ffe0ff */
[----:B------:R-:W-:-:S02]  /*01e0*/  ISETP.LT.U32.AND P0, PT, R3, UR8, PT ;  /* 0x0000000803007c0c */ /* 0x000fc4000bf01070 */
[----:B------:R-:W-:Y:S02]  /*01f0*/  SHF.R.S32.HI R5, RZ, 0x1f, R3 ;  /* 0x0000001fff057819 */ /* 0x000fe40000011403 */
[----:B------:R-:W-:Y:S02]  /*0200*/  ISETP.LT.U32.AND P1, PT, R4, UR8, PT ;  /* 0x0000000804007c0c */ /* 0x000fe4000bf21070 */
[----:B------:R-:W-:Y:S02]  /*0210*/  ISETP.LT.U32.AND P2, PT, R6, UR8, PT ;  /* 0x0000000806007c0c */ /* 0x000fe4000bf41070 */
[----:B------:R-:W-:Y:S02]  /*0220*/  ISETP.LT.U32.AND P3, PT, R7, UR8, PT ;  /* 0x0000000807007c0c */ /* 0x000fe4000bf61070 */
[----:B------:R-:W-:Y:S02]  /*0230*/  SHF.R.S32.HI R9, RZ, 0x1f, R4 ;  /* 0x0000001fff097819 */ /* 0x000fe40000011404 */
[----:B------:R-:W-:-:S02]  /*0240*/  SHF.R.S32.HI R11, RZ, 0x1f, R6 ;  /* 0x0000001fff0b7819 */ /* 0x000fc40000011406 */
[----:B------:R-:W-:Y:S02]  /*0250*/  SHF.R.S32.HI R13, RZ, 0x1f, R7 ;  /* 0x0000001fff0d7819 */ /* 0x000fe40000011407 */
[----:B------:R-:W-:Y:S02]  /*0260*/  ISETP.LT.U32.AND P5, PT, R8, UR8, PT ;  /* 0x0000000808007c0c */ /* 0x000fe4000bfa1070 */
[----:B------:R-:W-:Y:S02]  /*0270*/  SHF.R.S32.HI R15, RZ, 0x1f, R8 ;  /* 0x0000001fff0f7819 */ /* 0x000fe40000011408 */
[----:B------:R-:W-:Y:S02]  /*0280*/  LEA R14, R14, UR5, 0x3 ;  /* 0x000000050e0e7c11 */ /* 0x000fe4000f8e18ff */
[----:B------:R-:W-:Y:S02]  /*0290*/  SHF.L.U32 R16, R16, 0x1, RZ ;  /* 0x0000000110107819 */ /* 0x000fe400000006ff */
[----:B------:R-:W-:-:S02]  /*02a0*/  IADD3 R17, R3, 0xa0, RZ ;  /* 0x000000a003117810 */ /* 0x000fc40007ffe0ff */
[C---:B------:R-:W-:Y:S02]  /*02b0*/  IADD3 R18, R3.reuse, 0xc0, RZ ;  /* 0x000000c003127810 */ /* 0x040fe40007ffe0ff */
[C---:B------:R-:W-:Y:S02]  /*02c0*/  IADD3 R19, R3.reuse, 0xe0, RZ ;  /* 0x000000e003137810 */ /* 0x040fe40007ffe0ff */
[C---:B------:R-:W-:Y:S02]  /*02d0*/  IADD3 R20, R3.reuse, 0x100, RZ ;  /* 0x0000010003147810 */ /* 0x040fe40007ffe0ff */
[C---:B------:R-:W-:Y:S02]  /*02e0*/  IADD3 R21, R3.reuse, 0x120, RZ ;  /* 0x0000012003157810 */ /* 0x040fe40007ffe0ff */
[C---:B------:R-:W-:Y:S02]  /*02f0*/  IADD3 R22, R3.reuse, 0x140, RZ ;  /* 0x0000014003167810 */ /* 0x040fe40007ffe0ff */
[----:B------:R-:W-:-:S02]  /*0300*/  IADD3 R23, R3, 0x160, RZ ;  /* 0x0000016003177810 */ /* 0x000fc40007ffe0ff */
[C---:B------:R-:W-:Y:S02]  /*0310*/  IADD3 R24, R3.reuse, 0x180, RZ ;  /* 0x0000018003187810 */ /* 0x040fe40007ffe0ff */
[C---:B------:R-:W-:Y:S02]  /*0320*/  IADD3 R25, R3.reuse, 0x1a0, RZ ;  /* 0x000001a003197810 */ /* 0x040fe40007ffe0ff */
[C---:B------:R-:W-:Y:S02]  /*0330*/  IADD3 R26, R3.reuse, 0x1c0, RZ ;  /* 0x000001c0031a7810 */ /* 0x040fe40007ffe0ff */
[----:B------:R-:W-:Y:S02]  /*0340*/  IADD3 R27, R3, 0x1e0, RZ ;  /* 0x000001e0031b7810 */ /* 0x000fe40007ffe0ff */
[----:B------:R-:W-:Y:S02]  /*0350*/  ISETP.LT.AND.EX P0, PT, R5, UR9, !P4, P0 ;  /* 0x0000000905007c0c */ /* 0x000fe4000e701300 */
[----:B------:R-:W-:-:S02]  /*0360*/  ISETP.LT.AND.EX P1, PT, R9, UR9, !P4, P1 ;  /* 0x0000000909007c0c */ /* 0x000fc4000e721310 */
[----:B------:R-:W-:Y:S02]  /*0370*/  ISETP.LT.AND.EX P2, PT, R11, UR9, !P4, P2 ;  /* 0x000000090b007c0c */ /* 0x000fe4000e741320 */
[----:B------:R-:W-:Y:S02]  /*0380*/  ISETP.LT.AND.EX P3, PT, R13, UR9, !P4, P3 ;  /* 0x000000090d007c0c */ /* 0x000fe4000e761330 */
[----:B------:R-:W-:Y:S01]  /*0390*/  ISETP.LT.AND.EX P4, PT, R15, UR9, !P4, P5 ;  /* 0x000000090f007c0c */ /* 0x000fe2000e781350 */
[----:B0-----:R-:W-:-:S12]  /*03a0*/  ULDC.64 UR8, c[0x0][0x208] ;  /* 0x0000820000087ab9 */ /* 0x001fd80000000a00 */
.L_x_2152:
[----:B------:R-:W0:Y:S01]  /*03b0*/  LDC R35, c[0x0][0x288] ;  /* 0x0000a200ff237b82 */ /* 0x000e220000000800 */
[----:B------:R-:W-:Y:S01]  /*03c0*/  ULDC.64 UR12, c[0x0][0x280] ;  /* 0x0000a000000c7ab9 */ /* 0x000fe20000000a00 */
[----:B------:R-:W-:Y:S02]  /*03d0*/  SHF.R.S32.HI R49, RZ, 0x1f, R17 ;  /* 0x0000001fff317819 */ /* 0x000fe40000011411 */
[----:B------:R-:W-:-:S04]  /*03e0*/  MOV R48, RZ ;  /* 0x000000ff00307202 */ /* 0x000fc80000000f00 */
[----:B------:R-:W1:Y:S08]  /*03f0*/  @P1 LDC.64 R36, c[0x0][0x270] ;  /* 0x00009c00ff241b82 */ /* 0x000e700000000a00 */
[----:B------:R-:W2:Y:S01]  /*0400*/  @P0 LDC.64 R38, c[0x0][0x220] ;  /* 0x00008800ff260b82 */ /* 0x000ea20000000a00 */
[----:B0-----:R-:W-:-:S07]  /*0410*/  IABS R31, R35 ;  /* 0x00000023001f7213 */ /* 0x001fce0000000000 */
[----:B------:R-:W0:Y:S01]  /*0420*/  @P1 LDC.64 R40, c[0x0][0x220] ;  /* 0x00008800ff281b82 */ /* 0x000e220000000a00 */
[----:B------:R-:W3:Y:S07]  /*0430*/  I2F.RP R30, R31 ;  /* 0x0000001f001e7306 */ /* 0x000eee0000209400 */
[----:B------:R-:W4:Y:S08]  /*0440*/  @P2 LDC.64 R42, c[0x0][0x270] ;  /* 0x00009c00ff2a2b82 */ /* 0x000f300000000a00 */
[----:B------:R-:W5:Y:S01]  /*0450*/  @P3 LDC.64 R46, c[0x0][0x270] ;  /* 0x00009c00ff2e3b82 */ /* 0x000f620000000a00 */
[----:B---3--:R-:W3:Y:S07]  /*0460*/  MUFU.RCP R30, R30 ;  /* 0x0000001e001e7308 */ /* 0x008eee0000001000 */
[----:B------:R-:W5:Y:S08]  /*0470*/  @P2 LDC.64 R44, c[0x0][0x220] ;  /* 0x00008800ff2c2b82 */ /* 0x000f700000000a00 */
[----:B------:R-:W5:Y:S01]  /*0480*/  @P3 LDC.64 R50, c[0x0][0x220] ;  /* 0x00008800ff323b82 */ /* 0x000f620000000a00 */
[----:B---3--:R-:W-:-:S04]  /*0490*/  IADD3 R28, R30, 0xffffffe, RZ ;  /* 0x0ffffffe1e1c7810 */ /* 0x008fc80007ffe0ff */
[----:B------:R3:W1:Y:S03]  /*04a0*/  F2I.FTZ.U32.TRUNC.NTZ R29, R28 ;  /* 0x0000001c001d7305 */ /* 0x000666000021f000 */
[----:B------:R-:W5:Y:S01]  /*04b0*/  @P4 LDC.64 R52, c[0x0][0x220] ;  /* 0x00008800ff344b82 */ /* 0x000f620000000a00 */
        /* <DEDUP_REMOVED lines=8> */
[C---:B------:R-:W-:Y:S02]  /*0540*/  IMAD R30, R31.reuse, R30, R32 ;  /* 0x0000001e1f1e7224 */ /* 0x040fe400078e0220 */
[----:B------:R-:W1:Y:S03]  /*0550*/  @P0 LDC.64 R32, c[0x0][0x270] ;  /* 0x00009c00ff200b82 */ /* 0x000e660000000a00 */
[----:B------:R-:W-:-:S13]  /*0560*/  ISETP.GT.U32.AND P5, PT, R31, R30, PT ;  /* 0x0000001e1f00720c */ /* 0x000fda0003fa4070 */
[-C--:B------:R-:W-:Y:S02]  /*0570*/  @!P5 IADD3 R30, R30, -R31.reuse, RZ ;  /* 0x8000001f1e1ed210 */ /* 0x080fe40007ffe0ff */
[----:B------:R-:W-:Y:S02]  /*0580*/  @!P5 IADD3 R29, R29, 0x1, RZ ;  /* 0x000000011d1dd810 */ /* 0x000fe40007ffe0ff */
[----:B------:R-:W-:Y:S02]  /*0590*/  ISETP.GE.U32.AND P6, PT, R30, R31, PT ;  /* 0x0000001f1e00720c */ /* 0x000fe40003fc6070 */
[----:B------:R-:W-:Y:S02]  /*05a0*/  ISETP.GE.AND P5, PT, R28, RZ, PT ;  /* 0x000000ff1c00720c */ /* 0x000fe40003fa6270 */
[----:B------:R-:W-:-:S09]  /*05b0*/  SHF.R.S32.HI R30, RZ, 0x1f, R16 ;  /* 0x0000001fff1e7819 */ /* 0x000fd20000011410 */
[----:B------:R-:W-:Y:S02]  /*05c0*/  @P6 IADD3 R29, R29, 0x1, RZ ;  /* 0x000000011d1d6810 */ /* 0x000fe40007ffe0ff */
[----:B------:R-:W-:Y:S02]  /*05d0*/  ISETP.NE.AND P6, PT, R35, RZ, PT ;  /* 0x000000ff2300720c */ /* 0x000fe40003fc5270 */
[----:B------:R-:W-:-:S11]  /*05e0*/  @!P5 IADD3 R29, -R29, RZ, RZ ;  /* 0x000000ff1d1dd210 */ /* 0x000fd60007ffe1ff */
[----:B------:R-:W-:-:S04]  /*05f0*/  @!P6 LOP3.LUT R29, RZ, R35, RZ, 0x33, !PT ;  /* 0x00000023ff1de212 */ /* 0x000fc800078e33ff */
[----:B------:R-:W-:Y:S02]  /*0600*/  IADD3 R91, -R29, RZ, RZ ;  /* 0x000000ff1d5b7210 */ /* 0x000fe40007ffe1ff */
[----:B------:R-:W-:-:S03]  /*0610*/  SHF.R.S32.HI R28, RZ, 0x1f, R29 ;  /* 0x0000001fff1c7819 */ /* 0x000fc6000001141d */
[----:B------:R-:W-:Y:S02]  /*0620*/  IMAD R91, R35, R91, R10 ;  /* 0x0000005b235b7224 */ /* 0x000fe400078e020a */
[----:B------:R-:W-:Y:S01]  /*0630*/  IMAD R28, R28, UR12, RZ ;  /* 0x0000000c1c1c7c24 */ /* 0x000fe2000f8e02ff */
[----:B------:R-:W3:Y:S01]  /*0640*/  @P4 LDC.64 R34, c[0x0][0x270] ;  /* 0x00009c00ff224b82 */ /* 0x000ee20000000a00 */
[----:B------:R-:W-:Y:S02]  /*0650*/  IMAD R91, R91, 0x1c, RZ ;  /* 0x0000001c5b5b7824 */ /* 0x000fe400078e02ff */
[----:B------:R-:W-:Y:S02]  /*0660*/  IMAD R71, R29, UR13, R28 ;  /* 0x0000000d1d477c24 */ /* 0x000fe4000f8e021c */
[----:B-1----:R-:W-:Y:S01]  /*0670*/  @P0 IMAD R28, R5, R32, RZ ;  /* 0x00000020051c0224 */ /* 0x002fe200078e02ff */
[----:B------:R-:W-:-:S04]  /*0680*/  IADD3 R72, P5, R16, R91, RZ ;  /* 0x0000005b10487210 */ /* 0x000fc80007fbe0ff */
[----:B------:R-:W-:-:S03]  /*0690*/  LEA.HI.X.SX32 R73, R91, R30, 0x1, P5 ;  /* 0x0000001e5b497211 */ /* 0x000fc600028f0eff */
[----:B------:R-:W-:Y:S01]  /*06a0*/  IMAD.WIDE.U32 R72, R29, UR12, R72 ;  /* 0x0000000c1d487c25 */ /* 0x000fe2000f8e0048 */
[----:B------:R-:W-:Y:S02]  /*06b0*/  ULDC.64 UR12, c[0x0][0x278] ;  /* 0x00009e00000c7ab9 */ /* 0x000fe40000000a00 */
[----:B------:R-:W-:Y:S01]  /*06c0*/  ISETP.GE.U32.AND P6, PT, R17, UR12, PT ;  /* 0x0000000c11007c0c */ /* 0x000fe2000bfc6070 */
[----:B------:R-:W-:Y:S01]  /*06d0*/  @P0 IMAD.MOV.U32 R70, RZ, RZ, R72 ;  /* 0x000000ffff460224 */ /* 0x000fe200078e0048 */
[----:B------:R-:W-:Y:S01]  /*06e0*/  IADD3 R71, R73, R71, RZ ;  /* 0x0000004749477210 */ /* 0x000fe20007ffe0ff */
[----:B------:R-:W-:Y:S01]  /*06f0*/  @P0 IMAD R29, R3, R33, R28 ;  /* 0x00000021031d0224 */ /* 0x000fe200078e021c */
[----:B------:R-:W-:Y:S01]  /*0700*/  ISETP.GE.AND.EX P6, PT, R49, UR13, PT, P6 ;  /* 0x0000000d31007c0c */ /* 0x000fe2000bfc6360 */
[----:B------:R-:W-:Y:S01]  /*0710*/  @P1 IMAD R28, R9, R36, RZ ;  /* 0x00000024091c1224 */ /* 0x000fe200078e02ff */
[----:B------:R-:W-:Y:S01]  /*0720*/  @P1 MOV R33, R71 ;  /* 0x0000004700211202 */ /* 0x000fe20000000f00 */
[----:B------:R-:W-:Y:S01]  /*0730*/  @P0 IMAD.WIDE.U32 R30, R3, R32, R70 ;  /* 0x00000020031e0225 */ /* 0x000fe200078e0046 */
[----:B------:R-:W-:-:S02]  /*0740*/  ISETP.GT.U32.OR P6, PT, R0, 0x1bf, P6 ;  /* 0x000001bf0000780c */ /* 0x000fc400037c4470 */
[----:B------:R-:W-:Y:S01]  /*0750*/  @P1 MOV R32, R72 ;  /* 0x0000004800201202 */ /* 0x000fe20000000f00 */
[----:B------:R-:W-:Y:S01]  /*0760*/  @P1 IMAD R37, R4, R37, R28 ;  /* 0x0000002504251224 */ /* 0x000fe200078e021c */
[----:B------:R-:W-:Y:S01]  /*0770*/  @P0 IADD3 R29, R31, R29, RZ ;  /* 0x0000001d1f1d0210 */ /* 0x000fe20007ffe0ff */
[----:B----4-:R-:W-:Y:S01]  /*0780*/  @P2 IMAD R31, R11, R42, RZ ;  /* 0x0000002a0b1f2224 */ /* 0x010fe200078e02ff */
[----:B--2---:R-:W-:Y:S01]  /*0790*/  @P0 LEA R28, P5, R30, R38, 0x1 ;  /* 0x000000261e1c0211 */ /* 0x004fe200078a08ff */
[----:B------:R-:W-:-:S03]  /*07a0*/  @P1 IMAD.WIDE.U32 R32, R4, R36, R32 ;  /* 0x0000002404201225 */ /* 0x000fc600078e0020 */
[----:B------:R-:W-:Y:S02]  /*07b0*/  @P0 LEA.HI.X R29, R30, R39, R29, 0x1, P5 ;  /* 0x000000271e1d0211 */ /* 0x000fe400028f0c1d */
[----:B------:R-:W-:Y:S01]  /*07c0*/  @P1 IADD3 R30, R33, R37, RZ ;  /* 0x00000025211e1210 */ /* 0x000fe20007ffe0ff */
[----:B------:R-:W1:Y:S01]  /*07d0*/  @!P6 LDC.64 R38, c[0x0][0x270] ;  /* 0x00009c00ff26eb82 */ /* 0x000e620000000a00 */
[----:B0-----:R-:W-:Y:S01]  /*07e0*/  @P1 LEA R36, P5, R32, R40, 0x1 ;  /* 0x0000002820241211 */ /* 0x001fe200078a08ff */
[----:B------:R-:W-:Y:S01]  /*07f0*/  @P2 IMAD R33, R6, R43, R31 ;  /* 0x0000002b06212224 */ /* 0x000fe200078e021f */
[----:B------:R-:W-:Y:S02]  /*0800*/  @P2 MOV R31, R71 ;  /* 0x00000047001f2202 */ /* 0x000fe40000000f00 */
[----:B------:R-:W-:Y:S01]  /*0810*/  @P1 LEA.HI.X R37, R32, R41, R30, 0x1, P5 ;  /* 0x0000002920251211 */ /* 0x000fe200028f0c1e */
[----:B-----5:R-:W-:Y:S01]  /*0820*/  @P3 IMAD R32, R13, R46, RZ ;  /* 0x0000002e0d203224 */ /* 0x020fe200078e02ff */
[----:B------:R-:W-:-:S02]  /*0830*/  @P2 MOV R30, R72 ;  /* 0x00000048001e2202 */ /* 0x000fc40000000f00 */
[----:B------:R-:W-:Y:S01]  /*0840*/  @P3 MOV R40, R72 ;  /* 0x0000004800283202 */ /* 0x000fe20000000f00 */
[----:B------:R-:W-:Y:S01]  /*0850*/  @P3 IMAD R43, R7, R47, R32 ;  /* 0x0000002f072b3224 */ /* 0x000fe200078e0220 */
[----:B------:R-:W-:Y:S01]  /*0860*/  @P3 MOV R41, R71 ;  /* 0x0000004700293202 */ /* 0x000fe20000000f00 */
[----:B------:R-:W-:-:S04]  /*0870*/  @P2 IMAD.WIDE.U32 R30, R6, R42, R30 ;  /* 0x0000002a061e2225 */ /* 0x000fc800078e001e */
[----:B------:R-:W-:Y:S01]  /*0880*/  @P3 IMAD.WIDE.U32 R40, R7, R46, R40 ;  /* 0x0000002e07283225 */ /* 0x000fe200078e0028 */
[----:B------:R-:W-:Y:S01]  /*0890*/  @P2 IADD3 R31, R31, R33, RZ ;  /* 0x000000211f1f2210 */ /* 0x000fe20007ffe0ff */
[----:B------:R-:W0:Y:S01]  /*08a0*/  @!P6 LDC.64 R46, c[0x0][0x220] ;  /* 0x00008800ff2eeb82 */ /* 0x000e220000000a00 */
[----:B------:R-:W-:Y:S01]  /*08b0*/  @P2 LEA R32, P5, R30, R44, 0x1 ;  /* 0x0000002c1e202211 */ /* 0x000fe200078a08ff */
[----:B---3--:R-:W-:-:S03]  /*08c0*/  @P4 IMAD R42, R15, R34, RZ ;  /* 0x000000220f2a4224 */ /* 0x008fc600078e02ff */
[----:B------:R-:W-:Y:S01]  /*08d0*/  @P2 LEA.HI.X R33, R30, R45, R31, 0x1, P5 ;  /* 0x0000002d1e212211 */ /* 0x000fe200028f0c1f */
[----:B------:R-:W-:Y:S01]  /*08e0*/  @P4 IMAD R45, R8, R35, R42 ;  /* 0x00000023082d4224 */ /* 0x000fe200078e022a */
[----:B------:R-:W-:Y:S01]  /*08f0*/  @P3 IADD3 R31, R41, R43, RZ ;  /* 0x0000002b291f3210 */ /* 0x000fe20007ffe0ff */
[----:B-1----:R-:W-:Y:S01]  /*0900*/  @!P6 IMAD R44, R49, R38, RZ ;  /* 0x00000026312ce224 */ /* 0x002fe200078e02ff */
[----:B------:R-:W-:Y:S02]  /*0910*/  @P4 MOV R42, R72 ;  /* 0x00000048002a4202 */ /* 0x000fe40000000f00 */
[----:B------:R-:W-:Y:S01]  /*0920*/  @P4 MOV R43, R71 ;  /* 0x00000047002b4202 */ /* 0x000fe20000000f00 */
[----:B------:R-:W-:Y:S01]  /*0930*/  @!P6 IMAD R41, R17, R39, R44 ;  /* 0x000000271129e224 */ /* 0x000fe200078e022c */
[----:B------:R-:W-:Y:S02]  /*0940*/  @!P6 MOV R35, R71 ;  /* 0x000000470023e202 */ /* 0x000fe40000000f00 */
[----:B------:R-:W-:Y:S01]  /*0950*/  @P3 LEA R30, P5, R40, R50, 0x1 ;  /* 0x00000032281e3211 */ /* 0x000fe200078a08ff */
[----:B------:R-:W-:Y:S01]  /*0960*/  @P4 IMAD.WIDE.U32 R42, R8, R34, R42 ;  /* 0x00000022082a4225 */ /* 0x000fe200078e002a */
[----:B------:R-:W-:-:S02]  /*0970*/  @!P6 MOV R34, R72 ;  /* 0x000000480022e202 */ /* 0x000fc40000000f00 */
[----:B------:R-:W-:Y:S02]  /*0980*/  @P3 LEA.HI.X R31, R40, R51, R31, 0x1, P5 ;  /* 0x00000033281f3211 */ /* 0x000fe400028f0c1f */
[----:B------:R-:W-:Y:S01]  /*0990*/  SHF.R.S32.HI R51, RZ, 0x1f, R18 ;  /* 0x0000001fff337819 */ /* 0x000fe20000011412 */
[----:B------:R-:W-:Y:S01]  /*09a0*/  @!P6 IMAD.WIDE.U32 R38, R17, R38, R34 ;  /* 0x000000261126e225 */ /* 0x000fe200078e0022 */
[----:B------:R-:W-:Y:S02]  /*09b0*/  @P4 IADD3 R35, R43, R45, RZ ;  /* 0x0000002d2b234210 */ /* 0x000fe40007ffe0ff */
[C---:B------:R-:W-:Y:S02]  /*09c0*/  @P4 LEA R34, P5, R42.reuse, R52, 0x1 ;  /* 0x000000342a224211 */ /* 0x040fe400078a08ff */
[----:B------:R-:W-:Y:S02]  /*09d0*/  @!P6 IADD3 R39, R39, R41, RZ ;  /* 0x000000292727e210 */ /* 0x000fe40007ffe0ff */
[----:B------:R-:W-:-:S02]  /*09e0*/  @P4 LEA.HI.X R35, R42, R53, R35, 0x1, P5 ;  /* 0x000000352a234211 */ /* 0x000fc400028f0c23 */
[----:B0-----:R-:W-:-:S04]  /*09f0*/  @!P6 LEA R40, P5, R38, R46, 0x1 ;  /* 0x0000002e2628e211 */ /* 0x001fc800078a08ff */
[----:B------:R-:W-:Y:S02]  /*0a00*/  @!P6 LEA.HI.X R41, R38, R47, R39, 0x1, P5 ;  /* 0x0000002f2629e211 */ /* 0x000fe400028f0c27 */
[----:B------:R-:W-:-:S03]  /*0a10*/  ISETP.GE.U32.AND P5, PT, R18, UR12, PT ;  /* 0x0000000c12007c0c */ /* 0x000fc6000bfa6070 */
[----:B------:R0:W2:Y:S01]  /*0a20*/  @!P6 LDG.E R48, desc[UR8][R40.64] ;  /* 0x000000082830e981 */ /* 0x0000a2000c1e1900 */
[----:B------:R-:W-:-:S04]  /*0a30*/  ISETP.GE.AND.EX P5, PT, R51, UR13, PT, P5 ;  /* 0x0000000d33007c0c */ /* 0x000fc8000bfa6350 */
[----:B------:R-:W-:-:S13]  /*0a40*/  ISETP.GT.U32.OR P5, PT, R0, 0x1bf, P5 ;  /* 0x000001bf0000780c */ /* 0x000fda0002fa4470 */
[----:B------:R-:W1:Y:S01]  /*0a50*/  @!P5 LDC.64 R42, c[0x0][0x270] ;  /* 0x00009c00ff2adb82 */ /* 0x000e620000000a00 */
[----:B------:R-:W-:-:S07]  /*0a60*/  @!P5 MOV R39, R71 ;  /* 0x000000470027d202 */ /* 0x000fce0000000f00 */
[----:B------:R-:W3:Y:S01]  /*0a70*/  @!P5 LDC.64 R44, c[0x0][0x220] ;  /* 0x00008800ff2cdb82 */ /* 0x000ee20000000a00 */
[----:B-1----:R-:W-:-:S04]  /*0a80*/  @!P5 IMAD R38, R51, R42, RZ ;  /* 0x0000002a3326d224 */ /* 0x002fc800078e02ff */
[----:B------:R-:W-:Y:S01]  /*0a90*/  @!P5 IMAD R43, R18, R43, R38 ;  /* 0x0000002b122bd224 */ /* 0x000fe200078e0226 */
[----:B------:R-:W-:-:S05]  /*0aa0*/  @!P5 MOV R38, R72 ;  /* 0x000000480026d202 */ /* 0x000fca0000000f00 */
[----:B------:R-:W-:-:S05]  /*0ab0*/  @!P5 IMAD.WIDE.U32 R38, R18, R42, R38 ;  /* 0x0000002a1226d225 */ /* 0x000fca00078e0026 */
[----:B------:R-:W-:Y:S02]  /*0ac0*/  @!P5 IADD3 R39, R39, R43, RZ ;  /* 0x0000002b2727d210 */ /* 0x000fe40007ffe0ff */
[C---:B---3--:R-:W-:Y:S02]  /*0ad0*/  @!P5 LEA R42, P6, R38.reuse, R44, 0x1 ;  /* 0x0000002c262ad211 */ /* 0x048fe400078c08ff */
[----:B------:R-:W-:Y:S02]  /*0ae0*/  SHF.R.S32.HI R53, RZ, 0x1f, R19 ;  /* 0x0000001fff357819 */ /* 0x000fe40000011413 */
[----:B------:R-:W-:Y:S02]  /*0af0*/  @!P5 LEA.HI.X R43, R38, R45, R39, 0x1, P6 ;  /* 0x0000002d262bd211 */ /* 0x000fe400030f0c27 */
[----:B------:R-:W-:-:S04]  /*0b00*/  ISETP.GE.U32.AND P6, PT, R19, UR12, PT ;  /* 0x0000000c13007c0c */ /* 0x000fc8000bfc6070 */
[----:B------:R-:W-:-:S04]  /*0b10*/  ISETP.GE.AND.EX P6, PT, R53, UR13, PT, P6 ;  /* 0x0000000d35007c0c */ /* 0x000fc8000bfc6360 */
[----:B------:R-:W-:-:S13]  /*0b20*/  ISETP.GT.U32.OR P6, PT, R0, 0x1bf, P6 ;  /* 0x000001bf0000780c */ /* 0x000fda00037c4470 */
[----:B------:R-:W1:Y:S08]  /*0b30*/  @!P6 LDC.64 R44, c[0x0][0x270] ;  /* 0x00009c00ff2ceb82 */ /* 0x000e700000000a00 */
[----:B------:R-:W3:Y:S01]  /*0b40*/  @!P6 LDC.64 R46, c[0x0][0x220] ;  /* 0x00008800ff2eeb82 */ /* 0x000ee20000000a00 */
[----:B------:R-:W-:Y:S02]  /*0b50*/  @!P6 MOV R39, R71 ;  /* 0x000000470027e202 */ /* 0x000fe40000000f00 */
[----:B------:R-:W-:-:S06]  /*0b60*/  MOV R50, RZ ;  /* 0x000000ff00327202 */ /* 0x000fcc0000000f00 */
[----:B------:R4:W5:Y:S01]  /*0b70*/  @!P5 LDG.E R50, desc[UR8][R42.64] ;  /* 0x000000082a32d981 */ /* 0x000962000c1e1900 */
[----:B-1----:R-:W-:-:S04]  /*0b80*/  @!P6 IMAD R38, R53, R44, RZ ;  /* 0x0000002c3526e224 */ /* 0x002fc800078e02ff */
[----:B0-----:R-:W-:Y:S01]  /*0b90*/  @!P6 IMAD R41, R19, R45, R38 ;  /* 0x0000002d1329e224 */ /* 0x001fe200078e0226 */
[----:B------:R-:W-:-:S05]  /*0ba0*/  @!P6 MOV R38, R72 ;  /* 0x000000480026e202 */ /* 0x000fca0000000f00 */
[----:B------:R-:W-:-:S04]  /*0bb0*/  @!P6 IMAD.WIDE.U32 R38, R19, R44, R38 ;  /* 0x0000002c1326e225 */ /* 0x000fc800078e0026 */
[----:B------:R-:W-:Y:S01]  /*0bc0*/  @!P6 IMAD.IADD R39, R39, 0x1, R41 ;  /* 0x000000012727e824 */ /* 0x000fe200078e0229 */
[C---:B---3--:R-:W-:Y:S02]  /*0bd0*/  @!P6 LEA R40, P5, R38.reuse, R46, 0x1 ;  /* 0x0000002e2628e211 */ /* 0x048fe400078a08ff */
[----:B------:R-:W-:Y:S02]  /*0be0*/  SHF.R.S32.HI R55, RZ, 0x1f, R20 ;  /* 0x0000001fff377819 */ /* 0x000fe40000011414 */
[----:B------:R-:W-:Y:S02]  /*0bf0*/  @!P6 LEA.HI.X R41, R38, R47, R39, 0x1, P5 ;  /* 0x0000002f2629e211 */ /* 0x000fe400028f0c27 */
[----:B------:R-:W-:-:S04]  /*0c00*/  ISETP.GE.U32.AND P5, PT, R20, UR12, PT ;  /* 0x0000000c14007c0c */ /* 0x000fc8000bfa6070 */
[----:B------:R-:W-:-:S04]  /*0c10*/  ISETP.GE.AND.EX P5, PT, R55, UR13, PT, P5 ;  /* 0x0000000d37007c0c */ /* 0x000fc8000bfa6350 */
[----:B------:R-:W-:-:S13]  /*0c20*/  ISETP.GT.U32.OR P5, PT, R0, 0x1bf, P5 ;  /* 0x000001bf0000780c */ /* 0x000fda0002fa4470 */
[----:B------:R-:W0:Y:S08]  /*0c30*/  @!P5 LDC.64 R44, c[0x0][0x270] ;  /* 0x00009c00ff2cdb82 */ /* 0x000e300000000a00 */
[----:B------:R-:W1:Y:S01]  /*0c40*/  @!P5 LDC.64 R46, c[0x0][0x220] ;  /* 0x00008800ff2edb82 */ /* 0x000e620000000a00 */
[----:B------:R-:W-:Y:S02]  /*0c50*/  @!P5 MOV R39, R71 ;  /* 0x000000470027d202 */ /* 0x000fe40000000f00 */
[----:B------:R-:W-:-:S06]  /*0c60*/  MOV R52, RZ ;  /* 0x000000ff00347202 */ /* 0x000fcc0000000f00 */
[----:B------:R3:W5:Y:S01]  /*0c70*/  @!P6 LDG.E R52, desc[UR8][R40.64] ;  /* 0x000000082834e981 */ /* 0x000762000c1e1900 */
[----:B0-----:R-:W-:-:S04]  /*0c80*/  @!P5 IMAD R38, R55, R44, RZ ;  /* 0x0000002c3726d224 */ /* 0x001fc800078e02ff */
[----:B----4-:R-:W-:Y:S01]  /*0c90*/  @!P5 IMAD R43, R20, R45, R38 ;  /* 0x0000002d142bd224 */ /* 0x010fe200078e0226 */
[----:B------:R-:W-:-:S05]  /*0ca0*/  @!P5 MOV R38, R72 ;  /* 0x000000480026d202 */ /* 0x000fca0000000f00 */
[----:B------:R-:W-:-:S05]  /*0cb0*/  @!P5 IMAD.WIDE.U32 R38, R20, R44, R38 ;  /* 0x0000002c1426d225 */ /* 0x000fca00078e0026 */
[----:B------:R-:W-:Y:S02]  /*0cc0*/  @!P5 IADD3 R39, R39, R43, RZ ;  /* 0x0000002b2727d210 */ /* 0x000fe40007ffe0ff */
[C---:B-1----:R-:W-:Y:S02]  /*0cd0*/  @!P5 LEA R42, P6, R38.reuse, R46, 0x1 ;  /* 0x0000002e262ad211 */ /* 0x042fe400078c08ff */
        /* <DEDUP_REMOVED lines=11> */
[----:B---3--:R-:W-:Y:S01]  /*0d90*/  @!P6 IMAD R41, R21, R45, R38 ;  /* 0x0000002d1529e224 */ /* 0x008fe200078e0226 */
        /* <DEDUP_REMOVED lines=59> */
[----:B---3--:R-:W-:Y:S02]  /*1150*/  @!P6 MOV R40, R72 ;  /* 0x000000480028e202 */ /* 0x008fe40000000f00 */
[----:B------:R-:W-:-:S02]  /*1160*/  @!P6 MOV R41, R71 ;  /* 0x000000470029e202 */ /* 0x000fc40000000f00 */
[----:B------:R-:W-:-:S06]  /*1170*/  MOV R62, RZ ;  /* 0x000000ff003e7202 */ /* 0x000fcc0000000f00 */
[----:B------:R3:W4:Y:S01]  /*1180*/  @!P5 LDG.E R62, desc[UR8][R42.64] ;  /* 0x000000082a3ed981 */ /* 0x000722000c1e1900 */
[-C--:B0-----:R-:W-:Y:S02]  /*1190*/  @!P6 IMAD R38, R65, R44.reuse, RZ ;  /* 0x0000002c4126e224 */ /* 0x081fe400078e02ff */
[----:B------:R-:W-:-:S04]  /*11a0*/  @!P6 IMAD.WIDE.U32 R40, R25, R44, R40 ;  /* 0x0000002c1928e225 */ /* 0x000fc800078e0028 */
[----:B------:R-:W-:Y:S01]  /*11b0*/  @!P6 IMAD R39, R25, R45, R38 ;  /* 0x0000002d1927e224 */ /* 0x000fe200078e0226 */
[----:B-1----:R-:W-:-:S03]  /*11c0*/  @!P6 LEA R38, P5, R40, R46, 0x1 ;  /* 0x0000002e2826e211 */ /* 0x002fc600078a08ff */
[----:B------:R-:W-:Y:S01]  /*11d0*/  @!P6 IMAD.IADD R39, R41, 0x1, R39 ;  /* 0x000000012927e824 */ /* 0x000fe200078e0227 */
[----:B------:R-:W-:-:S04]  /*11e0*/  SHF.R.S32.HI R67, RZ, 0x1f, R26 ;  /* 0x0000001fff437819 */ /* 0x000fc8000001141a */
[----:B------:R-:W-:Y:S02]  /*11f0*/  @!P6 LEA.HI.X R39, R40, R47, R39, 0x1, P5 ;  /* 0x0000002f2827e211 */ /* 0x000fe400028f0c27 */
[----:B------:R-:W-:-:S04]  /*1200*/  ISETP.GE.U32.AND P5, PT, R26, UR12, PT ;  /* 0x0000000c1a007c0c */ /* 0x000fc8000bfa6070 */
[----:B------:R-:W-:-:S04]  /*1210*/  ISETP.GE.AND.EX P5, PT, R67, UR13, PT, P5 ;  /* 0x0000000d43007c0c */ /* 0x000fc8000bfa6350 */
[----:B------:R-:W-:Y:S02]  /*1220*/  ISETP.GT.U32.OR P5, PT, R0, 0x1bf, P5 ;  /* 0x000001bf0000780c */ /* 0x000fe40002fa4470 */
[----:B------:R-:W-:Y:S02]  /*1230*/  MOV R88, RZ ;  /* 0x000000ff00587202 */ /* 0x000fe40000000f00 */
[----:B------:R-:W-:-:S04]  /*1240*/  CS2R R84, SRZ ;  /* 0x0000000000547805 */ /* 0x000fc8000001ff00 */
[----:B------:R0:W2:Y:S04]  /*1250*/  @P0 LDG.E R88, desc[UR8][R28.64] ;  /* 0x000000081c580981 */ /* 0x0000a8000c1e1900 */
[----:B------:R1:W5:Y:S01]  /*1260*/  @P1 LDG.E R84, desc[UR8][R36.64] ;  /* 0x0000000824541981 */ /* 0x000362000c1e1900 */
[----:B---3--:R-:W1:Y:S03]  /*1270*/  @!P5 LDC.64 R42, c[0x0][0x270] ;  /* 0x00009c00ff2adb82 */ /* 0x008e660000000a00 */
[----:B------:R-:W3:Y:S05]  /*1280*/  @P2 LDG.E R85, desc[UR8][R32.64] ;  /* 0x0000000820552981 */ /* 0x000eea000c1e1900 */
[----:B------:R-:W1:Y:S01]  /*1290*/  @!P5 LDC.64 R40, c[0x0][0x220] ;  /* 0x00008800ff28db82 */ /* 0x000e620000000a00 */
[----:B------:R-:W-:-:S02]  /*12a0*/  MOV R64, RZ ;  /* 0x000000ff00407202 */ /* 0x000fc40000000f00 */
[----:B0-----:R-:W-:Y:S02]  /*12b0*/  @!P5 MOV R28, R72 ;  /* 0x00000048001cd202 */ /* 0x001fe40000000f00 */
[----:B------:R-:W-:Y:S02]  /*12c0*/  @!P5 MOV R29, R71 ;  /* 0x00000047001dd202 */ /* 0x000fe40000000f00 */
[----:B------:R-:W-:Y:S01]  /*12d0*/  MOV R66, RZ ;  /* 0x000000ff00427202 */ /* 0x000fe20000000f00 */
[----:B------:R-:W4:Y:S01]  /*12e0*/  @P3 LDG.E R64, desc[UR8][R30.64] ;  /* 0x000000081e403981 */ /* 0x000f22000c1e1900 */
[----:B------:R-:W-:-:S04]  /*12f0*/  MOV R68, RZ ;  /* 0x000000ff00447202 */ /* 0x000fc80000000f00 */
[----:B------:R0:W4:Y:S01]  /*1300*/  @P4 LDG.E R66, desc[UR8][R34.64] ;  /* 0x0000000822424981 */ /* 0x000122000c1e1900 */
[----:B-1----:R-:W-:-:S03]  /*1310*/  @!P5 IMAD R36, R67, R42, RZ ;  /* 0x0000002a4324d224 */ /* 0x002fc600078e02ff */
[----:B------:R-:W4:Y:S01]  /*1320*/  @!P6 LDG.E R68, desc[UR8][R38.64] ;  /* 0x000000082644e981 */ /* 0x000f22000c1e1900 */
[C---:B------:R-:W-:Y:S02]  /*1330*/  @!P5 IMAD R37, R26.reuse, R43, R36 ;  /* 0x0000002b1a25d224 */ /* 0x040fe400078e0224 */
[----:B------:R-:W-:-:S05]  /*1340*/  @!P5 IMAD.WIDE.U32 R42, R26, R42, R28 ;  /* 0x0000002a1a2ad225 */ /* 0x000fca00078e001c */
[----:B------:R-:W-:Y:S02]  /*1350*/  @!P5 IADD3 R29, R43, R37, RZ ;  /* 0x000000252b1dd210 */ /* 0x000fe40007ffe0ff */
[C---:B------:R-:W-:Y:S02]  /*1360*/  @!P5 LEA R28, P6, R42.reuse, R40, 0x1 ;  /* 0x000000282a1cd211 */ /* 0x040fe400078c08ff */
[----:B------:R-:W-:Y:S02]  /*1370*/  SHF.R.S32.HI R69, RZ, 0x1f, R27 ;  /* 0x0000001fff457819 */ /* 0x000fe4000001141b */
[----:B------:R-:W-:Y:S02]  /*1380*/  @!P5 LEA.HI.X R29, R42, R41, R29, 0x1, P6 ;  /* 0x000000292a1dd211 */ /* 0x000fe400030f0c1d */
[----:B------:R-:W-:-:S04]  /*1390*/  ISETP.GE.U32.AND P6, PT, R27, UR12, PT ;  /* 0x0000000c1b007c0c */ /* 0x000fc8000bfc6070 */
[----:B------:R-:W-:-:S04]  /*13a0*/  ISETP.GE.AND.EX P6, PT, R69, UR13, PT, P6 ;  /* 0x0000000d45007c0c */ /* 0x000fc8000bfc6360 */
[----:B------:R-:W-:-:S13]  /*13b0*/  ISETP.GT.U32.OR P6, PT, R0, 0x1bf, P6 ;  /* 0x000001bf0000780c */ /* 0x000fda00037c4470 */
[----:B0-----:R-:W0:Y:S08]  /*13c0*/  @!P6 LDC.64 R34, c[0x0][0x270] ;  /* 0x00009c00ff22eb82 */ /* 0x001e300000000a00 */
[----:B------:R-:W1:Y:S01]  /*13d0*/  @!P6 LDC.64 R30, c[0x0][0x220] ;  /* 0x00008800ff1eeb82 */ /* 0x000e620000000a00 */
[----:B------:R-:W-:Y:S02]  /*13e0*/  @!P6 MOV R33, R71 ;  /* 0x000000470021e202 */ /* 0x000fe40000000f00 */
[----:B------:R-:W-:-:S06]  /*13f0*/  CS2R R74, SRZ ;  /* 0x00000000004a7805 */ /* 0x000fcc000001ff00 */
[----:B------:R2:W4:Y:S01]  /*1400*/  @!P5 LDG.E R74, desc[UR8][R28.64] ;  /* 0x000000081c4ad981 */ /* 0x000522000c1e1900 */
[----:B0-----:R-:W-:-:S04]  /*1410*/  @!P6 IMAD R32, R69, R34, RZ ;  /* 0x000000224520e224 */ /* 0x001fc800078e02ff */
[----:B------:R-:W-:Y:S01]  /*1420*/  @!P6 IMAD R35, R27, R35, R32 ;  /* 0x000000231b23e224 */ /* 0x000fe200078e0220 */
[----:B------:R-:W-:-:S05]  /*1430*/  @!P6 MOV R32, R72 ;  /* 0x000000480020e202 */ /* 0x000fca0000000f00 */
[----:B------:R-:W-:-:S05]  /*1440*/  @!P6 IMAD.WIDE.U32 R32, R27, R34, R32 ;  /* 0x000000221b20e225 */ /* 0x000fca00078e0020 */
[----:B------:R-:W-:Y:S02]  /*1450*/  @!P6 IADD3 R33, R33, R35, RZ ;  /* 0x000000232121e210 */ /* 0x000fe40007ffe0ff */
[----:B-1----:R-:W-:-:S04]  /*1460*/  @!P6 LEA R30, P5, R32, R30, 0x1 ;  /* 0x0000001e201ee211 */ /* 0x002fc800078a08ff */
[----:B------:R-:W-:-:S05]  /*1470*/  @!P6 LEA.HI.X R31, R32, R31, R33, 0x1, P5 ;  /* 0x0000001f201fe211 */ /* 0x000fca00028f0c21 */
[----:B------:R0:W4:Y:S01]  /*1480*/  @!P6 LDG.E R75, desc[UR8][R30.64] ;  /* 0x000000081e4be981 */ /* 0x000122000c1e1900 */
[----:B------:R-:W-:Y:S02]  /*1490*/  ISETP.GT.AND P5, PT, R2, 0x1e, PT ;  /* 0x0000001e0200780c */ /* 0x000fe40003fa4270 */
[C---:B--2---:R-:W-:Y:S02]  /*14a0*/  PRMT R28, R88.reuse, 0x7632, R28 ;  /* 0x00007632581c7816 */ /* 0x044fe4000000001c */
[----:B------:R-:W-:Y:S02]  /*14b0*/  SHF.L.U32 R29, R88, 0x10, RZ ;  /* 0x00000010581d7819 */ /* 0x000fe400000006ff */
[----:B-----5:R-:W-:Y:S02]  /*14c0*/  PRMT R32, R84, 0x7632, R32 ;  /* 0x0000763254207816 */ /* 0x020fe40000000020 */
[----:B------:R-:W-:Y:S02]  /*14d0*/  SHF.L.U32 R28, R28, 0x10, RZ ;  /* 0x000000101c1c7819 */ /* 0x000fe400000006ff */
[----:B---3--:R-:W-:-:S02]  /*14e0*/  PRMT R35, R85, 0x7632, R35 ;  /* 0x0000763255237816 */ /* 0x008fc40000000023 */
[----:B------:R-:W-:Y:S02]  /*14f0*/  SHF.L.U32 R33, R84, 0x10, RZ ;  /* 0x0000001054217819 */ /* 0x000fe400000006ff */
[----:B------:R-:W-:Y:S02]  /*1500*/  SHF.L.U32 R32, R32, 0x10, RZ ;  /* 0x0000001020207819 */ /* 0x000fe400000006ff */
[----:B------:R-:W-:Y:S01]  /*1510*/  SHF.L.U32 R35, R35, 0x10, RZ ;  /* 0x0000001023237819 */ /* 0x000fe200000006ff */
[----:B0-----:R-:W-:Y:S01]  /*1520*/  FADD.FTZ R30, R29, R28 ;  /* 0x0000001c1d1e7221 */ /* 0x001fe20000010000 */
[----:B------:R-:W-:Y:S01]  /*1530*/  FMUL.FTZ R28, R28, R28 ;  /* 0x0000001c1c1c7220 */ /* 0x000fe20000410000 */
[----:B------:R-:W-:Y:S01]  /*1540*/  SHF.L.U32 R36, R85, 0x10, RZ ;  /* 0x0000001055247819 */ /* 0x000fe200000006ff */
[----:B------:R-:W-:Y:S01]  /*1550*/  FMUL.FTZ R34, R32, R32 ;  /* 0x0000002020227220 */ /* 0x000fe20000410000 */
[--C-:B------:R-:W-:Y:S01]  /*1560*/  FADD.FTZ R31, R33, R32.reuse ;  /* 0x00000020211f7221 */ /* 0x100fe20000010000 */
[----:B------:R-:W-:Y:S01]  /*1570*/  FMUL.FTZ R37, R35, R35 ;  /* 0x0000002323257220 */ /* 0x000fe20000410000 */
[----:B----4-:R-:W-:Y:S01]  /*1580*/  PRMT R32, R64, 0x7632, R32 ;  /* 0x0000763240207816 */ /* 0x010fe20000000020 */
[----:B------:R-:W-:Y:S01]  /*1590*/  FFMA.FTZ R28, R29, R29, R28 ;  /* 0x0000001d1d1c7223 */ /* 0x000fe2000001001c */
[C---:B------:R-:W-:Y:S01]  /*15a0*/  FADD.FTZ R35, R36.reuse, R35 ;  /* 0x0000002324237221 */ /* 0x040fe20000010000 */
[----:B------:R-:W-:Y:S01]  /*15b0*/  FFMA.FTZ R37, R36, R36, R37 ;  /* 0x0000002424257223 */ /* 0x000fe20000010025 */
[----:B------:R-:W-:Y:S01]  /*15c0*/  SHF.L.U32 R32, R32, 0x10, RZ ;  /* 0x0000001020207819 */ /* 0x000fe200000006ff */
[----:B------:R-:W-:Y:S01]  /*15d0*/  FFMA.FTZ R33, R33, R33, R34 ;  /* 0x0000002121217223 */ /* 0x000fe20000010022 */
[----:B------:R-:W-:Y:S01]  /*15e0*/  PRMT R36, R66, 0x7632, R36 ;  /* 0x0000763242247816 */ /* 0x000fe20000000024 */
[----:B------:R-:W-:Y:S01]  /*15f0*/  FADD.FTZ R30, RZ, R30 ;  /* 0x0000001eff1e7221 */ /* 0x000fe20000010000 */
[----:B------:R-:W-:Y:S01]  /*1600*/  FADD.FTZ R28, RZ, R28 ;  /* 0x0000001cff1c7221 */ /* 0x000fe20000010000 */
[----:B------:R-:W-:Y:S01]  /*1610*/  SHF.L.U32 R29, R64, 0x10, RZ ;  /* 0x00000010401d7819 */ /* 0x000fe200000006ff */
[----:B------:R-:W-:Y:S01]  /*1620*/  FMUL.FTZ R34, R32, R32 ;  /* 0x0000002020227220 */ /* 0x000fe20000410000 */
[----:B------:R-:W-:Y:S01]  /*1630*/  SHF.L.U32 R39, R36, 0x10, RZ ;  /* 0x0000001024277819 */ /* 0x000fe200000006ff */
[----:B------:R-:W-:Y:S01]  /*1640*/  FADD.FTZ R30, R30, R31 ;  /* 0x0000001f1e1e7221 */ /* 0x000fe20000010000 */
[----:B------:R-:W-:Y:S01]  /*1650*/  FADD.FTZ R28, R28, R33 ;  /* 0x000000211c1c7221 */ /* 0x000fe20000010000 */
[C---:B------:R-:W-:Y:S01]  /*1660*/  FADD.FTZ R31, R29.reuse, R32 ;  /* 0x000000201d1f7221 */ /* 0x040fe20000010000 */
[----:B------:R-:W-:Y:S01]  /*1670*/  SHF.L.U32 R32, R66, 0x10, RZ ;  /* 0x0000001042207819 */ /* 0x000fe200000006ff */
[--C-:B------:R-:W-:Y:S01]  /*1680*/  FFMA.FTZ R29, R29, R29, R34.reuse ;  /* 0x0000001d1d1d7223 */ /* 0x100fe20000010022 */
[----:B------:R-:W-:Y:S01]  /*1690*/  FADD.FTZ R30, R30, R35 ;  /* 0x000000231e1e7221 */ /* 0x000fe20000010000 */
[----:B------:R-:W-:Y:S01]  /*16a0*/  FMUL.FTZ R33, R39, R39 ;  /* 0x0000002727217220 */ /* 0x000fe20000410000 */
[----:B------:R-:W-:Y:S01]  /*16b0*/  FADD.FTZ R28, R28, R37 ;  /* 0x000000251c1c7221 */ /* 0x000fe20000010000 */
[----:B------:R-:W-:Y:S01]  /*16c0*/  PRMT R34, R48, 0x7632, R34 ;  /* 0x0000763230227816 */ /* 0x000fe20000000022 */
[----:B------:R-:W-:Y:S01]  /*16d0*/  FADD.FTZ R30, R30, R31 ;  /* 0x0000001f1e1e7221 */ /* 0x000fe20000010000 */
[----:B------:R-:W-:Y:S01]  /*16e0*/  FFMA.FTZ R33, R32, R32, R33 ;  /* 0x0000002020217223 */ /* 0x000fe20000010021 */
[----:B------:R-:W-:Y:S01]  /*16f0*/  FADD.FTZ R28, R28, R29 ;  /* 0x0000001d1c1c7221 */ /* 0x000fe20000010000 */
[----:B------:R-:W-:Y:S01]  /*1700*/  SHF.L.U32 R34, R34, 0x10, RZ ;  /* 0x0000001022227819 */ /* 0x000fe200000006ff */
[----:B------:R-:W-:Y:S01]  /*1710*/  FADD.FTZ R39, R32, R39 ;  /* 0x0000002720277221 */ /* 0x000fe20000010000 */
[----:B------:R-:W-:-:S02]  /*1720*/  SHF.L.U32 R29, R48, 0x10, RZ ;  /* 0x00000010301d7819 */ /* 0x000fc400000006ff */
[----:B------:R-:W-:Y:S01]  /*1730*/  PRMT R31, R50, 0x7632, R31 ;  /* 0x00007632321f7816 */ /* 0x000fe2000000001f */
[----:B------:R-:W-:Y:S01]  /*1740*/  FADD.FTZ R28, R28, R33 ;  /* 0x000000211c1c7221 */ /* 0x000fe20000010000 */
[----:B------:R-:W-:Y:S01]  /*1750*/  FADD.FTZ R30, R30, R39 ;  /* 0x000000271e1e7221 */ /* 0x000fe20000010000 */
[----:B------:R-:W-:Y:S01]  /*1760*/  FMUL.FTZ R32, R34, R34 ;  /* 0x0000002222207220 */ /* 0x000fe20000410000 */
[----:B------:R-:W-:Y:S01]  /*1770*/  SHF.L.U32 R33, R31, 0x10, RZ ;  /* 0x000000101f217819 */ /* 0x000fe200000006ff */
[C-C-:B------:R-:W-:Y:S01]  /*1780*/  FADD.FTZ R31, R29.reuse, R34.reuse ;  /* 0x000000221d1f7221 */ /* 0x140fe20000010000 */
[----:B------:R-:W-:Y:S01]  /*1790*/  PRMT R34, R52, 0x7632, R34 ;  /* 0x0000763234227816 */ /* 0x000fe20000000022 */
[----:B------:R-:W-:Y:S01]  /*17a0*/  FFMA.FTZ R29, R29, R29, R32 ;  /* 0x0000001d1d1d7223 */ /* 0x000fe20000010020 */
[----:B------:R-:W-:Y:S02]  /*17b0*/  IMAD.U32 R32, R50, 0x10000, RZ ;  /* 0x0001000032207824 */ /* 0x000fe400078e00ff */
[----:B------:R-:W-:Y:S01]  /*17c0*/  FADD.FTZ R30, R30, R31 ;  /* 0x0000001f1e1e7221 */ /* 0x000fe20000010000 */
[----:B------:R-:W-:Y:S01]  /*17d0*/  FMUL.FTZ R31, R33, R33 ;  /* 0x00000021211f7220 */ /* 0x000fe20000410000 */
[----:B------:R-:W-:Y:S01]  /*17e0*/  FADD.FTZ R28, R28, R29 ;  /* 0x0000001d1c1c7221 */ /* 0x000fe20000010000 */
[----:B------:R-:W-:Y:S01]  /*17f0*/  SHF.L.U32 R34, R34, 0x10, RZ ;  /* 0x0000001022227819 */ /* 0x000fe200000006ff */
[C---:B------:R-:W-:Y:S01]  /*1800*/  FADD.FTZ R33, R32.reuse, R33 ;  /* 0x0000002120217221 */ /* 0x040fe20000010000 */
[----:B------:R-:W-:Y:S01]  /*1810*/  FFMA.FTZ R31, R32, R32, R31 ;  /* 0x00000020201f7223 */ /* 0x000fe2000001001f */
[----:B------:R-:W-:-:S02]  /*1820*/  SHF.L.U32 R29, R52, 0x10, RZ ;  /* 0x00000010341d7819 */ /* 0x000fc400000006ff */
[----:B------:R-:W-:Y:S01]  /*1830*/  PRMT R35, R54, 0x7632, R35 ;  /* 0x0000763236237816 */ /* 0x000fe20000000023 */
[----:B------:R-:W-:Y:S01]  /*1840*/  FMUL.FTZ R32, R34, R34 ;  /* 0x0000002222207220 */ /* 0x000fe20000410000 */
[----:B------:R-:W-:Y:S01]  /*1850*/  FADD.FTZ R28, R28, R31 ;  /* 0x0000001f1c1c7221 */ /* 0x000fe20000010000 */
[--C-:B------:R-:W-:Y:S01]  /*1860*/  FADD.FTZ R30, R30, R33.reuse ;  /* 0x000000211e1e7221 */ /* 0x100fe20000010000 */
[----:B------:R-:W-:Y:S01]  /*1870*/  SHF.L.U32 R35, R35, 0x10, RZ ;  /* 0x0000001023237819 */ /* 0x000fe200000006ff */
[C---:B------:R-:W-:Y:S01]  /*1880*/  FADD.FTZ R31, R29.reuse, R34 ;  /* 0x000000221d1f7221 */ /* 0x040fe20000010000 */
[----:B------:R-:W-:Y:S01]  /*1890*/  FFMA.FTZ R29, R29, R29, R32 ;  /* 0x0000001d1d1d7223 */ /* 0x000fe20000010020 */
[----:B------:R-:W-:Y:S02]  /*18a0*/  SHF.L.U32 R32, R54, 0x10, RZ ;  /* 0x0000001036207819 */ /* 0x000fe400000006ff */
[----:B------:R-:W-:Y:S01]  /*18b0*/  PRMT R33, R56, 0x7632, R33 ;  /* 0x0000763238217816 */ /* 0x000fe20000000021 */
        /* <DEDUP_REMOVED lines=10> */
[----:B------:R-:W-:Y:S01]  /*1960*/  FADD.FTZ R30, R30, R35 ;  /* 0x000000231e1e7221 */ /* 0x000fe20000010000 */
        /* <DEDUP_REMOVED lines=33> */
[--C-:B------:R-:W-:Y:S01]  /*1b80*/  FADD.FTZ R31, R29, R34.reuse ;  /* 0x000000221d1f7221 */ /* 0x100fe20000010000 */
[----:B------:R-:W-:Y:S01]  /*1b90*/  PRMT R34, R75, 0x7632, R34 ;  /* 0x000076324b227816 */ /* 0x000fe20000000022 */
[----:B------:R-:W-:Y:S01]  /*1ba0*/  FFMA.FTZ R29, R29, R29, R32 ;  /* 0x0000001d1d1d7223 */ /* 0x000fe20000010020 */
[----:B------:R-:W-:Y:S01]  /*1bb0*/  SHF.L.U32 R32, R74, 0x10, RZ ;  /* 0x000000104a207819 */ /* 0x000fe200000006ff */
[----:B------:R-:W-:Y:S01]  /*1bc0*/  FADD.FTZ R30, R30, R31 ;  /* 0x0000001f1e1e7221 */ /* 0x000fe20000010000 */
[----:B------:R-:W-:Y:S01]  /*1bd0*/  FMUL.FTZ R31, R33, R33 ;  /* 0x00000021211f7220 */ /* 0x000fe20000410000 */
[----:B------:R-:W-:Y:S01]  /*1be0*/  SHF.L.U32 R34, R34, 0x10, RZ ;  /* 0x0000001022227819 */ /* 0x000fe200000006ff */
[----:B------:R-:W-:Y:S01]  /*1bf0*/  FADD.FTZ R28, R28, R29 ;  /* 0x0000001d1c1c7221 */ /* 0x000fe20000010000 */
[----:B------:R-:W-:Y:S01]  /*1c00*/  SHF.L.U32 R29, R75, 0x10, RZ ;  /* 0x000000104b1d7819 */ /* 0x000fe200000006ff */
[C---:B------:R-:W-:Y:S01]  /*1c10*/  FFMA.FTZ R31, R32.reuse, R32, R31 ;  /* 0x00000020201f7223 */ /* 0x040fe2000001001f */
[----:B------:R-:W-:Y:S01]  /*1c20*/  FADD.FTZ R33, R32, R33 ;  /* 0x0000002120217221 */ /* 0x000fe20000010000 */
[----:B------:R-:W-:-:S02]  /*1c30*/  FMUL.FTZ R32, R34, R34 ;  /* 0x0000002222207220 */ /* 0x000fc40000410000 */
[----:B------:R-:W-:Y:S01]  /*1c40*/  FADD.FTZ R28, R28, R31 ;  /* 0x0000001f1c1c7221 */ /* 0x000fe20000010000 */
[C---:B------:R-:W-:Y:S01]  /*1c50*/  FADD.FTZ R31, R29.reuse, R34 ;  /* 0x000000221d1f7221 */ /* 0x040fe20000010000 */
[----:B------:R-:W-:Y:S01]  /*1c60*/  FADD.FTZ R30, R30, R33 ;  /* 0x000000211e1e7221 */ /* 0x000fe20000010000 */
[----:B------:R-:W-:-:S03]  /*1c70*/  FFMA.FTZ R29, R29, R29, R32 ;  /* 0x0000001d1d1d7223 */ /* 0x000fc60000010020 */
[----:B------:R-:W-:Y:S01]  /*1c80*/  FADD.FTZ R30, R30, R31 ;  /* 0x0000001f1e1e7221 */ /* 0x000fe20000010000 */
[----:B------:R-:W-:-:S04]  /*1c90*/  FADD.FTZ R28, R28, R29 ;  /* 0x0000001d1c1c7221 */ /* 0x000fc80000010000 */
[----:B------:R-:W0:Y:S04]  /*1ca0*/  SHFL.DOWN PT, R29, R30, 0x1, 0x1f ;  /* 0x08201f001e1d7f89 */ /* 0x000e2800000e0000 */
[----:B------:R-:W1:Y:S01]  /*1cb0*/  SHFL.DOWN PT, R31, R28, 0x1, 0x1f ;  /* 0x08201f001c1f7f89 */ /* 0x000e6200000e0000 */
[----:B0-----:R-:W-:Y:S01]  /*1cc0*/  @!P5 FADD.FTZ R30, R30, R29 ;  /* 0x0000001d1e1ed221 */ /* 0x001fe20000010000 */
[----:B-1----:R-:W-:-:S04]  /*1cd0*/  @!P5 FADD.FTZ R28, R28, R31 ;  /* 0x0000001f1c1cd221 */ /* 0x002fc80000010000 */
[----:B------:R-:W0:Y:S04]  /*1ce0*/  SHFL.DOWN PT, R29, R30, 0x2, 0x1f ;  /* 0x08401f001e1d7f89 */ /* 0x000e2800000e0000 */
[----:B------:R-:W1:Y:S01]  /*1cf0*/  SHFL.DOWN PT, R31, R28, 0x2, 0x1f ;  /* 0x08401f001c1f7f89 */ /* 0x000e6200000e0000 */
[----:B------:R-:W-:-:S13]  /*1d00*/  ISETP.GT.AND P5, PT, R2, 0x1d, PT ;  /* 0x0000001d0200780c */ /* 0x000fda0003fa4270 */
        /* <DEDUP_REMOVED lines=14> */
[C---:B------:R-:W-:Y:S01]  /*1df0*/  ISETP.GT.AND P5, PT, R2.reuse, 0xf, PT ;  /* 0x0000000f0200780c */ /* 0x040fe20003fa4270 */
[----:B------:R-:W2:Y:S01]  /*1e00*/  LDC R90, c[0x0][0xc] ;  /* 0x00000300ff5a7b82 */ /* 0x000ea20000000800 */
[----:B------:R-:W-:Y:S01]  /*1e10*/  ISETP.NE.AND P6, PT, R2, RZ, PT ;  /* 0x000000ff0200720c */ /* 0x000fe20003fc5270 */
[----:B------:R-:W-:Y:S10]  /*1e20*/  BSSY B0, `(.L_x_2095) ;  /* 0x0000039000007945 */ /* 0x000ff40003800000 */
[----:B0-----:R-:W-:Y:S01]  /*1e30*/  @!P5 FADD.FTZ R30, R30, R29 ;  /* 0x0000001d1e1ed221 */ /* 0x001fe20000010000 */
[----:B-1----:R-:W-:Y:S01]  /*1e40*/  @!P5 FADD.FTZ R28, R28, R31 ;  /* 0x0000001f1c1cd221 */ /* 0x002fe20000010000 */
[----:B------:R-:W-:-:S03]  /*1e50*/  ISETP.NE.AND P5, PT, R0, RZ, PT ;  /* 0x000000ff0000720c */ /* 0x000fc60003fa5270 */
[----:B------:R-:W-:Y:S02]  /*1e60*/  MOV R46, R30 ;  /* 0x0000001e002e7202 */ /* 0x000fe40000000f00 */
[----:B------:R-:W-:-:S05]  /*1e70*/  MOV R47, R28 ;  /* 0x0000001c002f7202 */ /* 0x000fca0000000f00 */
[----:B------:R0:W-:Y:S01]  /*1e80*/  @!P6 STS.64 [R14+0x10], R46 ;  /* 0x0000102e0e00e388 */ /* 0x0001e20000000a00 */
[----:B--2---:R-:W-:Y:S02]  /*1e90*/  ISETP.GE.U32.AND P6, PT, R90, 0x2, PT ;  /* 0x000000025a00780c */ /* 0x004fe40003fc6070 */
        /* <DEDUP_REMOVED lines=10> */
[----:B------:R-:W-:Y:S01]  /*1f40*/  PRMT R83, R58, 0x7632, R83 ;  /* 0x000076323a537816 */ /* 0x000fe20000000053 */
[----:B------:R-:W-:Y:S06]  /*1f50*/  BAR.SYNC.DEFER_BLOCKING 0x0 ;  /* 0x0000000000007b1d */ /* 0x000fec0000010000 */
[----:B0-----:R-:W-:Y:S05]  /*1f60*/  @P5 BRA `(.L_x_2096) ;  /* 0x0000000000905947 */ /* 0x001fea0003800000 */
[----:B------:R-:W0:Y:S01]  /*1f70*/  S2UR UR6, SR_CgaCtaId ;  /* 0x00000000000679c3 */ /* 0x000e220000008800 */
[----:B------:R-:W-:Y:S02]  /*1f80*/  UMOV UR5, 0x400 ;  /* 0x0000040000057882 */ /* 0x000fe40000000000 */
[----:B0-----:R-:W-:-:S09]  /*1f90*/  ULEA UR5, UR6, UR5, 0x18 ;  /* 0x0000000506057291 */ /* 0x001fd2000f8ec03f */
        /* <DEDUP_REMOVED lines=12> */
[----:B------:R-:W-:Y:S02]  /*2060*/  FADD.FTZ R28, R40, R29 ;  /* 0x0000001d281c7221 */ /* 0x000fe40000010000 */
[----:B------:R-:W2:Y:S01]  /*2070*/  LDS.128 R40, [UR5+0x60] ;  /* 0x00006005ff287984 */ /* 0x000ea20008000c00 */
[----:B------:R-:W-:Y:S01]  /*2080*/  FADD.FTZ R29, R45, R30 ;  /* 0x0000001e2d1d7221 */ /* 0x000fe20000010000 */
[----:B------:R-:W-:Y:S02]  /*2090*/  FADD.FTZ R28, R28, R31 ;  /* 0x0000001f1c1c7221 */ /* 0x000fe40000010000 */
[----:B------:R-:W3:Y:S01]  /*20a0*/  LDS.128 R44, [UR5+0x70] ;  /* 0x00007005ff2c7984 */ /* 0x000ee20008000c00 */
        /* <DEDUP_REMOVED lines=15> */
[----:B------:R-:W-:-:S07]  /*21a0*/  FADD.FTZ R47, R28, R47 ;  /* 0x0000002f1c2f7221 */ /* 0x000fce0000010000 */
.L_x_2096:
[----:B------:R-:W-:Y:S05]  /*21b0*/  BSYNC B0 ;  /* 0x0000000000007941 */ /* 0x000fea0003800000 */
.L_x_2095:
[----:B------:R-:W-:Y:S02]  /*21c0*/  PRMT R38, R60, 0x7632, R38 ;  /* 0x000076323c267816 */ /* 0x000fe40000000026 */
[----:B------:R-:W-:Y:S02]  /*21d0*/  PRMT R39, R62, 0x7632, R39 ;  /* 0x000076323e277816 */ /* 0x000fe40000000027 */
[----:B------:R-:W-:Y:S02]  /*21e0*/  PRMT R40, R68, 0x7632, R40 ;  /* 0x0000763244287816 */ /* 0x000fe40000000028 */
[----:B------:R-:W-:Y:S02]  /*21f0*/  PRMT R41, R74, 0x7632, R41 ;  /* 0x000076324a297816 */ /* 0x000fe40000000029 */
[----:B------:R-:W-:Y:S01]  /*2200*/  PRMT R42, R75, 0x7632, R42 ;  /* 0x000076324b2a7816 */ /* 0x000fe2000000002a */
[----:B------:R-:W-:Y:S06]  /*2210*/  @!P6 BRA `(.L_x_2097) ;  /* 0x000000080080e947 */ /* 0x000fec0003800000 */
[----:B------:R-:W-:Y:S05]  /*2220*/  @P5 BRA `(.L_x_2098) ;  /* 0x0000000000745947 */ /* 0x000fea0003800000 */
[----:B------:R-:W0:Y:S01]  /*2230*/  LDC R37, c[0x0][0x10] ;  /* 0x00000400ff257b82 */ /* 0x000e220000000800 */
[----:B------:R-:W1:Y:S01]  /*2240*/  S2R R34, SR_CTAID.Y ;  /* 0x0000000000227919 */ /* 0x000e620000002600 */
[C---:B------:R-:W-:Y:S02]  /*2250*/  LOP3.LUT R32, R12.reuse, 0x1, RZ, 0xc0, !PT ;  /* 0x000000010c207812 */ /* 0x040fe400078ec0ff */
[----:B------:R-:W-:-:S04]  /*2260*/  LOP3.LUT P6, RZ, R12, 0x2, RZ, 0xc0, !PT ;  /* 0x000000020cff7812 */ /* 0x000fc800078cc0ff */
[----:B------:R-:W2:Y:S08]  /*2270*/  LDC.64 R30, c[0x0][0x248] ;  /* 0x00009200ff1e7b82 */ /* 0x000eb00000000a00 */
[----:B------:R-:W3:Y:S01]  /*2280*/  LDC.64 R28, c[0x0][0x240] ;  /* 0x00009000ff1c7b82 */ /* 0x000ee20000000a00 */
[----:B0-----:R-:W-:-:S04]  /*2290*/  IMAD R33, R32, R37, RZ ;  /* 0x0000002520217224 */ /* 0x001fc800078e02ff */
[----:B------:R-:W-:-:S05]  /*22a0*/  IMAD R32, R33, R90, RZ ;  /* 0x0000005a21207224 */ /* 0x000fca00078e02ff */
[----:B------:R-:W-:Y:S02]  /*22b0*/  SHF.L.U32 R35, R32, 0x1, RZ ;  /* 0x0000000120237819 */ /* 0x000fe400000006ff */
[----:B-1----:R-:W-:Y:S02]  /*22c0*/  IADD3 R33, R33, R34, RZ ;  /* 0x0000002221217210 */ /* 0x002fe40007ffe0ff */
[----:B------:R-:W-:Y:S01]  /*22d0*/  MOV R32, 0xffffffff ;  /* 0xffffffff00207802 */ /* 0x000fe20000000f00 */
[----:B--2---:R-:W-:-:S04]  /*22e0*/  IMAD.WIDE R30, R35, 0x4, R30 ;  /* 0x00000004231e7825 */ /* 0x004fc800078e021e */
[----:B------:R-:W-:Y:S02]  /*22f0*/  IMAD R35, R37, UR7, R34 ;  /* 0x0000000725237c24 */ /* 0x000fe4000f8e0222 */
[----:B---3--:R-:W-:Y:S01]  /*2300*/  IMAD.WIDE.U32 R28, R33, 0x4, R28 ;  /* 0x00000004211c7825 */ /* 0x008fe200078e001c */
[----:B------:R-:W-:-:S03]  /*2310*/  SEL R33, R90, RZ, !P6 ;  /* 0x000000ff5a217207 */ /* 0x000fc60007000000 */
[----:B------:R-:W-:Y:S01]  /*2320*/  IMAD.WIDE.U32 R30, R35, 0x8, R30 ;  /* 0x00000008231e7825 */ /* 0x000fe200078e001e */
[----:B------:R-:W-:Y:S02]  /*2330*/  SEL R35, R32, 0x1, P6 ;  /* 0x0000000120237807 */ /* 0x000fe40003000000 */
[----:B------:R-:W-:Y:S02]  /*2340*/  ISETP.NE.AND P6, PT, R33, -0x1, PT ;  /* 0xffffffff2100780c */ /* 0x000fe40003fc5270 */
[----:B------:R0:W-:Y:S01]  /*2350*/  STG.E.64 desc[UR8][R30.64], R46 ;  /* 0x0000002e1e007986 */ /* 0x0001e2000c101b08 */
[----:B------:R-:W-:Y:S06]  /*2360*/  MEMBAR.ALL.GPU ;  /* 0x0000000000007992 */ /* 0x000fec000000a000 */
[----:B------:R-:W-:-:S00]  /*2370*/  ERRBAR ;  /* 0x00000000000079ab */ /* 0x000fc00000000000 */
[----:B------:R-:W-:Y:S06]  /*2380*/  CGAERRBAR ;  /* 0x00000000000075ab */ /* 0x000fec0000000000 */
[----:B------:R0:W-:Y:S01]  /*2390*/  REDG.E.ADD.S32.STRONG.GPU desc[UR8][R28.64], R35 ;  /* 0x000000231c00798e */ /* 0x0001e2000c10e388 */
[----:B------:R-:W-:Y:S05]  /*23a0*/  @!P6 BRA `(.L_x_2098) ;  /* 0x000000000014e947 */ /* 0x000fea0003800000 */
.L_x_2099:
[----:B0-----:R-:W2:Y:S04]  /*23b0*/  LDG.E.STRONG.GPU R30, desc[UR8][R28.64] ;  /* 0x000000081c1e7981 */ /* 0x001ea8000c1ef900 */
[----:B--2---:R-:W-:Y:S01]  /*23c0*/  CCTL.IVALL ;  /* 0x00000000ff00798f */ /* 0x004fe20002000000 */
[----:B------:R-:W-:Y:S05]  /*23d0*/  YIELD ;  /* 0x0000000000007946 */ /* 0x000fea0003800000 */
[----:B------:R-:W-:-:S13]  /*23e0*/  ISETP.NE.AND P6, PT, R30, R33, PT ;  /* 0x000000211e00720c */ /* 0x000fda0003fc5270 */
[----:B------:R-:W-:Y:S05]  /*23f0*/  @P6 BRA `(.L_x_2099) ;  /* 0xfffffffc00ec6947 */ /* 0x000fea000383ffff */
.L_x_2098:
[----:B------:R-:W-:Y:S01]  /*2400*/  ISETP.NE.AND P6, PT, R90, RZ, PT ;  /* 0x000000ff5a00720c */ /* 0x000fe20003fc5270 */
[----:B------:R-:W-:Y:S05]  /*2410*/  WARPSYNC.ALL ;  /* 0x0000000000007948 */ /* 0x000fea0003800000 */
[----:B------:R-:W-:Y:S07]  /*2420*/  BAR.SYNC.DEFER_BLOCKING 0x0 ;  /* 0x0000000000007b1d */ /* 0x000fee0000010000 */
[----:B------:R-:W-:Y:S05]  /*2430*/  @!P6 BRA `(.L_x_2097) ;  /* 0x0000000400f8e947 */ /* 0x000fea0003800000 */
[----:B0-----:R-:W-:Y:S01]  /*2440*/  IADD3 R28, R90, -0x1, RZ ;  /* 0xffffffff5a1c7810 */ /* 0x001fe20007ffe0ff */
[----:B------:R-:W-:-:S03]  /*2450*/  IMAD.MOV.U32 R32, RZ, RZ, RZ ;  /* 0x000000ffff207224 */ /* 0x000fc600078e00ff */
[----:B------:R-:W-:-:S13]  /*2460*/  ISETP.GE.U32.AND P6, PT, R28, 0x3, PT ;  /* 0x000000031c00780c */ /* 0x000fda0003fc6070 */
[----:B------:R-:W-:Y:S05]  /*2470*/  @!P6 BRA `(.L_x_2100) ;  /* 0x000000040008e947 */ /* 0x000fea0003800000 */
[----:B------:R-:W-:Y:S01]  /*2480*/  LOP3.LUT R33, R90, 0x3, RZ, 0xc0, !PT ;  /* 0x000000035a217812 */ /* 0x000fe200078ec0ff */
[----:B------:R-:W-:-:S03]  /*2490*/  HFMA2.MMA R32, -RZ, RZ, 0, 0 ;  /* 0x00000000ff207435 */ /* 0x000fc600000001ff */
[----:B------:R-:W-:-:S08]  /*24a0*/  IADD3 R33, -R33, R90, RZ ;  /* 0x0000005a21217210 */ /* 0x000fd00007ffe1ff */
.L_x_2101:
[----:B------:R-:W-:-:S13]  /*24b0*/  ISETP.EQ.OR P6, PT, R32, UR7, P5 ;  /* 0x0000000720007c0c */ /* 0x000fda000afc2670 */
[----:B------:R-:W0:Y:S01]  /*24c0*/  @!P6 LDC R35, c[0x0][0x10] ;  /* 0x00000400ff23eb82 */ /* 0x000e220000000800 */
[----:B------:R-:W1:Y:S01]  /*24d0*/  @!P6 S2R R34, SR_CTAID.Y ;  /* 0x000000000022e919 */ /* 0x000e620000002600 */
[----:B------:R-:W-:-:S06]  /*24e0*/  @!P6 LOP3.LUT R30, R12, 0x1, RZ, 0xc0, !PT ;  /* 0x000000010c1ee812 */ /* 0x000fcc00078ec0ff */
[----:B------:R-:W2:Y:S01]  /*24f0*/  @!P6 LDC.64 R28, c[0x0][0x248] ;  /* 0x00009200ff1ceb82 */ /* 0x000ea20000000a00 */
[----:B0-----:R-:W-:-:S04]  /*2500*/  @!P6 IMAD R31, R30, R35, RZ ;  /* 0x000000231e1fe224 */ /* 0x001fc800078e02ff */
[----:B------:R-:W-:-:S05]  /*2510*/  @!P6 IMAD R31, R31, R90, RZ ;  /* 0x0000005a1f1fe224 */ /* 0x000fca00078e02ff */
[----:B------:R-:W-:-:S05]  /*2520*/  @!P6 SHF.L.U32 R31, R31, 0x1, RZ ;  /* 0x000000011f1fe819 */ /* 0x000fca00000006ff */
[----:B--2---:R-:W-:-:S04]  /*2530*/  @!P6 IMAD.WIDE R28, R31, 0x4, R28 ;  /* 0x000000041f1ce825 */ /* 0x004fc800078e021c */
[----:B-1----:R-:W-:-:S04]  /*2540*/  @!P6 IMAD R31, R35, R32, R34 ;  /* 0x00000020231fe224 */ /* 0x002fc800078e0222 */
[----:B------:R-:W-:-:S05]  /*2550*/  @!P6 IMAD.WIDE.U32 R30, R31, 0x8, R28 ;  /* 0x000000081f1ee825 */ /* 0x000fca00078e001c */
[----:B------:R-:W2:Y:S01]  /*2560*/  @!P6 LDG.E.64 R28, desc[UR8][R30.64] ;  /* 0x000000081e1ce981 */ /* 0x000ea2000c1e1b00 */
[----:B------:R-:W-:Y:S01]  /*2570*/  IADD3 R37, R32, 0x1, RZ ;  /* 0x0000000120257810 */ /* 0x000fe20007ffe0ff */
[----:B--2---:R-:W-:Y:S01]  /*2580*/  @!P6 FADD.FTZ R46, R46, R28 ;  /* 0x0000001c2e2ee221 */ /* 0x004fe20000010000 */
[----:B------:R-:W-:Y:S02]  /*2590*/  @!P6 FADD.FTZ R47, R47, R29 ;  /* 0x0000001d2f2fe221 */ /* 0x000fe40000010000 */
[----:B------:R-:W-:-:S13]  /*25a0*/  ISETP.EQ.OR P6, PT, R37, UR7, P5 ;  /* 0x0000000725007c0c */ /* 0x000fda000afc2670 */
[----:B------:R-:W0:Y:S01]  /*25b0*/  @!P6 LDC R34, c[0x0][0x10] ;  /* 0x00000400ff22eb82 */ /* 0x000e220000000800 */
[----:B------:R-:W1:Y:S01]  /*25c0*/  @!P6 S2R R36, SR_CTAID.Y ;  /* 0x000000000024e919 */ /* 0x000e620000002600 */
[----:B------:R-:W-:-:S06]  /*25d0*/  @!P6 LOP3.LUT R35, R12, 0x1, RZ, 0xc0, !PT ;  /* 0x000000010c23e812 */ /* 0x000fcc00078ec0ff */
[----:B------:R-:W2:Y:S01]  /*25e0*/  @!P6 LDC.64 R28, c[0x0][0x248] ;  /* 0x00009200ff1ceb82 */ /* 0x000ea20000000a00 */
[----:B0-----:R-:W-:-:S04]  /*25f0*/  @!P6 IMAD R35, R35, R34, RZ ;  /* 0x000000222323e224 */ /* 0x001fc800078e02ff */
[----:B------:R-:W-:-:S05]  /*2600*/  @!P6 IMAD R35, R35, R90, RZ ;  /* 0x0000005a2323e224 */ /* 0x000fca00078e02ff */
[----:B------:R-:W-:Y:S01]  /*2610*/  @!P6 SHF.L.U32 R35, R35, 0x1, RZ ;  /* 0x000000012323e819 */ /* 0x000fe200000006ff */
[----:B-1----:R-:W-:-:S04]  /*2620*/  @!P6 IMAD R31, R37, R34, R36 ;  /* 0x00000022251fe224 */ /* 0x002fc800078e0224 */
[----:B--2---:R-:W-:-:S04]  /*2630*/  @!P6 IMAD.WIDE R28, R35, 0x4, R28 ;  /* 0x00000004231ce825 */ /* 0x004fc800078e021c */
        /* <DEDUP_REMOVED lines=38> */
.L_x_2100:
[----:B------:R-:W-:-:S13]  /*28a0*/  LOP3.LUT P6, R36, R90, 0x3, RZ, 0xc0, !PT ;  /* 0x000000035a247812 */ /* 0x000fda00078cc0ff */
[----:B------:R-:W-:Y:S05]  /*28b0*/  @!P6 BRA `(.L_x_2097) ;  /* 0x0000000000d8e947 */ /* 0x000fea0003800000 */
[----:B------:R-:W-:Y:S01]  /*28c0*/  ISETP.EQ.OR P6, PT, R32, UR7, P5 ;  /* 0x0000000720007c0c */ /* 0x000fe2000afc2670 */
[----:B------:R-:W-:Y:S01]  /*28d0*/  BSSY B0, `(.L_x_2102) ;  /* 0x0000013000007945 */ /* 0x000fe20003800000 */
[----:B------:R-:W-:Y:S02]  /*28e0*/  P2R R28, PR, RZ, 0x1 ;  /* 0x00000001ff1c7803 */ /* 0x000fe40000000000 */
[----:B------:R-:W-:-:S04]  /*28f0*/  ISETP.NE.AND P0, PT, R36, 0x1, PT ;  /* 0x000000012400780c */ /* 0x000fc80003f05270 */
[----:B------:R-:W-:Y:S02]  /*2900*/  P2R R29, PR, RZ, 0x1 ;  /* 0x00000001ff1d7803 */ /* 0x000fe40000000000 */
[----:B------:R-:W-:-:S03]  /*2910*/  ISETP.NE.AND P0, PT, R28, RZ, PT ;  /* 0x000000ff1c00720c */ /* 0x000fc60003f05270 */
[----:B------:R-:W-:Y:S10]  /*2920*/  @P6 BRA `(.L_x_2103) ;  /* 0x0000000000346947 */ /* 0x000ff40003800000 */
[----:B------:R-:W0:Y:S01]  /*2930*/  S2R R33, SR_CTAID.Y ;  /* 0x0000000000217919 */ /* 0x000e220000002600 */
[----:B------:R-:W1:Y:S01]  /*2940*/  LDC.64 R28, c[0x0][0x248] ;  /* 0x00009200ff1c7b82 */ /* 0x000e620000000a00 */
[----:B------:R-:W-:Y:S01]  /*2950*/  LOP3.LUT R31, R12, 0x1, RZ, 0xc0, !PT ;  /* 0x000000010c1f7812 */ /* 0x000fe200078ec0ff */
[----:B------:R-:W-:-:S04]  /*2960*/  ULDC UR5, c[0x0][0x10] ;  /* 0x0000040000057ab9 */ /* 0x000fc80000000800 */
[----:B------:R-:W-:-:S04]  /*2970*/  IMAD R31, R31, UR5, RZ ;  /* 0x000000051f1f7c24 */ /* 0x000fc8000f8e02ff */
[----:B------:R-:W-:-:S05]  /*2980*/  IMAD R31, R31, R90, RZ ;  /* 0x0000005a1f1f7224 */ /* 0x000fca00078e02ff */
[----:B------:R-:W-:-:S05]  /*2990*/  SHF.L.U32 R31, R31, 0x1, RZ ;  /* 0x000000011f1f7819 */ /* 0x000fca00000006ff */
[----:B-1----:R-:W-:-:S04]  /*29a0*/  IMAD.WIDE R28, R31, 0x4, R28 ;  /* 0x000000041f1c7825 */ /* 0x002fc800078e021c */
[----:B0-----:R-:W-:-:S04]  /*29b0*/  IMAD R31, R32, UR5, R33 ;  /* 0x00000005201f7c24 */ /* 0x001fc8000f8e0221 */
[----:B------:R-:W-:-:S06]  /*29c0*/  IMAD.WIDE.U32 R28, R31, 0x8, R28 ;  /* 0x000000081f1c7825 */ /* 0x000fcc00078e001c */
[----:B------:R-:W2:Y:S02]  /*29d0*/  LDG.E.64 R28, desc[UR8][R28.64] ;  /* 0x000000081c1c7981 */ /* 0x000ea4000c1e1b00 */
[----:B--2---:R-:W-:Y:S01]  /*29e0*/  FADD.FTZ R46, R46, R28 ;  /* 0x0000001c2e2e7221 */ /* 0x004fe20000010000 */
[----:B------:R-:W-:-:S07]  /*29f0*/  FADD.FTZ R47, R47, R29 ;  /* 0x0000001d2f2f7221 */ /* 0x000fce0000010000 */
.L_x_2103:
[----:B------:R-:W-:Y:S05]  /*2a00*/  BSYNC B0 ;  /* 0x0000000000007941 */ /* 0x000fea0003800000 */
.L_x_2102:
[----:B------:R-:W-:-:S13]  /*2a10*/  ISETP.NE.AND P6, PT, R36, 0x1, PT ;  /* 0x000000012400780c */ /* 0x000fda0003fc5270 */
[----:B------:R-:W-:Y:S05]  /*2a20*/  @!P6 BRA `(.L_x_2097) ;  /* 0x00000000007ce947 */ /* 0x000fea0003800000 */
[----:B------:R-:W-:-:S04]  /*2a30*/  IADD3 R33, R32, 0x1, RZ ;  /* 0x0000000120217810 */ /* 0x000fc80007ffe0ff */
        /* <DEDUP_REMOVED lines=10> */
[----:B------:R-:W-:-:S06]  /*2ae0*/  @!P6 IMAD.WIDE.U32 R28, R31, 0x8, R28 ;  /* 0x000000081f1ce825 */ /* 0x000fcc00078e001c */
[----:B------:R-:W2:Y:S01]  /*2af0*/  @!P6 LDG.E.64 R28, desc[UR8][R28.64] ;  /* 0x000000081c1ce981 */ /* 0x000ea2000c1e1b00 */
[----:B------:R-:W-:Y:S01]  /*2b00*/  IADD3 R35, R32, 0x2, RZ ;  /* 0x0000000220237810 */ /* 0x000fe20007ffe0ff */
[----:B--2---:R-:W-:Y:S01]  /*2b10*/  @!P6 FADD.FTZ R46, R46, R28 ;  /* 0x0000001c2e2ee221 */ /* 0x004fe20000010000 */
[----:B------:R-:W-:Y:S02]  /*2b20*/  @!P6 FADD.FTZ R47, R47, R29 ;  /* 0x0000001d2f2fe221 */ /* 0x000fe40000010000 */
[----:B------:R-:W-:-:S04]  /*2b30*/  ISETP.EQ.OR P6, PT, R35, UR7, P5 ;  /* 0x0000000723007c0c */ /* 0x000fc8000afc2670 */
[----:B------:R-:W-:-:S13]  /*2b40*/  ISETP.EQ.OR P6, PT, R36, 0x2, P6 ;  /* 0x000000022400780c */ /* 0x000fda00037c2670 */
        /* <DEDUP_REMOVED lines=10> */
[----:B------:R-:W2:Y:S02]  /*2bf0*/  @!P6 LDG.E.64 R28, desc[UR8][R28.64] ;  /* 0x000000081c1ce981 */ /* 0x000ea4000c1e1b00 */
[----:B--2---:R-:W-:Y:S01]  /*2c00*/  @!P6 FADD.FTZ R46, R46, R28 ;  /* 0x0000001c2e2ee221 */ /* 0x004fe20000010000 */
[----:B------:R-:W-:-:S07]  /*2c10*/  @!P6 FADD.FTZ R47, R47, R29 ;  /* 0x0000001d2f2fe221 */ /* 0x000fce0000010000 */
.L_x_2097:
[----:B------:R-:W-:Y:S01]  /*2c20*/  ULDC.64 UR12, c[0x0][0x218] ;  /* 0x00008600000c7ab9 */ /* 0x000fe20000000a00 */
[----:B0-----:R-:W-:Y:S01]  /*2c30*/  P2R R28, PR, RZ, 0x1 ;  /* 0x00000001ff1c7803 */ /* 0x001fe20000000000 */
[----:B------:R-:W0:Y:S01]  /*2c40*/  S2UR UR6, SR_CgaCtaId ;  /* 0x00000000000679c3 */ /* 0x000e220000008800 */
[----:B------:R-:W-:Y:S01]  /*2c50*/  LOP3.LUT P0, RZ, R0, UR7, RZ, 0xfc, !PT ;  /* 0x0000000700ff7c12 */ /* 0x000fe2000f80fcff */
[----:B------:R-:W-:Y:S01]  /*2c60*/  UMOV UR5, 0x400 ;  /* 0x0000040000057882 */ /* 0x000fe20000000000 */
[----:B------:R-:W-:Y:S02]  /*2c70*/  ISETP.EQ.U32.AND P6, PT, RZ, UR12, PT ;  /* 0x0000000cff007c0c */ /* 0x000fe4000bfc2070 */
[----:B------:R-:W-:Y:S02]  /*2c80*/  IADD3 R91, R16, R91, RZ ;  /* 0x0000005b105b7210 */ /* 0x000fe40007ffe0ff */
[----:B------:R-:W-:Y:S01]  /*2c90*/  ISETP.EQ.OR.EX P6, PT, RZ, UR13, P0, P6 ;  /* 0x0000000dff007c0c */ /* 0x000fe200087c2760 */
[----:B------:R-:W1:Y:S01]  /*2ca0*/  LDC.64 R32, c[0x0][0x228] ;  /* 0x00008a00ff207b82 */ /* 0x000e620000000a00 */
[----:B------:R-:W-:-:S07]  /*2cb0*/  ISETP.NE.AND P0, PT, R28, RZ, PT ;  /* 0x000000ff1c00720c */ /* 0x000fce0003f05270 */
[----:B------:R-:W2:Y:S08]  /*2cc0*/  LDC.64 R34, c[0x0][0x230] ;  /* 0x00008c00ff227b82 */ /* 0x000eb00000000a00 */
[----:B------:R-:W3:Y:S01]  /*2cd0*/  @!P6 LDC.64 R28, c[0x0][0x218] ;  /* 0x00008600ff1ceb82 */ /* 0x000ee20000000a00 */
[----:B0-----:R-:W-:-:S03]  /*2ce0*/  ULEA UR5, UR6, UR5, 0x18 ;  /* 0x0000000506057291 */ /* 0x001fc6000f8ec03f */
[----:B------:R-:W-:Y:S02]  /*2cf0*/  ULDC UR6, c[0x0][0x2a4] ;  /* 0x0000a90000067ab9 */ /* 0x000fe40000000800 */
[----:B------:R-:W-:Y:S01]  /*2d00*/  @!P6 FMUL.FTZ R31, R47, UR6 ;  /* 0x000000062f1fec20 */ /* 0x000fe20008410000 */
[----:B------:R-:W-:Y:S01]  /*2d10*/  @!P6 FMUL.FTZ R30, R46, UR6 ;  /* 0x000000062e1eec20 */ /* 0x000fe20008410000 */
[C---:B-1----:R-:W-:Y:S02]  /*2d20*/  IMAD.WIDE R32, R91.reuse, 0x4, R32 ;  /* 0x000000045b207825 */ /* 0x042fe400078e0220 */
[----:B------:R-:W-:Y:S02]  /*2d30*/  @!P5 STS.64 [UR5+0x88], R46 ;  /* 0x0000882eff00d988 */ /* 0x000fe40008000a05 */
[----:B--2---:R-:W-:-:S04]  /*2d40*/  IMAD.WIDE R34, R91, 0x4, R34 ;  /* 0x000000045b227825 */ /* 0x004fc800078e0222 */
[----:B---3--:R-:W-:-:S05]  /*2d50*/  @!P6 IMAD.WIDE R28, R10, 0x8, R28 ;  /* 0x000000080a1ce825 */ /* 0x008fca00078e021c */
[----:B------:R0:W-:Y:S01]  /*2d60*/  @!P6 STG.E.64 desc[UR8][R28.64], R30 ;  /* 0x0000001e1c00e986 */ /* 0x0001e2000c101b08 */
[----:B------:R-:W-:Y:S06]  /*2d70*/  BAR.SYNC.DEFER_BLOCKING 0x0 ;  /* 0x0000000000007b1d */ /* 0x000fec0000010000 */
[----:B------:R-:W2:Y:S04]  /*2d80*/  LDG.E.64 R32, desc[UR8][R32.64] ;  /* 0x0000000820207981 */ /* 0x000ea8000c1e1b00 */
[----:B------:R-:W2:Y:S01]  /*2d90*/  LDG.E.64 R34, desc[UR8][R34.64] ;  /* 0x0000000822227981 */ /* 0x000ea2000c1e1b00 */
[----:B------:R-:W-:-:S02]  /*2da0*/  ISETP.NE.AND P6, PT, RZ, UR10, PT ;  /* 0x0000000aff007c0c */ /* 0x000fc4000bfc5270 */
[----:B0-----:R-:W-:Y:S01]  /*2db0*/  SHF.L.U32 R31, R88, 0x10, RZ ;  /* 0x00000010581f7819 */ /* 0x001fe200000006ff */
[----:B------:R-:W0:Y:S01]  /*2dc0*/  LDS.64 R36, [UR5+0x88] ;  /* 0x00008805ff247984 */ /* 0x000e220008000a00 */
[----:B------:R-:W-:Y:S02]  /*2dd0*/  SHF.L.U32 R29, R86, 0x10, RZ ;  /* 0x00000010561d7819 */ /* 0x000fe400000006ff */
        /* <DEDUP_REMOVED lines=13> */
[----:B0-----:R-:W-:Y:S01]  /*2eb0*/  @P5 FADD.FTZ R43, R37, R44 ;  /* 0x0000002c252b5221 */ /* 0x001fe20000010000 */
[----:B------:R-:W-:-:S06]  /*2ec0*/  MOV R37, 0x3f800000 ;  /* 0x3f80000000257802 */ /* 0x000fcc0000000f00 */
[----:B------:R-:W0:Y:S02]  /*2ed0*/  @P5 MUFU.RSQ R37, R43 ;  /* 0x0000002b00255308 */ /* 0x000e240000001400 */
[-C--:B0-----:R-:W-:Y:S01]  /*2ee0*/  FMUL.FTZ R29, R28, R37.reuse ;  /* 0x000000251c1d7220 */ /* 0x081fe20000410000 */
[----:B------:R-:W-:-:S03]  /*2ef0*/  FMUL.FTZ R30, R30, R37 ;  /* 0x000000251e1e7220 */ /* 0x000fc60000410000 */
[----:B--2---:R-:W-:Y:S01]  /*2f00*/  FFMA.FTZ R43, R32, R29, R34 ;  /* 0x0000001d202b7223 */ /* 0x004fe20000010022 */
        /* <DEDUP_REMOVED lines=12> */
.L_x_2104:
[----:B------:R-:W-:Y:S04]  /*2fd0*/  BSSY B0, `(.L_x_2105) ;  /* 0x000000e000007945 */ /* 0x000fe80003800000 */
[----:B------:R-:W-:Y:S05]  /*2fe0*/  @!P0 BRA `(.L_x_2106) ;  /* 0x0000000000308947 */ /* 0x000fea0003800000 */
[----:B------:R-:W-:Y:S01]  /*2ff0*/  ULDC.64 UR12, c[0x0][0x270] ;  /* 0x00009c00000c7ab9 */ /* 0x000fe20000000a00 */
[----:B------:R-:W-:Y:S01]  /*3000*/  MOV R29, R71 ;  /* 0x00000047001d7202 */ /* 0x000fe20000000f00 */
[----:B------:R-:W-:Y:S01]  /*3010*/  IMAD R30, R5, UR12, RZ ;  /* 0x0000000c051e7c24 */ /* 0x000fe2000f8e02ff */
[----:B------:R-:W-:Y:S01]  /*3020*/  F2FP.BF16.F32.PACK_AB R43, R44, R43 ;  /* 0x0000002b2c2b723e */ /* 0x000fe200000010ff */
[----:B------:R-:W-:Y:S02]  /*3030*/  IMAD.MOV.U32 R28, RZ, RZ, R72 ;  /* 0x000000ffff1c7224 */ /* 0x000fe400078e0048 */
[C---:B------:R-:W-:Y:S02]  /*3040*/  IMAD R31, R3.reuse, UR13, R30 ;  /* 0x0000000d031f7c24 */ /* 0x040fe4000f8e021e */
[----:B------:R-:W-:Y:S01]  /*3050*/  IMAD.WIDE.U32 R28, R3, UR12, R28 ;  /* 0x0000000c031c7c25 */ /* 0x000fe2000f8e001c */
[----:B------:R-:W-:Y:S02]  /*3060*/  ULDC.64 UR12, c[0x0][0x210] ;  /* 0x00008400000c7ab9 */ /* 0x000fe40000000a00 */
[----:B------:R-:W-:-:S02]  /*3070*/  LEA R30, P5, R28, UR12, 0x1 ;  /* 0x0000000c1c1e7c11 */ /* 0x000fc4000f8a08ff */
[----:B------:R-:W-:-:S04]  /*3080*/  IADD3 R31, R29, R31, RZ ;  /* 0x0000001f1d1f7210 */ /* 0x000fc80007ffe0ff */
[----:B------:R-:W-:-:S05]  /*3090*/  LEA.HI.X R31, R28, UR13, R31, 0x1, P5 ;  /* 0x0000000d1c1f7c11 */ /* 0x000fca000a8f0c1f */
[----:B------:R0:W-:Y:S02]  /*30a0*/  STG.E desc[UR8][R30.64], R43 ;  /* 0x0000002b1e007986 */ /* 0x0001e4000c101908 */
.L_x_2106:
[----:B------:R-:W-:Y:S05]  /*30b0*/  BSYNC B0 ;  /* 0x0000000000007941 */ /* 0x000fea0003800000 */
.L_x_2105:
[-C--:B------:R-:W-:Y:S01]  /*30c0*/  FMUL.FTZ R29, R46, R37.reuse ;  /* 0x000000252e1d7220 */ /* 0x080fe20000410000 */
[----:B------:R-:W-:Y:S01]  /*30d0*/  FMUL.FTZ R84, R84, R37 ;  /* 0x0000002554547220 */ /* 0x000fe20000410000 */
[----:B------:R-:W-:Y:S01]  /*30e0*/  FADD.FTZ R46, R85, -R36 ;  /* 0x80000024552e7221 */ /* 0x000fe20000010000 */
[----:B------:R-:W-:Y:S01]  /*30f0*/  FADD.FTZ R86, -R36, R89 ;  /* 0x0000005924567221 */ /* 0x000fe20000010100 */
[----:B0-----:R-:W-:Y:S01]  /*3100*/  FFMA.FTZ R43, R32, R29, R34 ;  /* 0x0000001d202b7223 */ /* 0x001fe20000010022 */
        /* <DEDUP_REMOVED lines=12> */
.L_x_2107:
        /* <DEDUP_REMOVED lines=14> */
.L_x_2109:
[----:B------:R-:W-:Y:S05]  /*32b0*/  BSYNC B0 ;  /* 0x0000000000007941 */ /* 0x000fea0003800000 */
.L_x_2108:
[-C--:B------:R-:W-:Y:S01]  /*32c0*/  FMUL.FTZ R29, R46, R37.reuse ;  /* 0x000000252e1d7220 */ /* 0x080fe20000410000 */
[----:B------:R-:W-:Y:S01]  /*32d0*/  FMUL.FTZ R86, R86, R37 ;  /* 0x0000002556567220 */ /* 0x000fe20000410000 */
[----:B------:R-:W-:Y:S02]  /*32e0*/  SHF.L.U32 R85, R64, 0x10, RZ ;  /* 0x0000001040557819 */ /* 0x000fe400000006ff */
[----:B------:R-:W-:Y:S01]  /*32f0*/  SHF.L.U32 R47, R76, 0x10, RZ ;  /* 0x000000104c2f7819 */ /* 0x000fe200000006ff */
[----:B0-----:R-:W-:Y:S01]  /*3300*/  FFMA.FTZ R43, R32, R29, R34 ;  /* 0x0000001d202b7223 */ /* 0x001fe20000010022 */
[----:B------:R-:W-:Y:S01]  /*3310*/  SHF.L.U32 R87, R66, 0x10, RZ ;  /* 0x0000001042577819 */ /* 0x000fe200000006ff */
[----:B------:R-:W-:Y:S01]  /*3320*/  FFMA.FTZ R86, R33, R86, R35 ;  /* 0x0000005621567223 */ /* 0x000fe20000010023 */
[----:B------:R-:W-:Y:S01]  /*3330*/  SHF.L.U32 R77, R77, 0x10, RZ ;  /* 0x000000104d4d7819 */ /* 0x000fe200000006ff */
        /* <DEDUP_REMOVED lines=11> */
.L_x_2110:
        /* <DEDUP_REMOVED lines=14> */
.L_x_2112:
[----:B------:R-:W-:Y:S05]  /*34d0*/  BSYNC B0 ;  /* 0x0000000000007941 */ /* 0x000fea0003800000 */
.L_x_2111:
[--C-:B------:R-:W-:Y:S01]  /*34e0*/  FADD.FTZ R28, R85, -R36.reuse ;  /* 0x80000024551c7221 */ /* 0x100fe20000010000 */
[C---:B0-----:R-:W-:Y:S01]  /*34f0*/  FADD.FTZ R30, -R36.reuse, R47 ;  /* 0x0000002f241e7221 */ /* 0x041fe20000010100 */
[----:B------:R-:W-:Y:S01]  /*3500*/  FADD.FTZ R44, R87, -R36 ;  /* 0x80000024572c7221 */ /* 0x000fe20000010000 */
[----:B------:R-:W-:Y:S01]  /*3510*/  FADD.FTZ R46, -R36, R77 ;  /* 0x0000004d242e7221 */ /* 0x000fe20000010100 */
[-C--:B------:R-:W-:Y:S01]  /*3520*/  FMUL.FTZ R29, R28, R37.reuse ;  /* 0x000000251c1d7220 */ /* 0x080fe20000410000 */
[-C--:B------:R-:W-:Y:S01]  /*3530*/  FMUL.FTZ R30, R30, R37.reuse ;  /* 0x000000251e1e7220 */ /* 0x080fe20000410000 */
[-C--:B------:R-:W-:Y:S01]  /*3540*/  FMUL.FTZ R47, R44, R37.reuse ;  /* 0x000000252c2f7220 */ /* 0x080fe20000410000 */
[----:B------:R-:W-:Y:S01]  /*3550*/  FMUL.FTZ R46, R46, R37 ;  /* 0x000000252e2e7220 */ /* 0x000fe20000410000 */
        /* <DEDUP_REMOVED lines=13> */
.L_x_2113:
        /* <DEDUP_REMOVED lines=14> */
.L_x_2115:
[----:B------:R-:W-:Y:S05]  /*3710*/  BSYNC B0 ;  /* 0x0000000000007941 */ /* 0x000fea0003800000 */
.L_x_2114:
[----:B------:R-:W-:Y:S01]  /*3720*/  ULDC.64 UR14, c[0x0][0x278] ;  /* 0x00009e00000e7ab9 */ /* 0x000fe20000000a00 */
        /* <DEDUP_REMOVED lines=13> */
.L_x_2116:
        /* <DEDUP_REMOVED lines=14> */
.L_x_2118:
[----:B------:R-:W-:Y:S05]  /*38e0*/  BSYNC B0 ;  /* 0x0000000000007941 */ /* 0x000fea0003800000 */
.L_x_2117:
[----:B01----:R-:W-:Y:S02]  /*38f0*/  SHF.L.U32 R31, R48, 0x10, RZ ;  /* 0x00000010301f7819 */ /* 0x003fe400000006ff */
[----:B------:R-:W-:Y:S02]  /*3900*/  SHF.L.U32 R29, R78, 0x10, RZ ;  /* 0x000000104e1d7819 */ /* 0x000fe400000006ff */
[----:B------:R-:W-:Y:S01]  /*3910*/  ISETP.GE.U32.AND P5, PT, R17, UR14, PT ;  /* 0x0000000e11007c0c */ /* 0x000fe2000bfa6070 */
[----:B------:R-:W-:Y:S02]  /*3920*/  FADD.FTZ R28, R31, -R36 ;  /* 0x800000241f1c7221 */ /* 0x000fe40000010000 */
[----:B------:R-:W-:Y:S01]  /*3930*/  FADD.FTZ R30, -R36, R29 ;  /* 0x0000001d241e7221 */ /* 0x000fe20000010100 */
[----:B------:R-:W-:Y:S01]  /*3940*/  ISETP.GE.AND.EX P5, PT, R49, UR15, PT, P5 ;  /* 0x0000000f31007c0c */ /* 0x000fe2000bfa6350 */
[-C--:B------:R-:W-:Y:S02]  /*3950*/  FMUL.FTZ R29, R28, R37.reuse ;  /* 0x000000251c1d7220 */ /* 0x080fe40000410000 */
[----:B------:R-:W-:Y:S01]  /*3960*/  FMUL.FTZ R30, R30, R37 ;  /* 0x000000251e1e7220 */ /* 0x000fe20000410000 */
[----:B------:R-:W-:Y:S01]  /*3970*/  ISETP.GT.U32.OR P5, PT, R0, 0x1bf, P5 ;  /* 0x000001bf0000780c */ /* 0x000fe20002fa4470 */
[----:B------:R-:W-:-:S02]  /*3980*/  FFMA.FTZ R43, R32, R29, R34 ;  /* 0x0000001d202b7223 */ /* 0x000fc40000010022 */
[----:B------:R-:W-:Y:S01]  /*3990*/  FFMA.FTZ R44, R33, R30, R35 ;  /* 0x0000001e212c7223 */ /* 0x000fe20000010023 */
[----:B------:R-:W-:Y:S09]  /*39a0*/  @!P6 BRA `(.L_x_2119) ;  /* 0x000000000028e947 */ /* 0x000ff20003800000 */
        /* <DEDUP_REMOVED lines=10> */
.L_x_2119:
[----:B------:R-:W-:Y:S04]  /*3a50*/  BSSY B0, `(.L_x_2120) ;  /* 0x000000e000007945 */ /* 0x000fe80003800000 */
        /* <DEDUP_REMOVED lines=13> */
.L_x_2121:
[----:B------:R-:W-:Y:S05]  /*3b30*/  BSYNC B0 ;  /* 0x0000000000007941 */ /* 0x000fea0003800000 */
.L_x_2120:
[----:B------:R-:W-:Y:S01]  /*3b40*/  SHF.L.U32 R29, R50, 0x10, RZ ;  /* 0x00000010321d7819 */ /* 0x000fe200000006ff */
[----:B------:R-:W-:Y:S01]  /*3b50*/  IMAD.U32 R79, R79, 0x10000, RZ ;  /* 0x000100004f4f7824 */ /* 0x000fe200078e00ff */
[----:B------:R-:W-:-:S03]  /*3b60*/  ISETP.GE.U32.AND P5, PT, R18, UR14, PT ;  /* 0x0000000e12007c0c */ /* 0x000fc6000bfa6070 */
[----:B------:R-:W-:Y:S01]  /*3b70*/  FADD.FTZ R28, R29, -R36 ;  /* 0x800000241d1c7221 */ /* 0x000fe20000010000 */
[----:B0-----:R-:W-:Y:S01]  /*3b80*/  FADD.FTZ R30, -R36, R79 ;  /* 0x0000004f241e7221 */ /* 0x001fe20000010100 */
[----:B------:R-:W-:Y:S02]  /*3b90*/  ISETP.GE.AND.EX P5, PT, R51, UR15, PT, P5 ;  /* 0x0000000f33007c0c */ /* 0x000fe4000bfa6350 */
[-C--:B------:R-:W-:Y:S01]  /*3ba0*/  FMUL.FTZ R29, R28, R37.reuse ;  /* 0x000000251c1d7220 */ /* 0x080fe20000410000 */
[----:B------:R-:W-:Y:S01]  /*3bb0*/  FMUL.FTZ R30, R30, R37 ;  /* 0x000000251e1e7220 */ /* 0x000fe20000410000 */
[----:B------:R-:W-:Y:S02]  /*3bc0*/  ISETP.GT.U32.OR P5, PT, R0, 0x1bf, P5 ;  /* 0x000001bf0000780c */ /* 0x000fe40002fa4470 */
[----:B------:R-:W-:Y:S01]  /*3bd0*/  FFMA.FTZ R43, R32, R29, R34 ;  /* 0x0000001d202b7223 */ /* 0x000fe20000010022 */
        /* <DEDUP_REMOVED lines=12> */
.L_x_2122:
        /* <DEDUP_REMOVED lines=14> */
.L_x_2124:
[----:B------:R-:W-:Y:S05]  /*3d80*/  BSYNC B0 ;  /* 0x0000000000007941 */ /* 0x000fea0003800000 */
.L_x_2123:
[----:B0-----:R-:W-:Y:S02]  /*3d90*/  SHF.L.U32 R31, R52, 0x10, RZ ;  /* 0x00000010341f7819 */ /* 0x001fe400000006ff */
        /* <DEDUP_REMOVED lines=21> */
.L_x_2125:
        /* <DEDUP_REMOVED lines=14> */
.L_x_2127:
[----:B------:R-:W-:Y:S05]  /*3fd0*/  BSYNC B0 ;  /* 0x0000000000007941 */ /* 0x000fea0003800000 */
.L_x_2126:
[----:B------:R-:W-:Y:S02]  /*3fe0*/  SHF.L.U32 R29, R54, 0x10, RZ ;  /* 0x00000010361d7819 */ /* 0x000fe400000006ff */
[----:B------:R-:W-:Y:S02]  /*3ff0*/  SHF.L.U32 R81, R81, 0x10, RZ ;  /* 0x0000001051517819 */ /* 0x000fe400000006ff */
[----:B------:R-:W-:Y:S01]  /*4000*/  ISETP.GE.U32.AND P5, PT, R20, UR14, PT ;  /* 0x0000000e14007c0c */ /* 0x000fe2000bfa6070 */
[----:B------:R-:W-:Y:S02]  /*4010*/  FADD.FTZ R28, R29, -R36 ;  /* 0x800000241d1c7221 */ /* 0x000fe40000010000 */
[----:B0-----:R-:W-:Y:S01]  /*4020*/  FADD.FTZ R30, -R36, R81 ;  /* 0x00000051241e7221 */ /* 0x001fe20000010100 */
        /* <DEDUP_REMOVED lines=17> */
.L_x_2128:
        /* <DEDUP_REMOVED lines=14> */
.L_x_2130:
[----:B------:R-:W-:Y:S05]  /*4220*/  BSYNC B0 ;  /* 0x0000000000007941 */ /* 0x000fea0003800000 */
.L_x_2129:
[----:B------:R-:W-:Y:S02]  /*4230*/  SHF.L.U32 R31, R56, 0x10, RZ ;  /* 0x00000010381f7819 */ /* 0x000fe400000006ff */
[----:B0-----:R-:W-:Y:S02]  /*4240*/  SHF.L.U32 R29, R82, 0x10, RZ ;  /* 0x00000010521d7819 */ /* 0x001fe400000006ff */
        /* <DEDUP_REMOVED lines=20> */
.L_x_2131:
        /* <DEDUP_REMOVED lines=14> */
.L_x_2133:
[----:B------:R-:W-:Y:S05]  /*4470*/  BSYNC B0 ;  /* 0x0000000000007941 */ /* 0x000fea0003800000 */
.L_x_2132:
        /* <DEDUP_REMOVED lines=22> */
.L_x_2134:
        /* <DEDUP_REMOVED lines=14> */
.L_x_2136:
[----:B------:R-:W-:Y:S05]  /*46c0*/  BSYNC B0 ;  /* 0x0000000000007941 */ /* 0x000fea0003800000 */
.L_x_2135:
[----:B------:R-:W-:Y:S01]  /*46d0*/  SHF.L.U32 R31, R60, 0x10, RZ ;  /* 0x000000103c1f7819 */ /* 0x000fe200000006ff */
[----:B0-----:R-:W-:Y:S01]  /*46e0*/  IMAD.U32 R29, R38, 0x10000, RZ ;  /* 0x00010000261d7824 */ /* 0x001fe200078e00ff */
[----:B------:R-:W-:-:S03]  /*46f0*/  ISETP.GE.U32.AND P5, PT, R23, UR14, PT ;  /* 0x0000000e17007c0c */ /* 0x000fc6000bfa6070 */
[----:B------:R-:W-:Y:S01]  /*4700*/  FADD.FTZ R28, R31, -R36 ;  /* 0x800000241f1c7221 */ /* 0x000fe20000010000 */
[----:B------:R-:W-:Y:S01]  /*4710*/  FADD.FTZ R30, -R36, R29 ;  /* 0x0000001d241e7221 */ /* 0x000fe20000010100 */
        /* <DEDUP_REMOVED lines=17> */
.L_x_2137:
        /* <DEDUP_REMOVED lines=14> */
.L_x_2139:
[----:B------:R-:W-:Y:S05]  /*4910*/  BSYNC B0 ;  /* 0x0000000000007941 */ /* 0x000fea0003800000 */
.L_x_2138:
        /* <DEDUP_REMOVED lines=22> */
.L_x_2140:
        /* <DEDUP_REMOVED lines=14> */
.L_x_2142:
[----:B------:R-:W-:Y:S05]  /*4b60*/  BSYNC B0 ;  /* 0x0000000000007941 */ /* 0x000fea0003800000 */
.L_x_2141:
        /* <DEDUP_REMOVED lines=22> */
.L_x_2143:
        /* <DEDUP_REMOVED lines=14> */
.L_x_2145:
[----:B------:R-:W-:Y:S05]  /*4db0*/  BSYNC B0 ;  /* 0x0000000000007941 */ /* 0x000fea0003800000 */
.L_x_2144:
        /* <DEDUP_REMOVED lines=22> */
.L_x_2146:
        /* <DEDUP_REMOVED lines=14> */
.L_x_2148:
[----:B------:R-:W-:Y:S05]  /*5000*/  BSYNC B0 ;  /* 0x0000000000007941 */ /* 0x000fea0003800000 */
.L_x_2147:
        /* <DEDUP_REMOVED lines=22> */
.L_x_2149:
[----:B------:R-:W-:Y:S04]  /*5170*/  BSSY B0, `(.L_x_2150) ;  /* 0x000000d000007945 */ /* 0x000fe80003800000 */
[----:B------:R-:W-:Y:S05]  /*5180*/  @P5 BRA `(.L_x_2151) ;  /* 0x00000000002c5947 */ /* 0x000fea0003800000 */
[----:B------:R-:W-:Y:S01]  /*5190*/  ULDC.64 UR12, c[0x0][0x270] ;  /* 0x00009c00000c7ab9 */ /* 0x000fe20000000a00 */
[----:B------:R-:W-:Y:S01]  /*51a0*/  MOV R70, R72 ;  /* 0x0000004800467202 */ /* 0x000fe20000000f00 */
[----:B------:R-:W-:Y:S01]  /*51b0*/  IMAD R28, R69, UR12, RZ ;  /* 0x0000000c451c7c24 */ /* 0x000fe2000f8e02ff */
[----:B------:R-:W-:-:S03]  /*51c0*/  F2FP.BF16.F32.PACK_AB R33, R33, R32 ;  /* 0x000000202121723e */ /* 0x000fc600000010ff */
[----:B------:R-:W-:-:S04]  /*51d0*/  IMAD.WIDE.U32 R70, R27, UR12, R70 ;  /* 0x0000000c1b467c25 */ /* 0x000fc8000f8e0046 */
[----:B------:R-:W-:Y:S01]  /*51e0*/  IMAD R29, R27, UR13, R28 ;  /* 0x0000000d1b1d7c24 */ /* 0x000fe2000f8e021c */
[----:B------:R-:W-:Y:S02]  /*51f0*/  ULDC.64 UR12, c[0x0][0x210] ;  /* 0x00008400000c7ab9 */ /* 0x000fe40000000a00 */
[----:B------:R-:W-:Y:S02]  /*5200*/  LEA R28, P5, R70, UR12, 0x1 ;  /* 0x0000000c461c7c11 */ /* 0x000fe4000f8a08ff */
[----:B------:R-:W-:-:S04]  /*5210*/  IADD3 R29, R71, R29, RZ ;  /* 0x0000001d471d7210 */ /* 0x000fc80007ffe0ff */
[----:B------:R-:W-:-:S05]  /*5220*/  LEA.HI.X R29, R70, UR13, R29, 0x1, P5 ;  /* 0x0000000d461d7c11 */ /* 0x000fca000a8f0c1d */
[----:B------:R0:W-:Y:S02]  /*5230*/  STG.E desc[UR8][R28.64], R33 ;  /* 0x000000211c007986 */ /* 0x0001e4000c101908 */
.L_x_2151:
[----:B------:R-:W-:Y:S05]  /*5240*/  BSYNC B0 ;  /* 0x0000000000007941 */ /* 0x000fea0003800000 */
.L_x_2150:
[----:B0-----:R-:W0:Y:S01]  /*5250*/  LDC R29, c[0x0][0x10] ;  /* 0x00000400ff1d7b82 */ /* 0x001e220000000800 */
[----:B------:R-:W-:Y:S02]  /*5260*/  IADD3 R12, R12, 0x1, RZ ;  /* 0x000000010c0c7810 */ /* 0x000fe40007ffe0ff */
[----:B0-----:R-:W-:-:S04]  /*5270*/  IADD3 R10, R29, R10, RZ ;  /* 0x0000000a1d0a7210 */ /* 0x001fc80007ffe0ff */
[----:B------:R-:W-:-:S13]  /*5280*/  ISETP.GE.AND P5, PT, R10, UR4, PT ;  /* 0x000000040a007c0c */ /* 0x000fda000bfa6270 */
[----:B------:R-:W-:Y:S05]  /*5290*/  @!P5 BRA `(.L_x_2152) ;  /* 0xffffffb00044d947 */ /* 0x000fea000383ffff */
[----:B------:R-:W-:Y:S05]  /*52a0*/  EXIT ;  /* 0x000000000000794d */ /* 0x000fea0003800000 */
.L_x_2153:
        /* <DEDUP_REMOVED lines=13> */
.L_x_3290:


//--------------------- .text._Z35group_norm_nhwc_fwd_one_pass_kernelI11Bf16IOBf16WLi64ELi28ELi448EEv26Group_norm_nhwc_fwd_params --------------------------
	.section	.text._Z35group_norm_nhwc_fwd_one_pass_kernelI11Bf16IOBf16WLi64ELi28ELi448EEv26Group_norm_nhwc_fwd_params,"ax",@progbits
	.align	128
        .global         _Z35group_norm_nhwc_fwd_one_pass_kernelI11Bf16IOBf16WLi64ELi28ELi448EEv26Group_norm_nhwc_fwd_params
        .type           _Z35group_norm_nhwc_fwd_one_pass_kernelI11Bf16IOBf16WLi64ELi28ELi448EEv26Group_norm_nhwc_fwd_params,@function
        .size           _Z35group_norm_nhwc_fwd_one_pass_kernelI11Bf16IOBf16WLi64ELi28ELi448EEv26Group_norm_nhwc_fwd_params,(.L_x_3291 - _Z35group_norm_nhwc_fwd_one_pass_kernelI11Bf16IOBf16WLi64ELi28ELi448EEv26Group_norm_nhwc_fwd_params)
        .other          _Z35group_norm_nhwc_fwd_one_pass_kernelI11Bf16IOBf16WLi64ELi28ELi448EEv26Group_norm_nhwc_fwd_params,@"STO_CUDA_ENTRY STV_DEFAULT"
_Z35group_norm_nhwc_fwd_one_pass_kernelI11Bf16IOBf16WLi64ELi28ELi448EEv26Group_norm_nhwc_fwd_params:
.text._Z35group_norm_nhwc_fwd_one_pass_kernelI11Bf16IOBf16WLi64ELi28ELi448EEv26Group_norm_nhwc_fwd_params:
        /* <DEDUP_REMOVED lines=32> */
.L_x_2169:
        /* <DEDUP_REMOVED lines=151> */
.L_x_2155:
[----:B------:R-:W-:Y:S05]  /*0b70*/  BSYNC B0 ;  /* 0x0000000000007941 */ /* 0x000fea0003800000 */
.L_x_2154:
[----:B------:R-:W1:Y:S02]  /*0b80*/  LDC R12, c[0x0][0xc] ;  /* 0x00000300ff0c7b82 */ /* 0x000e640000000800 */
[----:B-1----:R-:W-:-:S13]  /*0b90*/  ISETP.GE.U32.AND P1, PT, R12, 0x2, PT ;  /* 0x000000020c00780c */ /* 0x002fda0003f26070 */
[----:B------:R-:W-:Y:S05]  /*0ba0*/  @!P1 BRA `(.L_x_2156) ;  /* 0x0000000800709947 */ /* 0x000fea0003800000 */
[----:B------:R-:W-:Y:S05]  /*0bb0*/  @P2 BRA `(.L_x_2157) ;  /* 0x0000000000742947 */ /* 0x000fea0003800000 */
[----:B------:R-:W1:Y:S01]  /*0bc0*/  LDC R15, c[0x0][0x10] ;  /* 0x00000400ff0f7b82 */ /* 0x000e620000000800 */
[----:B------:R-:W2:Y:S01]  /*0bd0*/  S2R R10, SR_CTAID.Y ;  /* 0x00000000000a7919 */ /* 0x000ea20000002600 */
[C---:B------:R-:W-:Y:S02]  /*0be0*/  LOP3.LUT R11, R18.reuse, 0x1, RZ, 0xc0, !PT ;  /* 0x00000001120b7812 */ /* 0x040fe400078ec0ff */
[----:B------:R-:W-:-:S04]  /*0bf0*/  LOP3.LUT P1, RZ, R18, 0x2, RZ, 0xc0, !PT ;  /* 0x0000000212ff7812 */ /* 0x000fc8000782c0ff */
[----:B------:R-:W3:Y:S08]  /*0c00*/  LDC.64 R8, c[0x0][0x248] ;  /* 0x00009200ff087b82 */ /* 0x000ef00000000a00 */
[----:B------:R-:W4:Y:S01]  /*0c10*/  LDC.64 R4, c[0x0][0x240] ;  /* 0x00009000ff047b82 */ /* 0x000f220000000a00 */
[----:B-1----:R-:W-:-:S04]  /*0c20*/  IMAD R11, R11, R15, RZ ;  /* 0x0000000f0b0b7224 */ /* 0x002fc800078e02ff */
[----:B------:R-:W-:-:S05]  /*0c30*/  IMAD R13, R11, R12, RZ ;  /* 0x0000000c0b0d7224 */ /* 0x000fca00078e02ff */
[----:B------:R-:W-:Y:S01]  /*0c40*/  SHF.L.U32 R13, R13, 0x1, RZ ;  /* 0x000000010d0d7819 */ /* 0x000fe200000006ff */
[----:B--2---:R-:W-:Y:S01]  /*0c50*/  IMAD R15, R15, UR7, R10 ;  /* 0x000000070f0f7c24 */ /* 0x004fe2000f8e020a */
[----:B------:R-:W-:-:S03]  /*0c60*/  IADD3 R11, R11, R10, RZ ;  /* 0x0000000a0b0b7210 */ /* 0x000fc60007ffe0ff */
[----:B---3--:R-:W-:Y:S01]  /*0c70*/  IMAD.WIDE R8, R13, 0x4, R8 ;  /* 0x000000040d087825 */ /* 0x008fe200078e0208 */
[----:B------:R-:W-:-:S03]  /*0c80*/  MOV R13, 0xffffffff ;  /* 0xffffffff000d7802 */ /* 0x000fc60000000f00 */
[----:B----4-:R-:W-:Y:S01]  /*0c90*/  IMAD.WIDE.U32 R4, R11, 0x4, R4 ;  /* 0x000000040b047825 */ /* 0x010fe200078e0004 */
[----:B------:R-:W-:Y:S02]  /*0ca0*/  SEL R11, R12, RZ, !P1 ;  /* 0x000000ff0c0b7207 */ /* 0x000fe40004800000 */
[----:B------:R-:W-:Y:S01]  /*0cb0*/  SEL R13, R13, 0x1, P1 ;  /* 0x000000010d0d7807 */ /* 0x000fe20000800000 */
[----:B------:R-:W-:Y:S01]  /*0cc0*/  IMAD.WIDE.U32 R8, R15, 0x8, R8 ;  /* 0x000000080f087825 */ /* 0x000fe200078e0008 */
[----:B------:R-:W-:-:S04]  /*0cd0*/  ISETP.NE.AND P1, PT, R11, -0x1, PT ;  /* 0xffffffff0b00780c */ /* 0x000fc80003f25270 */
[----:B------:R1:W-:Y:S01]  /*0ce0*/  STG.E.64 desc[UR8][R8.64], R6 ;  /* 0x0000000608007986 */ /* 0x0003e2000c101b08 */
[----:B------:R-:W-:Y:S06]  /*0cf0*/  MEMBAR.ALL.GPU ;  /* 0x0000000000007992 */ /* 0x000fec000000a000 */
[----:B------:R-:W-:-:S00]  /*0d00*/  ERRBAR ;  /* 0x00000000000079ab */ /* 0x000fc00000000000 */
[----:B------:R-:W-:Y:S06]  /*0d10*/  CGAERRBAR ;  /* 0x00000000000075ab */ /* 0x000fec0000000000 */
[----:B------:R1:W-:Y:S01]  /*0d20*/  REDG.E.ADD.S32.STRONG.GPU desc[UR8][R4.64], R13 ;  /* 0x0000000d0400798e */ /* 0x0003e2000c10e388 */
[----:B------:R-:W-:Y:S05]  /*0d30*/  @!P1 BRA `(.L_x_2157) ;  /* 0x0000000000149947 */ /* 0x000fea0003800000 */
.L_x_2158:
[----:B-1----:R-:W2:Y:S04]  /*0d40*/  LDG.E.STRONG.GPU R8, desc[UR8][R4.64] ;  /* 0x0000000804087981 */ /* 0x002ea8000c1ef900 */
[----:B--2---:R-:W-:Y:S01]  /*0d50*/  CCTL.IVALL ;  /* 0x00000000ff00798f */ /* 0x004fe20002000000 */
[----:B------:R-:W-:Y:S05]  /*0d60*/  YIELD ;  /* 0x0000000000007946 */ /* 0x000fea0003800000 */
[----:B------:R-:W-:-:S13]  /*0d70*/  ISETP.NE.AND P1, PT, R8, R11, PT ;  /* 0x0000000b0800720c */ /* 0x000fda0003f25270 */
[----:B------:R-:W-:Y:S05]  /*0d80*/  @P1 BRA `(.L_x_2158) ;  /* 0xfffffffc00ec1947 */ /* 0x000fea000383ffff */
.L_x_2157:
        /* <DEDUP_REMOVED lines=10> */
[----:B------:R-:W-:-:S07]  /*0e30*/  IADD3 R14, -R5, R12, RZ ;  /* 0x0000000c050e7210 */ /* 0x000fce0007ffe1ff */
.L_x_2160:
[----:B------:R-:W-:-:S13]  /*0e40*/  ISETP.EQ.OR P4, PT, R13, UR7, P2 ;  /* 0x000000070d007c0c */ /* 0x000fda0009782670 */
[----:B------:R-:W1:Y:S01]  /*0e50*/  @!P4 LDC R8, c[0x0][0x10] ;  /* 0x00000400ff08cb82 */ /* 0x000e620000000800 */
        /* <DEDUP_REMOVED lines=41> */
[-C--:B-1----:R-:W-:Y:S02]  /*10f0*/  @!P4 IMAD R15, R15, R23.reuse, R11 ;  /* 0x000000170f0fc224 */ /* 0x082fe400078e020b */
        /* <DEDUP_REMOVED lines=19> */
.L_x_2159:
        /* <DEDUP_REMOVED lines=19> */
.L_x_2162:
[----:B------:R-:W-:Y:S05]  /*1360*/  BSYNC B0 ;  /* 0x0000000000007941 */ /* 0x000fea0003800000 */
.L_x_2161:
        /* <DEDUP_REMOVED lines=16> */
[-C--:B--2---:R-:W-:Y:S02]  /*1470*/  @!P1 IMAD R13, R13, R23.reuse, R14 ;  /* 0x000000170d0d9224 */ /* 0x084fe400078e020e */
        /* <DEDUP_REMOVED lines=15> */
.L_x_2156:
[----:B------:R-:W-:Y:S01]  /*1570*/  ULDC.64 UR12, c[0x0][0x218] ;  /* 0x00008600000c7ab9 */ /* 0x000fe20000000a00 */
[----:B------:R-:W-:Y:S01]  /*1580*/  LOP3.LUT P1, RZ, R2, UR7, RZ, 0xfc, !PT ;  /* 0x0000000702ff7c12 */ /* 0x000fe2000f82fcff */
[----:B------:R-:W2:Y:S01]  /*1590*/  S2UR UR6, SR_CgaCtaId ;  /* 0x00000000000679c3 */ /* 0x000ea20000008800 */
[----:B------:R-:W-:Y:S01]  /*15a0*/  ISETP.EQ.U32.AND P3, PT, RZ, UR12, PT ;  /* 0x0000000cff007c0c */ /* 0x000fe2000bf62070 */
[----:B------:R-:W-:Y:S01]  /*15b0*/  UMOV UR5, 0x400 ;  /* 0x0000040000057882 */ /* 0x000fe20000000000 */
[----:B------:R-:W-:Y:S02]  /*15c0*/  IADD3 R3, R22, R3, RZ ;  /* 0x0000000316037210 */ /* 0x000fe40007ffe0ff */
[----:B------:R-:W-:-:S03]  /*15d0*/  ISETP.EQ.OR.EX P1, PT, RZ, UR13, P1, P3 ;  /* 0x0000000dff007c0c */ /* 0x000fc60008f22730 */
[----:B------:R-:W3:Y:S08]  /*15e0*/  LDC.64 R10, c[0x0][0x228] ;  /* 0x00008a00ff0a7b82 */ /* 0x000ef00000000a00 */
[----:B-1----:R-:W1:Y:S08]  /*15f0*/  LDC.64 R4, c[0x0][0x230] ;  /* 0x00008c00ff047b82 */ /* 0x002e700000000a00 */
[----:B------:R-:W4:Y:S01]  /*1600*/  @!P1 LDC.64 R12, c[0x0][0x218] ;  /* 0x00008600ff0c9b82 */ /* 0x000f220000000a00 */
[----:B--2---:R-:W-:-:S03]  /*1610*/  ULEA UR5, UR6, UR5, 0x18 ;  /* 0x0000000506057291 */ /* 0x004fc6000f8ec03f */
[----:B------:R-:W-:Y:S02]  /*1620*/  ULDC UR6, c[0x0][0x2a4] ;  /* 0x0000a90000067ab9 */ /* 0x000fe40000000800 */
[----:B------:R-:W-:Y:S01]  /*1630*/  @!P1 FMUL.FTZ R9, R7, UR6 ;  /* 0x0000000607099c20 */ /* 0x000fe20008410000 */
[----:B------:R-:W-:Y:S01]  /*1640*/  @!P1 FMUL.FTZ R8, R6, UR6 ;  /* 0x0000000606089c20 */ /* 0x000fe20008410000 */
[C---:B---3--:R-:W-:Y:S02]  /*1650*/  IMAD.WIDE R10, R3.reuse, 0x2, R10 ;  /* 0x00000002030a7825 */ /* 0x048fe400078e020a */
[----:B------:R-:W-:Y:S02]  /*1660*/  @!P2 STS.64 [UR5+0x88], R6 ;  /* 0x00008806ff00a988 */ /* 0x000fe40008000a05 */
[----:B-1----:R-:W-:-:S04]  /*1670*/  IMAD.WIDE R4, R3, 0x2, R4 ;  /* 0x0000000203047825 */ /* 0x002fc800078e0204 */
[----:B----4-:R-:W-:-:S05]  /*1680*/  @!P1 IMAD.WIDE R12, R21, 0x8, R12 ;  /* 0x00000008150c9825 */ /* 0x010fca00078e020c */
[----:B------:R1:W-:Y:S01]  /*1690*/  @!P1 STG.E.64 desc[UR8][R12.64], R8 ;  /* 0x000000080c009986 */ /* 0x0003e2000c101b08 */
[----:B------:R-:W-:Y:S06]  /*16a0*/  BAR.SYNC.DEFER_BLOCKING 0x0 ;  /* 0x0000000000007b1d */ /* 0x000fec0000010000 */
[----:B------:R-:W2:Y:S04]  /*16b0*/  LDG.E.U16 R3, desc[UR8][R10.64] ;  /* 0x000000080a037981 */ /* 0x000ea8000c1e1500 */
[----:B------:R3:W4:Y:S04]  /*16c0*/  LDG.E.U16 R23, desc[UR8][R10.64+0x2] ;  /* 0x000002080a177981 */ /* 0x000728000c1e1500 */
[----:B------:R-:W5:Y:S04]  /*16d0*/  LDG.E.U16 R28, desc[UR8][R4.64] ;  /* 0x00000008041c7981 */ /* 0x000f68000c1e1500 */
[----:B------:R0:W5:Y:S01]  /*16e0*/  LDG.E.U16 R29, desc[UR8][R4.64+0x2] ;  /* 0x00000208041d7981 */ /* 0x000162000c1e1500 */
[----:B-1----:R-:W-:-:S02]  /*16f0*/  PRMT R9, R16, 0x7632, R9 ;  /* 0x0000763210097816 */ /* 0x002fc40000000009 */
[----:B---3--:R-:W-:Y:S01]  /*1700*/  PRMT R11, R17, 0x7632, R11 ;  /* 0x00007632110b7816 */ /* 0x008fe2000000000b */
[----:B------:R-:W1:Y:S01]  /*1710*/  LDS.64 R14, [UR5+0x88] ;  /* 0x00008805ff0e7984 */ /* 0x000e620008000a00 */
[----:B------:R-:W-:Y:S02]  /*1720*/  SHF.L.U32 R9, R9, 0x10, RZ ;  /* 0x0000001009097819 */ /* 0x000fe400000006ff */
[----:B------:R-:W-:Y:S02]  /*1730*/  SHF.L.U32 R11, R11, 0x10, RZ ;  /* 0x000000100b0b7819 */ /* 0x000fe400000006ff */
[----:B------:R-:W-:Y:S02]  /*1740*/  SHF.L.U32 R13, R17, 0x10, RZ ;  /* 0x00000010110d7819 */ /* 0x000fe400000006ff */
[----:B0-----:R-:W-:Y:S01]  /*1750*/  SHF.L.U32 R5, R16, 0x10, RZ ;  /* 0x0000001010057819 */ /* 0x001fe200000006ff */
[----:B-1----:R-:W-:-:S04]  /*1760*/  FMUL.FTZ R14, R14, UR6 ;  /* 0x000000060e0e7c20 */ /* 0x002fc80008410000 */
        /* <DEDUP_REMOVED lines=10> */
[----:B------:R-:W0:Y:S01]  /*1810*/  @P1 MUFU.RSQ R6, R7 ;  /* 0x0000000700061308 */ /* 0x000e220000001400 */
[----:B------:R-:W-:Y:S01]  /*1820*/  ISETP.NE.AND P1, PT, RZ, UR10, PT ;  /* 0x0000000aff007c0c */ /* 0x000fe2000bf25270 */
[-C--:B0-----:R-:W-:Y:S01]  /*1830*/  FMUL.FTZ R9, R9, R6.reuse ;  /* 0x0000000609097220 */ /* 0x081fe20000410000 */
[-C--:B------:R-:W-:Y:S01]  /*1840*/  FMUL.FTZ R15, R15, R6.reuse ;  /* 0x000000060f0f7220 */ /* 0x080fe20000410000 */
[-C--:B------:R-:W-:Y:S01]  /*1850*/  FMUL.FTZ R4, R5, R6.reuse ;  /* 0x0000000605047220 */ /* 0x080fe20000410000 */
[----:B------:R-:W-:Y:S01]  /*1860*/  FMUL.FTZ R6, R13, R6 ;  /* 0x000000060d067220 */ /* 0x000fe20000410000 */
[----:B--2---:R-:W-:Y:S02]  /*1870*/  SHF.L.U32 R11, R3, 0x10, RZ ;  /* 0x00000010030b7819 */ /* 0x004fe400000006ff */
[----:B----4-:R-:W-:Y:S02]  /*1880*/  SHF.L.U32 R8, R23, 0x10, RZ ;  /* 0x0000001017087819 */ /* 0x010fe400000006ff */
[----:B-----5:R-:W-:-:S02]  /*1890*/  SHF.L.U32 R28, R28, 0x10, RZ ;  /* 0x000000101c1c7819 */ /* 0x020fc400000006ff */
[----:B------:R-:W-:-:S03]  /*18a0*/  SHF.L.U32 R29, R29, 0x10, RZ ;  /* 0x000000101d1d7819 */ /* 0x000fc600000006ff */
[C-C-:B------:R-:W-:Y:S01]  /*18b0*/  FFMA.FTZ R3, R11.reuse, R6, R28.reuse ;  /* 0x000000060b037223 */ /* 0x140fe2000001001c */
[----:B------:R-:W-:Y:S01]  /*18c0*/  FFMA.FTZ R11, R11, R4, R28 ;  /* 0x000000040b0b7223 */ /* 0x000fe2000001001c */
[C-C-:B------:R-:W-:Y:S01]  /*18d0*/  FFMA.FTZ R10, R8.reuse, R9, R29.reuse ;  /* 0x00000009080a7223 */ /* 0x140fe2000001001d */
[----:B------:R-:W-:Y:S01]  /*18e0*/  FFMA.FTZ R8, R8, R15, R29 ;  /* 0x0000000f08087223 */ /* 0x000fe2000001001d */
[----:B------:R-:W-:Y:S01]  /*18f0*/  IADD3 R9, R20, 0x20, RZ ;  /* 0x0000002014097810 */ /* 0x000fe20007ffe0ff */
        /* <DEDUP_REMOVED lines=11> */
.L_x_2163:
        /* <DEDUP_REMOVED lines=15> */
.L_x_2165:
[----:B------:R-:W-:Y:S05]  /*1aa0*/  BSYNC B0 ;  /* 0x0000000000007941 */ /* 0x000fea0003800000 */
.L_x_2164:
        /* <DEDUP_REMOVED lines=11> */
.L_x_2166:
        /* <DEDUP_REMOVED lines=19> */
.L_x_2168:
[----:B------:R-:W-:Y:S05]  /*1c90*/  BSYNC B0 ;  /* 0x0000000000007941 */ /* 0x000fea0003800000 */
.L_x_2167:
[----:B------:R-:W1:Y:S01]  /*1ca0*/  LDC R4, c[0x0][0x10] ;  /* 0x00000400ff047b82 */ /* 0x000e620000000800 */
[----:B------:R-:W-:Y:S02]  /*1cb0*/  IADD3 R18, R18, 0x1, RZ ;  /* 0x0000000112127810 */ /* 0x000fe40007ffe0ff */
[----:B-1----:R-:W-:-:S04]  /*1cc0*/  IADD3 R21, R4, R21, RZ ;  /* 0x0000001504157210 */ /* 0x002fc80007ffe0ff */
[----:B------:R-:W-:-:S13]  /*1cd0*/  ISETP.GE.AND P1, PT, R21, UR4, PT ;  /* 0x0000000415007c0c */ /* 0x000fda000bf26270 */
[----:B------:R-:W-:Y:S05]  /*1ce0*/  @!P1 BRA `(.L_x_2169) ;  /* 0xffffffe400449947 */ /* 0x000fea000383ffff */
[----:B------:R-:W-:Y:S05]  /*1cf0*/  EXIT ;  /* 0x000000000000794d */ /* 0x000fea0003800000 */
.L_x_2170:
        /* <DEDUP_REMOVED lines=16> */
.L_x_3291:


//--------------------- .text._Z35group_norm_nhwc_fwd_one_pass_kernelI11Bf16IOBf16WLi128ELi28ELi448EEv26Group_norm_nhwc_fwd_params --------------------------
	.section	.text._Z35group_norm_nhwc_fwd_one_pass_kernelI11Bf16IOBf16WLi128ELi28ELi448EEv26Group_norm_nhwc_fwd_params,"ax",@progbits
	.align	128
        .global         _Z35group_norm_nhwc_fwd_one_pass_kernelI11Bf16IOBf16WLi128ELi28ELi448EEv26Group_norm_nhwc_fwd_params
        .type           _Z35group_norm_nhwc_fwd_one_pass_kernelI11Bf16IOBf16WLi128ELi28ELi448EEv26Group_norm_nhwc_fwd_params,@function
        .size           _Z35group_norm_nhwc_fwd_one_pass_kernelI11Bf16IOBf16WLi128ELi28ELi448EEv26Group_norm_nhwc_fwd_params,(.L_x_3292 - _Z35group_norm_nhwc_fwd_one_pass_kernelI11Bf16IOBf16WLi128ELi28ELi448EEv26Group_norm_nhwc_fwd_params)
        .other          _Z35group_norm_nhwc_fwd_one_pass_kernelI11Bf16IOBf16WLi128ELi28ELi448EEv26Group_norm_nhwc_fwd_params,@"STO_CUDA_ENTRY STV_DEFAULT"
_Z35group_norm_nhwc_fwd_one_pass_kernelI11Bf16IOBf16WLi128ELi28ELi448EEv26Group_norm_nhwc_fwd_params:
.text._Z35group_norm_nhwc_fwd_one_pass_kernelI11Bf16IOBf16WLi128ELi28ELi448EEv26Group_norm_nhwc_fwd_params:
        /* <DEDUP_REMOVED lines=15> */
[----:B0-----:R-:W-:-:S05]  /*00f0*/  SHF.R.U32.HI R2, RZ, 0x1, R4 ;  /* 0x00000001ff027819 */ /* 0x001fca0000011604 */
[----:B------:R-:W-:Y:S01]  /*0100*/  IMAD.WIDE.U32 R2, R2, -0x6db6db6d, RZ ;  /* 0x9249249302027825 */ /* 0x000fe200078e00ff */
[----:B--2---:R-:W-:-:S04]  /*0110*/  ULEA UR5, UR6, UR5, 0x18 ;  /* 0x0000000506057291 */ /* 0x004fc8000f8ec03f */
[----:B------:R-:W-:-:S05]  /*0120*/  SHF.R.U32.HI R2, RZ, 0x2, R3 ;  /* 0x00000002ff027819 */ /* 0x000fca0000011603 */
[----:B-1----:R-:W-:Y:S01]  /*0130*/  IMAD R20, R5, UR7, R2 ;  /* 0x0000000705147c24 */ /* 0x002fe2000f8e0202 */
[----:B------:R-:W-:-:S04]  /*0140*/  SHF.R.S32.HI R5, RZ, 0x1f, R4 ;  /* 0x0000001fff057819 */ /* 0x000fc80000011404 */
[----:B------:R-:W-:Y:S02]  /*0150*/  ISETP.GE.U32.AND P0, PT, R20, UR8, PT ;  /* 0x0000000814007c0c */ /* 0x000fe4000bf06070 */
[----:B------:R-:W-:Y:S02]  /*0160*/  SHF.R.S32.HI R3, RZ, 0x1f, R20 ;  /* 0x0000001fff037819 */ /* 0x000fe40000011414 */
[----:B------:R-:W-:Y:S02]  /*0170*/  LEA.HI R5, R5, R4, RZ, 0x5 ;  /* 0x0000000405057211 */ /* 0x000fe400078f28ff */
[----:B------:R-:W-:Y:S01]  /*0180*/  ISETP.GE.AND.EX P0, PT, R3, UR9, PT, P0 ;  /* 0x0000000903007c0c */ /* 0x000fe2000bf06300 */
[----:B------:R-:W-:Y:S01]  /*0190*/  ULDC.64 UR8, c[0x0][0x208] ;  /* 0x0000820000087ab9 */ /* 0x000fe20000000a00 */
[----:B------:R-:W-:Y:S02]  /*01a0*/  SHF.R.S32.HI R5, RZ, 0x5, R5 ;  /* 0x00000005ff057819 */ /* 0x000fe40000011405 */
[----:B------:R-:W-:-:S02]  /*01b0*/  ISETP.LT.U32.AND P0, PT, R4, 0x1c0, !P0 ;  /* 0x000001c00400780c */ /* 0x000fc40004701070 */
[----:B------:R-:W-:Y:S02]  /*01c0*/  LEA R18, R5, UR5, 0x3 ;  /* 0x0000000505127c11 */ /* 0x000fe4000f8e18ff */
[----:B------:R-:W-:-:S09]  /*01d0*/  IADD3 R19, R20, 0x20, RZ ;  /* 0x0000002014137810 */ /* 0x000fd20007ffe0ff */
.L_x_2192:
[----:B0-----:R-:W0:Y:S01]  /*01e0*/  LDC R0, c[0x0][0x288] ;  /* 0x0000a200ff007b82 */ /* 0x001e220000000800 */
[----:B------:R-:W-:Y:S01]  /*01f0*/  ULDC.64 UR14, c[0x0][0x278] ;  /* 0x00009e00000e7ab9 */ /* 0x000fe20000000a00 */
[----:B------:R-:W-:Y:S01]  /*0200*/  ULDC.64 UR12, c[0x0][0x280] ;  /* 0x0000a000000c7ab9 */ /* 0x000fe20000000a00 */
[----:B------:R-:W-:Y:S02]  /*0210*/  IADD3 R14, R20, 0x60, RZ ;  /* 0x00000060140e7810 */ /* 0x000fe40007ffe0ff */
[----:B------:R-:W-:Y:S02]  /*0220*/  MOV R16, RZ ;  /* 0x000000ff00107202 */ /* 0x000fe40000000f00 */
[----:B0123--:R-:W-:-:S04]  /*0230*/  IABS R9, R0 ;  /* 0x0000000000097213 */ /* 0x00ffc80000000000 */
[----:B------:R-:W0:Y:S08]  /*0240*/  I2F.RP R2, R9 ;  /* 0x0000000900027306 */ /* 0x000e300000209400 */
[----:B0-----:R-:W0:Y:S02]  /*0250*/  MUFU.RCP R2, R2 ;  /* 0x0000000200027308 */ /* 0x001e240000001000 */
[----:B0-----:R-:W-:-:S06]  /*0260*/  IADD3 R6, R2, 0xffffffe, RZ ;  /* 0x0ffffffe02067810 */ /* 0x001fcc0007ffe0ff */
        /* <DEDUP_REMOVED lines=17> */
[----:B------:R-:W-:-:S02]  /*0380*/  ISETP.GE.AND P3, PT, R2, RZ, PT ;  /* 0x000000ff0200720c */ /* 0x000fc40003f66270 */
[----:B------:R-:W-:Y:S02]  /*0390*/  SHF.R.S32.HI R2, RZ, 0x1f, R19 ;  /* 0x0000001fff027819 */ /* 0x000fe40000011413 */
[----:B------:R-:W-:Y:S02]  /*03a0*/  SHF.R.U32.HI R9, RZ, 0x2, R7 ;  /* 0x00000002ff097819 */ /* 0x000fe40000011607 */
[----:B------:R-:W0:Y:S01]  /*03b0*/  @P0 LDC.64 R6, c[0x0][0x270] ;  /* 0x00009c00ff060b82 */ /* 0x000e220000000a00 */
[----:B------:R-:W-:Y:S02]  /*03c0*/  @P1 IADD3 R5, R5, 0x1, RZ ;  /* 0x0000000105051810 */ /* 0x000fe40007ffe0ff */
[----:B------:R-:W-:Y:S01]  /*03d0*/  ISETP.GE.U32.AND P1, PT, R19, UR14, PT ;  /* 0x0000000e13007c0c */ /* 0x000fe2000bf26070 */
[----:B------:R-:W-:-:S03]  /*03e0*/  IMAD R9, R9, -0xe, R4 ;  /* 0xfffffff209097824 */ /* 0x000fc600078e0204 */
[----:B------:R-:W-:Y:S02]  /*03f0*/  @!P3 IADD3 R5, -R5, RZ, RZ ;  /* 0x000000ff0505b210 */ /* 0x000fe40007ffe1ff */
[----:B------:R-:W-:Y:S02]  /*0400*/  @!P2 LOP3.LUT R5, RZ, R0, RZ, 0x33, !PT ;  /* 0x00000000ff05a212 */ /* 0x000fe400078e33ff */
[----:B------:R-:W-:Y:S02]  /*0410*/  ISETP.GE.AND.EX P1, PT, R2, UR15, PT, P1 ;  /* 0x0000000f02007c0c */ /* 0x000fe4000bf26310 */
[----:B------:R-:W-:Y:S02]  /*0420*/  IADD3 R8, -R5, RZ, RZ ;  /* 0x000000ff05087210 */ /* 0x000fe40007ffe1ff */
[----:B------:R-:W-:Y:S02]  /*0430*/  ISETP.GT.U32.OR P1, PT, R4, 0x1bf, P1 ;  /* 0x000001bf0400780c */ /* 0x000fe40000f24470 */
[----:B------:R-:W-:Y:S01]  /*0440*/  SHF.L.U32 R9, R9, 0x1, RZ ;  /* 0x0000000109097819 */ /* 0x000fe200000006ff */
[----:B------:R-:W-:Y:S01]  /*0450*/  IMAD R0, R0, R8, R21 ;  /* 0x0000000800007224 */ /* 0x000fe200078e0215 */
[----:B------:R-:W-:-:S02]  /*0460*/  SHF.R.S32.HI R10, RZ, 0x1f, R5 ;  /* 0x0000001fff0a7819 */ /* 0x000fc40000011405 */
[----:B------:R-:W-:Y:S01]  /*0470*/  SHF.R.S32.HI R11, RZ, 0x1f, R9 ;  /* 0x0000001fff0b7819 */ /* 0x000fe20000011409 */
[----:B------:R-:W-:Y:S02]  /*0480*/  IMAD R0, R0, 0x1c, RZ ;  /* 0x0000001c00007824 */ /* 0x000fe400078e02ff */
[----:B------:R-:W-:-:S03]  /*0490*/  IMAD R12, R10, UR12, RZ ;  /* 0x0000000c0a0c7c24 */ /* 0x000fc6000f8e02ff */
[----:B------:R-:W-:Y:S01]  /*04a0*/  IADD3 R22, P2, R9, R0, RZ ;  /* 0x0000000009167210 */ /* 0x000fe20007f5e0ff */
[----:B------:R-:W-:Y:S01]  /*04b0*/  IMAD R25, R5, UR13, R12 ;  /* 0x0000000d05197c24 */ /* 0x000fe2000f8e020c */
[----:B------:R-:W1:Y:S01]  /*04c0*/  @P0 LDC.64 R8, c[0x0][0x220] ;  /* 0x00008800ff080b82 */ /* 0x000e620000000a00 */
[----:B0-----:R-:W-:Y:S01]  /*04d0*/  @P0 IMAD R12, R3, R6, RZ ;  /* 0x00000006030c0224 */ /* 0x001fe200078e02ff */
[----:B------:R-:W-:-:S03]  /*04e0*/  LEA.HI.X.SX32 R23, R0, R11, 0x1, P2 ;  /* 0x0000000b00177211 */ /* 0x000fc600010f0eff */
[C---:B------:R-:W-:Y:S02]  /*04f0*/  @P0 IMAD R13, R20.reuse, R7, R12 ;  /* 0x00000007140d0224 */ /* 0x040fe400078e020c */
[----:B------:R-:W-:Y:S01]  /*0500*/  IMAD.WIDE.U32 R22, R5, UR12, R22 ;  /* 0x0000000c05167c25 */ /* 0x000fe2000f8e0016 */
[----:B------:R-:W0:Y:S01]  /*0510*/  @!P1 LDC.64 R10, c[0x0][0x270] ;  /* 0x00009c00ff0a9b82 */ /* 0x000e220000000a00 */
[----:B------:R-:W-:-:S03]  /*0520*/  IADD3 R5, R20, 0x40, RZ ;  /* 0x0000004014057810 */ /* 0x000fc60007ffe0ff */
[----:B------:R-:W-:Y:S02]  /*0530*/  IADD3 R25, R23, R25, RZ ;  /* 0x0000001917197210 */ /* 0x000fe40007ffe0ff */
[----:B------:R-:W-:Y:S02]  /*0540*/  @P0 MOV R24, R22 ;  /* 0x0000001600180202 */ /* 0x000fe40000000f00 */
[----:B------:R-:W-:Y:S02]  /*0550*/  ISETP.GE.U32.AND P2, PT, R5, UR14, PT ;  /* 0x0000000e05007c0c */ /* 0x000fe4000bf46070 */
[----:B------:R-:W-:Y:S01]  /*0560*/  SHF.R.S32.HI R15, RZ, 0x1f, R5 ;  /* 0x0000001fff0f7819 */ /* 0x000fe20000011405 */
[----:B------:R-:W-:Y:S02]  /*0570*/  @P0 IMAD.WIDE.U32 R26, R20, R6, R24 ;  /* 0x00000006141a0225 */ /* 0x000fe400078e0018 */
[----:B------:R-:W2:Y:S01]  /*0580*/  @!P1 LDC.64 R6, c[0x0][0x220] ;  /* 0x00008800ff069b82 */ /* 0x000ea20000000a00 */
[----:B------:R-:W-:-:S02]  /*0590*/  ISETP.GE.AND.EX P2, PT, R15, UR15, PT, P2 ;  /* 0x0000000f0f007c0c */ /* 0x000fc4000bf46320 */
[----:B-1----:R-:W-:Y:S02]  /*05a0*/  @P0 LEA R12, P3, R26, R8, 0x1 ;  /* 0x000000081a0c0211 */ /* 0x002fe400078608ff */
[----:B------:R-:W-:Y:S02]  /*05b0*/  ISETP.GT.U32.OR P2, PT, R4, 0x1bf, P2 ;  /* 0x000001bf0400780c */ /* 0x000fe40001744470 */
[----:B------:R-:W-:Y:S01]  /*05c0*/  @P0 IADD3 R13, R27, R13, RZ ;  /* 0x0000000d1b0d0210 */ /* 0x000fe20007ffe0ff */
[----:B0-----:R-:W-:-:S03]  /*05d0*/  @!P1 IMAD R8, R2, R10, RZ ;  /* 0x0000000a02089224 */ /* 0x001fc600078e02ff */
[----:B------:R-:W-:Y:S02]  /*05e0*/  @P0 LEA.HI.X R13, R26, R9, R13, 0x1, P3 ;  /* 0x000000091a0d0211 */ /* 0x000fe400018f0c0d */
[----:B------:R-:W-:Y:S01]  /*05f0*/  @!P1 MOV R9, R25 ;  /* 0x0000001900099202 */ /* 0x000fe20000000f00 */
[C---:B------:R-:W-:Y:S01]  /*0600*/  @!P1 IMAD R27, R19.reuse, R11, R8 ;  /* 0x0000000b131b9224 */ /* 0x040fe200078e0208 */
[----:B------:R-:W-:Y:S01]  /*0610*/  @!P1 MOV R8, R22 ;  /* 0x0000001600089202 */ /* 0x000fe20000000f00 */
[----:B------:R2:W3:Y:S01]  /*0620*/  @P0 LDG.E R16, desc[UR8][R12.64] ;  /* 0x000000080c100981 */ /* 0x0004e2000c1e1900 */
[----:B------:R-:W-:Y:S02]  /*0630*/  ISETP.GE.U32.AND P3, PT, R14, UR14, PT ;  /* 0x0000000e0e007c0c */ /* 0x000fe4000bf66070 */
[----:B------:R-:W-:Y:S01]  /*0640*/  SHF.R.S32.HI R26, RZ, 0x1f, R14 ;  /* 0x0000001fff1a7819 */ /* 0x000fe2000001140e */
[----:B------:R-:W-:Y:S02]  /*0650*/  @!P1 IMAD.WIDE.U32 R10, R19, R10, R8 ;  /* 0x0000000a130a9225 */ /* 0x000fe400078e0008 */
[----:B------:R-:W0:Y:S01]  /*0660*/  @!P2 LDC.64 R8, c[0x0][0x270] ;  /* 0x00009c00ff08ab82 */ /* 0x000e220000000a00 */
[----:B------:R-:W-:-:S04]  /*0670*/  ISETP.GE.AND.EX P3, PT, R26, UR15, PT, P3 ;  /* 0x0000000f1a007c0c */ /* 0x000fc8000bf66330 */
[----:B------:R-:W-:Y:S02]  /*0680*/  ISETP.GT.U32.OR P3, PT, R4, 0x1bf, P3 ;  /* 0x000001bf0400780c */ /* 0x000fe40001f64470 */
[----:B------:R-:W-:Y:S02]  /*0690*/  @!P1 IADD3 R27, R11, R27, RZ ;  /* 0x0000001b0b1b9210 */ /* 0x000fe40007ffe0ff */
[C---:B--2---:R-:W-:Y:S02]  /*06a0*/  @!P1 LEA R12, P4, R10.reuse, R6, 0x1 ;  /* 0x000000060a0c9211 */ /* 0x044fe400078808ff */
[----:B------:R-:W-:Y:S02]  /*06b0*/  MOV R6, RZ ;  /* 0x000000ff00067202 */ /* 0x000fe40000000f00 */
[----:B------:R-:W-:-:S05]  /*06c0*/  @!P1 LEA.HI.X R13, R10, R7, R27, 0x1, P4 ;  /* 0x000000070a0d9211 */ /* 0x000fca00020f0c1b */
[----:B------:R-:W1:Y:S01]  /*06d0*/  @!P3 LDC.64 R10, c[0x0][0x270] ;  /* 0x00009c00ff0abb82 */ /* 0x000e620000000a00 */
[----:B------:R2:W4:Y:S01]  /*06e0*/  @!P1 LDG.E R6, desc[UR8][R12.64] ;  /* 0x000000080c069981 */ /* 0x000522000c1e1900 */
[----:B0-----:R-:W-:Y:S01]  /*06f0*/  @!P2 IMAD R28, R15, R8, RZ ;  /* 0x000000080f1ca224 */ /* 0x001fe200078e02ff */
[----:B------:R-:W-:-:S03]  /*0700*/  @!P2 MOV R29, R25 ;  /* 0x00000019001da202 */ /* 0x000fc60000000f00 */
[----:B------:R-:W-:Y:S02]  /*0710*/  @!P2 IMAD R7, R5, R9, R28 ;  /* 0x000000090507a224 */ /* 0x000fe400078e021c */
[----:B--2---:R-:W0:Y:S01]  /*0720*/  @!P2 LDC.64 R12, c[0x0][0x220] ;  /* 0x00008800ff0cab82 */ /* 0x004e220000000a00 */
[----:B------:R-:W-:-:S05]  /*0730*/  @!P2 MOV R28, R22 ;  /* 0x00000016001ca202 */ /* 0x000fca0000000f00 */
[----:B------:R-:W-:Y:S02]  /*0740*/  @!P2 IMAD.WIDE.U32 R28, R5, R8, R28 ;  /* 0x00000008051ca225 */ /* 0x000fe400078e001c */
[----:B------:R-:W2:Y:S02]  /*0750*/  @!P3 LDC.64 R8, c[0x0][0x220] ;  /* 0x00008800ff08bb82 */ /* 0x000ea40000000a00 */
[----:B-1----:R-:W-:Y:S01]  /*0760*/  @!P3 IMAD R26, R26, R10, RZ ;  /* 0x0000000a1a1ab224 */ /* 0x002fe200078e02ff */
[----:B------:R-:W-:-:S03]  /*0770*/  @!P3 MOV R27, R25 ;  /* 0x00000019001bb202 */ /* 0x000fc60000000f00 */
[----:B------:R-:W-:Y:S01]  /*0780*/  @!P3 IMAD R11, R14, R11, R26 ;  /* 0x0000000b0e0bb224 */ /* 0x000fe200078e021a */
[----:B------:R-:W-:Y:S02]  /*0790*/  @!P3 MOV R26, R22 ;  /* 0x00000016001ab202 */ /* 0x000fe40000000f00 */
[----:B------:R-:W-:Y:S02]  /*07a0*/  @!P2 IADD3 R7, R29, R7, RZ ;  /* 0x000000071d07a210 */ /* 0x000fe40007ffe0ff */
[----:B0-----:R-:W-:Y:S01]  /*07b0*/  @!P2 LEA R12, P1, R28, R12, 0x1 ;  /* 0x0000000c1c0ca211 */ /* 0x001fe200078208ff */
[----:B------:R-:W-:-:S03]  /*07c0*/  @!P3 IMAD.WIDE.U32 R26, R14, R10, R26 ;  /* 0x0000000a0e1ab225 */ /* 0x000fc600078e001a */
[----:B------:R-:W-:Y:S02]  /*07d0*/  @!P2 LEA.HI.X R13, R28, R13, R7, 0x1, P1 ;  /* 0x0000000d1c0da211 */ /* 0x000fe400008f0c07 */
[----:B------:R-:W-:Y:S02]  /*07e0*/  MOV R7, RZ ;  /* 0x000000ff00077202 */ /* 0x000fe40000000f00 */
[----:B------:R-:W-:Y:S02]  /*07f0*/  @!P3 IADD3 R11, R27, R11, RZ ;  /* 0x0000000b1b0bb210 */ /* 0x000fe40007ffe0ff */
[C---:B--2---:R-:W-:Y:S02]  /*0800*/  @!P3 LEA R8, P1, R26.reuse, R8, 0x1 ;  /* 0x000000081a08b211 */ /* 0x044fe400078208ff */
[----:B------:R-:W-:Y:S01]  /*0810*/  MOV R5, RZ ;  /* 0x000000ff00057202 */ /* 0x000fe20000000f00 */
[----:B------:R0:W2:Y:S01]  /*0820*/  @!P2 LDG.E R7, desc[UR8][R12.64] ;  /* 0x000000080c07a981 */ /* 0x0000a2000c1e1900 */
[----:B------:R-:W-:-:S05]  /*0830*/  @!P3 LEA.HI.X R9, R26, R9, R11, 0x1, P1 ;  /* 0x000000091a09b211 */ /* 0x000fca00008f0c0b */
[----:B------:R1:W5:Y:S01]  /*0840*/  @!P3 LDG.E R5, desc[UR8][R8.64] ;  /* 0x000000080805b981 */ /* 0x000362000c1e1900 */
[----:B------:R-:W0:Y:S02]  /*0850*/  S2R R26, SR_LANEID ;  /* 0x00000000001a7919 */ /* 0x000e240000000000 */
[C---:B0-----:R-:W-:Y:S02]  /*0860*/  ISETP.GT.AND P1, PT, R26.reuse, 0x1e, PT ;  /* 0x0000001e1a00780c */ /* 0x041fe40003f24270 */
[----:B------:R-:W-:Y:S02]  /*0870*/  ISETP.NE.AND P3, PT, R26, RZ, PT ;  /* 0x000000ff1a00720c */ /* 0x000fe40003f65270 */
[----:B------:R-:W-:Y:S02]  /*0880*/  ISETP.NE.AND P2, PT, R4, RZ, PT ;  /* 0x000000ff0400720c */ /* 0x000fe40003f45270 */
[----:B---3--:R-:W-:-:S04]  /*0890*/  PRMT R10, R16, 0x7632, R10 ;  /* 0x00007632100a7816 */ /* 0x008fc8000000000a */
[----:B------:R-:W-:Y:S02]  /*08a0*/  SHF.L.U32 R11, R10, 0x10, RZ ;  /* 0x000000100a0b7819 */ /* 0x000fe400000006ff */
[----:B------:R-:W-:-:S03]  /*08b0*/  SHF.L.U32 R10, R16, 0x10, RZ ;  /* 0x00000010100a7819 */ /* 0x000fc600000006ff */
[----:B------:R-:W-:Y:S02]  /*08c0*/  FMUL.FTZ R15, R11, R11 ;  /* 0x0000000b0b0f7220 */ /* 0x000fe40000410000 */
[C---:B------:R-:W-:Y:S02]  /*08d0*/  FADD.FTZ R11, R10.reuse, R11 ;  /* 0x0000000b0a0b7221 */ /* 0x040fe40000010000 */
[----:B------:R-:W-:Y:S01]  /*08e0*/  FFMA.FTZ R15, R10, R10, R15 ;  /* 0x0000000a0a0f7223 */ /* 0x000fe2000001000f */
[----:B----4-:R-:W-:-:S04]  /*08f0*/  PRMT R14, R6, 0x7632, R14 ;  /* 0x00007632060e7816 */ /* 0x010fc8000000000e */
[----:B------:R-:W-:Y:S02]  /*0900*/  SHF.L.U32 R27, R14, 0x10, RZ ;  /* 0x000000100e1b7819 */ /* 0x000fe400000006ff */
[----:B------:R-:W-:-:S03]  /*0910*/  SHF.L.U32 R14, R6, 0x10, RZ ;  /* 0x00000010060e7819 */ /* 0x000fc600000006ff */
[----:B------:R-:W-:Y:S01]  /*0920*/  FMUL.FTZ R13, R27, R27 ;  /* 0x0000001b1b0d7220 */ /* 0x000fe20000410000 */
[----:B-1----:R-:W-:Y:S01]  /*0930*/  FADD.FTZ R8, RZ, R11 ;  /* 0x0000000bff087221 */ /* 0x002fe20000010000 */
[----:B------:R-:W-:Y:S02]  /*0940*/  FADD.FTZ R10, RZ, R15 ;  /* 0x0000000fff0a7221 */ /* 0x000fe40000010000 */
[C---:B------:R-:W-:Y:S01]  /*0950*/  FFMA.FTZ R13, R14.reuse, R14, R13 ;  /* 0x0000000e0e0d7223 */ /* 0x040fe2000001000d */
[----:B------:R-:W-:-:S03]  /*0960*/  FADD.FTZ R27, R14, R27 ;  /* 0x0000001b0e1b7221 */ /* 0x000fc60000010000 */
[----:B------:R-:W-:Y:S01]  /*0970*/  FADD.FTZ R10, R10, R13 ;  /* 0x0000000d0a0a7221 */ /* 0x000fe20000010000 */
[----:B------:R-:W-:Y:S01]  /*0980*/  FADD.FTZ R8, R8, R27 ;  /* 0x0000001b08087221 */ /* 0x000fe20000010000 */
[----:B--2---:R-:W-:-:S04]  /*0990*/  PRMT R9, R7, 0x7632, R9 ;  /* 0x0000763207097816 */ /* 0x004fc80000000009 */
[----:B------:R-:W-:Y:S02]  /*09a0*/  SHF.L.U32 R12, R9, 0x10, RZ ;  /* 0x00000010090c7819 */ /* 0x000fe400000006ff */
[----:B-----5:R-:W-:Y:S02]  /*09b0*/  PRMT R9, R5, 0x7632, R9 ;  /* 0x0000763205097816 */ /* 0x020fe40000000009 */
[----:B------:R-:W-:Y:S01]  /*09c0*/  SHF.L.U32 R11, R7, 0x10, RZ ;  /* 0x00000010070b7819 */ /* 0x000fe200000006ff */
[----:B------:R-:W-:Y:S01]  /*09d0*/  FMUL.FTZ R14, R12, R12 ;  /* 0x0000000c0c0e7220 */ /* 0x000fe20000410000 */
[----:B------:R-:W-:-:S03]  /*09e0*/  SHF.L.U32 R9, R9, 0x10, RZ ;  /* 0x0000001009097819 */ /* 0x000fc600000006ff */
[----:B------:R-:W-:Y:S01]  /*09f0*/  FADD.FTZ R13, R11, R12 ;  /* 0x0000000c0b0d7221 */ /* 0x000fe20000010000 */
[----:B------:R-:W-:Y:S01]  /*0a00*/  SHF.L.U32 R12, R5, 0x10, RZ ;  /* 0x00000010050c7819 */ /* 0x000fe200000006ff */
[----:B------:R-:W-:Y:S01]  /*0a10*/  FFMA.FTZ R11, R11, R11, R14 ;  /* 0x0000000b0b0b7223 */ /* 0x000fe2000001000e */
[----:B------:R-:W-:Y:S01]  /*0a20*/  FMUL.FTZ R15, R9, R9 ;  /* 0x00000009090f7220 */ /* 0x000fe20000410000 */
[----:B------:R-:W-:Y:S02]  /*0a30*/  FADD.FTZ R8, R8, R13 ;  /* 0x0000000d08087221 */ /* 0x000fe40000010000 */
        /* <DEDUP_REMOVED lines=26> */
[----:B------:R-:W-:Y:S01]  /*0be0*/  ISETP.GT.AND P1, PT, R26, 0xf, PT ;  /* 0x0000000f1a00780c */ /* 0x000fe20003f24270 */
[----:B------:R-:W-:-:S12]  /*0bf0*/  BSSY B0, `(.L_x_2171) ;  /* 0x000002a000007945 */ /* 0x000fd80003800000 */
        /* <DEDUP_REMOVED lines=41> */
.L_x_2172:
[----:B------:R-:W-:Y:S05]  /*0e90*/  BSYNC B0 ;  /* 0x0000000000007941 */ /* 0x000fea0003800000 */
.L_x_2171:
        /* <DEDUP_REMOVED lines=29> */
.L_x_2175:
[----:B--2---:R-:W2:Y:S04]  /*1070*/  LDG.E.STRONG.GPU R11, desc[UR8][R8.64] ;  /* 0x00000008080b7981 */ /* 0x004ea8000c1ef900 */
[----:B--2---:R-:W-:Y:S01]  /*1080*/  CCTL.IVALL ;  /* 0x00000000ff00798f */ /* 0x004fe20002000000 */
[----:B------:R-:W-:Y:S05]  /*1090*/  YIELD ;  /* 0x0000000000007946 */ /* 0x000fea0003800000 */
[----:B------:R-:W-:-:S13]  /*10a0*/  ISETP.NE.AND P1, PT, R11, R28, PT ;  /* 0x0000001c0b00720c */ /* 0x000fda0003f25270 */
[----:B------:R-:W-:Y:S05]  /*10b0*/  @P1 BRA `(.L_x_2175) ;  /* 0xfffffffc00ec1947 */ /* 0x000fea000383ffff */
.L_x_2174:
        /* <DEDUP_REMOVED lines=11> */
.L_x_2177:
        /* <DEDUP_REMOVED lines=63> */
.L_x_2176:
        /* <DEDUP_REMOVED lines=19> */
.L_x_2179:
[----:B------:R-:W-:Y:S05]  /*1690*/  BSYNC B0 ;  /* 0x0000000000007941 */ /* 0x000fea0003800000 */
.L_x_2178:
        /* <DEDUP_REMOVED lines=10> */
[----:B------:R-:W2:Y:S01]  /*1740*/  @!P1 LDC R9, c[0x0][0x10] ;  /* 0x00000400ff099b82 */ /* 0x000ea20000000800 */
[-C--:B-1----:R-:W-:Y:S02]  /*1750*/  @!P3 IMAD R26, R26, R11.reuse, R27 ;  /* 0x0000000b1a1ab224 */ /* 0x082fe400078e021b */
[----:B------:R-:W-:Y:S01]  /*1760*/  @!P3 IMAD R11, R28, R11, RZ ;  /* 0x0000000b1c0bb224 */ /* 0x000fe200078e02ff */
[----:B------:R-:W-:Y:S01]  /*1770*/  @!P1 LOP3.LUT R28, R17, 0x1, RZ, 0xc0, !PT ;  /* 0x00000001111c9812 */ /* 0x000fe200078ec0ff */
[----:B--2---:R-:W-:-:S04]  /*1780*/  @!P1 IMAD R13, R8, R9, R13 ;  /* 0x00000009080d9224 */ /* 0x004fc800078e020d */
[----:B------:R-:W-:Y:S02]  /*1790*/  @!P1 IMAD R27, R28, R9, RZ ;  /* 0x000000091c1b9224 */ /* 0x000fe400078e02ff */
[----:B------:R-:W1:Y:S01]  /*17a0*/  @!P3 LDC.64 R8, c[0x0][0x248] ;  /* 0x00009200ff08bb82 */ /* 0x000e620000000a00 */
[-C--:B------:R-:W-:Y:S02]  /*17b0*/  @!P3 IMAD R11, R11, R10.reuse, RZ ;  /* 0x0000000a0b0bb224 */ /* 0x080fe400078e02ff */
[----:B------:R-:W-:-:S03]  /*17c0*/  @!P1 IMAD R27, R27, R10, RZ ;  /* 0x0000000a1b1b9224 */ /* 0x000fc600078e02ff */
[----:B------:R-:W-:Y:S02]  /*17d0*/  @!P3 SHF.L.U32 R11, R11, 0x1, RZ ;  /* 0x000000010b0bb819 */ /* 0x000fe400000006ff */
[----:B------:R-:W-:-:S03]  /*17e0*/  @!P1 SHF.L.U32 R27, R27, 0x1, RZ ;  /* 0x000000011b1b9819 */ /* 0x000fc600000006ff */
        /* <DEDUP_REMOVED lines=11> */
.L_x_2173:
        /* <DEDUP_REMOVED lines=19> */
[----:B---3--:R-:W-:-:S04]  /*19d0*/  IMAD.WIDE R8, R0, 0x2, R8 ;  /* 0x0000000200087825 */ /* 0x008fc800078e0208 */
[----:B0-----:R-:W-:Y:S01]  /*19e0*/  @!P1 FMUL.FTZ R15, R15, UR6 ;  /* 0x000000060f0f9c20 */ /* 0x001fe20008410000 */
[----:B------:R-:W-:Y:S01]  /*19f0*/  @!P1 FMUL.FTZ R14, R14, UR6 ;  /* 0x000000060e0e9c20 */ /* 0x000fe20008410000 */
[----:B-1----:R-:W-:-:S04]  /*1a00*/  @!P1 IMAD.WIDE R28, R21, 0x8, R26 ;  /* 0x00000008151c9825 */ /* 0x002fc800078e021a */
[----:B--2---:R-:W-:Y:S01]  /*1a10*/  IMAD.WIDE R26, R0, 0x2, R10 ;  /* 0x00000002001a7825 */ /* 0x004fe200078e020a */
[----:B------:R0:W-:Y:S01]  /*1a20*/  @!P1 STG.E.64 desc[UR8][R28.64], R14 ;  /* 0x0000000e1c009986 */ /* 0x0001e2000c101b08 */
[----:B------:R-:W-:Y:S06]  /*1a30*/  BAR.SYNC.DEFER_BLOCKING 0x0 ;  /* 0x0000000000007b1d */ /* 0x000fec0000010000 */
[----:B------:R-:W2:Y:S04]  /*1a40*/  LDG.E.U16 R0, desc[UR8][R26.64+0x2] ;  /* 0x000002081a007981 */ /* 0x000ea8000c1e1500 */
[----:B------:R-:W3:Y:S04]  /*1a50*/  LDG.E.U16 R10, desc[UR8][R8.64+0x2] ;  /* 0x00000208080a7981 */ /* 0x000ee8000c1e1500 */
[----:B0-----:R0:W4:Y:S04]  /*1a60*/  LDG.E.U16 R15, desc[UR8][R8.64] ;  /* 0x00000008080f7981 */ /* 0x001128000c1e1500 */
[----:B------:R1:W5:Y:S04]  /*1a70*/  LDG.E.U16 R26, desc[UR8][R26.64] ;  /* 0x000000081a1a7981 */ /* 0x000368000c1e1500 */
[----:B0-----:R-:W0:Y:S02]  /*1a80*/  LDS.64 R8, [UR5+0x88] ;  /* 0x00008805ff087984 */ /* 0x001e240008000a00 */
[----:B0-----:R-:W-:-:S04]  /*1a90*/  FMUL.FTZ R11, R8, UR6 ;  /* 0x00000006080b7c20 */ /* 0x001fc80008410000 */
[----:B------:R-:W-:-:S04]  /*1aa0*/  FMUL.FTZ R13, R11, R11 ;  /* 0x0000000b0b0d7220 */ /* 0x000fc80000410000 */
[----:B------:R-:W-:-:S05]  /*1ab0*/  FFMA.FTZ R13, R9, UR6, -R13 ;  /* 0x00000006090d7c23 */ /* 0x000fca000801080d */
[----:B------:R-:W-:-:S13]  /*1ac0*/  FSETP.GTU.FTZ.AND P1, PT, R13, RZ, PT ;  /* 0x000000ff0d00720b */ /* 0x000fda0003f3c000 */
[----:B------:R-:W0:Y:S01]  /*1ad0*/  @P1 LDC R14, c[0x0][0x238] ;  /* 0x00008e00ff0e1b82 */ /* 0x000e220000000800 */
[----:B------:R-:W-:Y:S02]  /*1ae0*/  MOV R8, 0x3f800000 ;  /* 0x3f80000000087802 */ /* 0x000fe40000000f00 */
[----:B------:R-:W-:Y:S02]  /*1af0*/  SHF.L.U32 R28, R7, 0x10, RZ ;  /* 0x00000010071c7819 */ /* 0x000fe400000006ff */
[----:B------:R-:W-:Y:S01]  /*1b00*/  SHF.L.U32 R9, R16, 0x10, RZ ;  /* 0x0000001010097819 */ /* 0x000fe200000006ff */
[----:B0-----:R-:W-:-:S04]  /*1b10*/  @P1 FADD.FTZ R29, R13, R14 ;  /* 0x0000000e0d1d1221 */ /* 0x001fc80000010000 */
[----:B------:R0:W0:Y:S01]  /*1b20*/  @P1 MUFU.RSQ R8, R29 ;  /* 0x0000001d00081308 */ /* 0x0000220000001400 */
[----:B------:R-:W-:Y:S02]  /*1b30*/  PRMT R13, R16, 0x7632, R13 ;  /* 0x00007632100d7816 */ /* 0x000fe4000000000d */
[----:B------:R-:W-:Y:S02]  /*1b40*/  SHF.L.U32 R14, R6, 0x10, RZ ;  /* 0x00000010060e7819 */ /* 0x000fe400000006ff */
[----:B------:R-:W-:Y:S02]  /*1b50*/  PRMT R6, R7, 0x7632, R6 ;  /* 0x0000763207067816 */ /* 0x000fe40000000006 */
[----:B------:R-:W-:Y:S02]  /*1b60*/  PRMT R7, R5, 0x7632, R7 ;  /* 0x0000763205077816 */ /* 0x000fe40000000007 */
[----:B------:R-:W-:Y:S02]  /*1b70*/  SHF.L.U32 R16, R12, 0x10, RZ ;  /* 0x000000100c107819 */ /* 0x000fe400000006ff */
[----:B-1----:R-:W-:-:S02]  /*1b80*/  SHF.L.U32 R27, R13, 0x10, RZ ;  /* 0x000000100d1b7819 */ /* 0x002fc400000006ff */
[----:B------:R-:W-:Y:S02]  /*1b90*/  SHF.L.U32 R12, R5, 0x10, RZ ;  /* 0x00000010050c7819 */ /* 0x000fe400000006ff */
[----:B------:R-:W-:Y:S02]  /*1ba0*/  SHF.L.U32 R13, R6, 0x10, RZ ;  /* 0x00000010060d7819 */ /* 0x000fe400000006ff */
[----:B------:R-:W-:Y:S01]  /*1bb0*/  SHF.L.U32 R6, R7, 0x10, RZ ;  /* 0x0000001007067819 */ /* 0x000fe200000006ff */
[----:B------:R-:W-:Y:S01]  /*1bc0*/  FADD.FTZ R5, -R11, R27 ;  /* 0x0000001b0b057221 */ /* 0x000fe20000010100 */
[----:B------:R-:W-:Y:S01]  /*1bd0*/  FADD.FTZ R7, R9, -R11 ;  /* 0x8000000b09077221 */ /* 0x000fe20000010000 */
[C---:B------:R-:W-:Y:S01]  /*1be0*/  FADD.FTZ R27, -R11.reuse, R16 ;  /* 0x000000100b1b7221 */ /* 0x040fe20000010100 */
[C---:B------:R-:W-:Y:S01]  /*1bf0*/  FADD.FTZ R13, -R11.reuse, R13 ;  /* 0x0000000d0b0d7221 */ /* 0x040fe20000010100 */
[--C-:B0-----:R-:W-:Y:S01]  /*1c00*/  FADD.FTZ R29, R12, -R11.reuse ;  /* 0x8000000b0c1d7221 */ /* 0x101fe20000010000 */
[--C-:B------:R-:W-:Y:S01]  /*1c10*/  FADD.FTZ R9, R14, -R11.reuse ;  /* 0x8000000b0e097221 */ /* 0x100fe20000010000 */
[----:B------:R-:W-:Y:S01]  /*1c20*/  FADD.FTZ R16, R28, -R11 ;  /* 0x8000000b1c107221 */ /* 0x000fe20000010000 */
[----:B------:R-:W-:Y:S01]  /*1c30*/  FADD.FTZ R12, -R11, R6 ;  /* 0x000000060b0c7221 */ /* 0x000fe20000010100 */
[----:B------:R-:W-:Y:S01]  /*1c40*/  FMUL.FTZ R5, R5, R8 ;  /* 0x0000000805057220 */ /* 0x000fe20000410000 */
[----:B------:R-:W-:-:S02]  /*1c50*/  ISETP.NE.AND P4, PT, RZ, UR10, PT ;  /* 0x0000000aff007c0c */ /* 0x000fc4000bf85270 */
[-C--:B------:R-:W-:Y:S01]  /*1c60*/  FMUL.FTZ R12, R12, R8.reuse ;  /* 0x000000080c0c7220 */ /* 0x080fe20000410000 */
[----:B------:R-:W-:Y:S01]  /*1c70*/  ISETP.GE.U32.AND P2, PT, R19, UR12, PT ;  /* 0x0000000c13007c0c */ /* 0x000fe2000bf46070 */
[-C--:B------:R-:W-:Y:S01]  /*1c80*/  FMUL.FTZ R29, R29, R8.reuse ;  /* 0x000000081d1d7220 */ /* 0x080fe20000410000 */
[----:B------:R-:W-:Y:S02]  /*1c90*/  FMUL.FTZ R7, R7, R8 ;  /* 0x0000000807077220 */ /* 0x000fe40000410000 */
[----:B------:R-:W-:-:S04]  /*1ca0*/  ISETP.GE.AND.EX P2, PT, R2, UR13, PT, P2 ;  /* 0x0000000d02007c0c */ /* 0x000fc8000bf46320 */
[----:B------:R-:W-:Y:S02]  /*1cb0*/  ISETP.GT.U32.OR P2, PT, R4, 0x1bf, P2 ;  /* 0x000001bf0400780c */ /* 0x000fe40001744470 */
[----:B--2---:R-:W-:Y:S01]  /*1cc0*/  SHF.L.U32 R6, R0, 0x10, RZ ;  /* 0x0000001000067819 */ /* 0x004fe200000006ff */
[-C--:B------:R-:W-:Y:S01]  /*1cd0*/  FMUL.FTZ R0, R27, R8.reuse ;  /* 0x000000081b007220 */ /* 0x080fe20000410000 */
[----:B---3--:R-:W-:Y:S01]  /*1ce0*/  SHF.L.U32 R11, R10, 0x10, RZ ;  /* 0x000000100a0b7819 */ /* 0x008fe200000006ff */
[----:B------:R-:W-:-:S04]  /*1cf0*/  FMUL.FTZ R10, R13, R8 ;  /* 0x000000080d0a7220 */ /* 0x000fc80000410000 */
[C-C-:B------:R-:W-:Y:S01]  /*1d00*/  FFMA.FTZ R28, R6.reuse, R5, R11.reuse ;  /* 0x00000005061c7223 */ /* 0x140fe2000001000b */
[C-C-:B------:R-:W-:Y:S01]  /*1d10*/  FFMA.FTZ R5, R6.reuse, R10, R11.reuse ;  /* 0x0000000a06057223 */ /* 0x140fe2000001000b */
[C-C-:B------:R-:W-:Y:S01]  /*1d20*/  FFMA.FTZ R0, R6.reuse, R0, R11.reuse ;  /* 0x0000000006007223 */ /* 0x140fe2000001000b */
[----:B------:R-:W-:Y:S01]  /*1d30*/  FFMA.FTZ R10, R6, R12, R11 ;  /* 0x0000000c060a7223 */ /* 0x000fe2000001000b */
[C---:B------:R-:W-:Y:S02]  /*1d40*/  IADD3 R11, R20.reuse, 0x40, RZ ;  /* 0x00000040140b7810 */ /* 0x040fe40007ffe0ff */
[----:B------:R-:W-:Y:S02]  /*1d50*/  IADD3 R12, R20, 0x60, RZ ;  /* 0x00000060140c7810 */ /* 0x000fe40007ffe0ff */
[----:B------:R-:W-:Y:S02]  /*1d60*/  ISETP.GE.U32.AND P3, PT, R11, UR12, PT ;  /* 0x0000000c0b007c0c */ /* 0x000fe4000bf66070 */
[----:B------:R-:W-:-:S02]  /*1d70*/  ISETP.GE.U32.AND P1, PT, R12, UR12, PT ;  /* 0x0000000c0c007c0c */ /* 0x000fc4000bf26070 */
[----:B------:R-:W-:Y:S02]  /*1d80*/  SHF.R.S32.HI R13, RZ, 0x1f, R11 ;  /* 0x0000001fff0d7819 */ /* 0x000fe4000001140b */
[----:B------:R-:W-:Y:S02]  /*1d90*/  SHF.R.S32.HI R14, RZ, 0x1f, R12 ;  /* 0x0000001fff0e7819 */ /* 0x000fe4000001140c */
[----:B----4-:R-:W-:Y:S01]  /*1da0*/  SHF.L.U32 R6, R15, 0x10, RZ ;  /* 0x000000100f067819 */ /* 0x010fe200000006ff */
[-C--:B------:R-:W-:Y:S01]  /*1db0*/  FMUL.FTZ R15, R9, R8.reuse ;  /* 0x00000008090f7220 */ /* 0x080fe20000410000 */
[----:B-----5:R-:W-:Y:S01]  /*1dc0*/  SHF.L.U32 R27, R26, 0x10, RZ ;  /* 0x000000101a1b7819 */ /* 0x020fe200000006ff */
[----:B------:R-:W-:Y:S01]  /*1dd0*/  FMUL.FTZ R9, R16, R8 ;  /* 0x0000000810097220 */ /* 0x000fe20000410000 */
[----:B------:R-:W-:Y:S02]  /*1de0*/  ISETP.GE.AND.EX P3, PT, R13, UR13, PT, P3 ;  /* 0x0000000d0d007c0c */ /* 0x000fe4000bf66330 */
[----:B------:R-:W-:Y:S01]  /*1df0*/  ISETP.GE.AND.EX P1, PT, R14, UR13, PT, P1 ;  /* 0x0000000d0e007c0c */ /* 0x000fe2000bf26310 */
[C-C-:B------:R-:W-:Y:S01]  /*1e00*/  FFMA.FTZ R15, R27.reuse, R15, R6.reuse ;  /* 0x0000000f1b0f7223 */ /* 0x140fe20000010006 */
[C-C-:B------:R-:W-:Y:S01]  /*1e10*/  FFMA.FTZ R16, R27.reuse, R9, R6.reuse ;  /* 0x000000091b107223 */ /* 0x140fe20000010006 */
[C-C-:B------:R-:W-:Y:S01]  /*1e20*/  FFMA.FTZ R26, R27.reuse, R29, R6.reuse ;  /* 0x0000001d1b1a7223 */ /* 0x140fe20000010006 */
[C---:B------:R-:W-:Y:S01]  /*1e30*/  ISETP.GT.U32.OR P3, PT, R4.reuse, 0x1bf, P3 ;  /* 0x000001bf0400780c */ /* 0x040fe20001f64470 */
[----:B------:R-:W-:Y:S01]  /*1e40*/  FFMA.FTZ R27, R27, R7, R6 ;  /* 0x000000071b1b7223 */ /* 0x000fe20000010006 */
        /* <DEDUP_REMOVED lines=12> */
.L_x_2180:
        /* <DEDUP_REMOVED lines=14> */
.L_x_2182:
[----:B------:R-:W-:Y:S05]  /*1ff0*/  BSYNC B0 ;  /* 0x0000000000007941 */ /* 0x000fea0003800000 */
.L_x_2181:
        /* <DEDUP_REMOVED lines=11> */
.L_x_2183:
[----:B------:R-:W-:Y:S04]  /*20b0*/  BSSY B0, `(.L_x_2184) ;  /* 0x000000e000007945 */ /* 0x000fe80003800000 */
[----:B------:R-:W-:Y:S05]  /*20c0*/  @P2 BRA `(.L_x_2185) ;  /* 0x0000000000302947 */ /* 0x000fea0003800000 */
[----:B------:R-:W-:Y:S01]  /*20d0*/  ULDC.64 UR12, c[0x0][0x270] ;  /* 0x00009c00000c7ab9 */ /* 0x000fe20000000a00 */
[----:B------:R-:W-:Y:S01]  /*20e0*/  MOV R6, R22 ;  /* 0x0000001600067202 */ /* 0x000fe20000000f00 */
[----:B------:R-:W-:Y:S01]  /*20f0*/  IMAD R2, R2, UR12, RZ ;  /* 0x0000000c02027c24 */ /* 0x000fe2000f8e02ff */
[----:B------:R-:W-:Y:S02]  /*2100*/  MOV R7, R25 ;  /* 0x0000001900077202 */ /* 0x000fe40000000f00 */
[----:B------:R-:W-:Y:S01]  /*2110*/  F2FP.BF16.F32.PACK_AB R15, R0, R15 ;  /* 0x0000000f000f723e */ /* 0x000fe200000010ff */
[C---:B0-----:R-:W-:Y:S02]  /*2120*/  IMAD R9, R19.reuse, UR13, R2 ;  /* 0x0000000d13097c24 */ /* 0x041fe4000f8e0202 */
[----:B------:R-:W-:Y:S01]  /*2130*/  IMAD.WIDE.U32 R6, R19, UR12, R6 ;  /* 0x0000000c13067c25 */ /* 0x000fe2000f8e0006 */
[----:B------:R-:W-:Y:S02]  /*2140*/  ULDC.64 UR12, c[0x0][0x210] ;  /* 0x00008400000c7ab9 */ /* 0x000fe40000000a00 */
[----:B------:R-:W-:-:S02]  /*2150*/  LEA R8, P2, R6, UR12, 0x1 ;  /* 0x0000000c06087c11 */ /* 0x000fc4000f8408ff */
[----:B------:R-:W-:-:S04]  /*2160*/  IADD3 R9, R7, R9, RZ ;  /* 0x0000000907097210 */ /* 0x000fc80007ffe0ff */
[----:B------:R-:W-:-:S05]  /*2170*/  LEA.HI.X R9, R6, UR13, R9, 0x1, P2 ;  /* 0x0000000d06097c11 */ /* 0x000fca00090f0c09 */
[----:B------:R1:W-:Y:S02]  /*2180*/  STG.E desc[UR8][R8.64], R15 ;  /* 0x0000000f08007986 */ /* 0x0003e4000c101908 */
.L_x_2185:
[----:B------:R-:W-:Y:S05]  /*2190*/  BSYNC B0 ;  /* 0x0000000000007941 */ /* 0x000fea0003800000 */
.L_x_2184:
[----:B------:R-:W-:Y:S05]  /*21a0*/  @!P4 BRA `(.L_x_2186) ;  /* 0x000000000028c947 */ /* 0x000fea0003800000 */
[----:B------:R-:W-:Y:S01]  /*21b0*/  FMUL.FTZ R6, R5, -1.4426950216293334961 ;  /* 0xbfb8aa3b05067820 */ /* 0x000fe20000410000 */
[----:B------:R-:W-:-:S05]  /*21c0*/  FMUL.FTZ R0, R16, -1.4426950216293334961 ;  /* 0xbfb8aa3b10007820 */ /* 0x000fca0000410000 */
[----:B------:R-:W0:Y:S08]  /*21d0*/  MUFU.EX2 R6, R6 ;  /* 0x0000000600067308 */ /* 0x000e300000000800 */
[----:B------:R-:W2:Y:S01]  /*21e0*/  MUFU.EX2 R0, R0 ;  /* 0x0000000000007308 */ /* 0x000ea20000000800 */
[----:B01----:R-:W-:-:S07]  /*21f0*/  FADD.FTZ R8, R6, 1 ;  /* 0x3f80000006087421 */ /* 0x003fce0000010000 */
[----:B------:R-:W0:Y:S01]  /*2200*/  MUFU.RCP R8, R8 ;  /* 0x0000000800087308 */ /* 0x000e220000001000 */
[----:B--2---:R-:W-:-:S07]  /*2210*/  FADD.FTZ R2, R0, 1 ;  /* 0x3f80000000027421 */ /* 0x004fce0000010000 */
[----:B------:R-:W1:Y:S01]  /*2220*/  MUFU.RCP R7, R2 ;  /* 0x0000000200077308 */ /* 0x000e620000001000 */
[----:B0-----:R-:W-:Y:S01]  /*2230*/  FMUL.FTZ R5, R5, R8 ;  /* 0x0000000805057220 */ /* 0x001fe20000410000 */
[----:B-1----:R-:W-:-:S07]  /*2240*/  FMUL.FTZ R16, R16, R7 ;  /* 0x0000000710107220 */ /* 0x002fce0000410000 */
.L_x_2186:
        /* <DEDUP_REMOVED lines=14> */
.L_x_2188:
[----:B------:R-:W-:Y:S05]  /*2330*/  BSYNC B0 ;  /* 0x0000000000007941 */ /* 0x000fea0003800000 */
.L_x_2187:
        /* <DEDUP_REMOVED lines=8> */
[----:B--2---:R-:W2:Y:S01]  /*23c0*/  MUFU.RCP R5, R2 ;  /* 0x0000000200057308 */ /* 0x004ea20000001000 */
[----:B---3--:R-:W-:Y:S01]  /*23d0*/  FMUL.FTZ R10, R10, R7 ;  /* 0x000000070a0a7220 */ /* 0x008fe20000410000 */
[----:B--2---:R-:W-:-:S07]  /*23e0*/  FMUL.FTZ R26, R26, R5 ;  /* 0x000000051a1a7220 */ /* 0x004fce0000410000 */
.L_x_2189:
[----:B------:R-:W-:Y:S04]  /*23f0*/  BSSY B0, `(.L_x_2190) ;  /* 0x000000e000007945 */ /* 0x000fe80003800000 */
[----:B------:R-:W-:Y:S05]  /*2400*/  @P1 BRA `(.L_x_2191) ;  /* 0x0000000000301947 */ /* 0x000fea0003800000 */
[----:B------:R-:W-:Y:S01]  /*2410*/  ULDC.64 UR12, c[0x0][0x270] ;  /* 0x00009c00000c7ab9 */ /* 0x000fe20000000a00 */
[----:B------:R-:W-:Y:S01]  /*2420*/  MOV R6, R22 ;  /* 0x0000001600067202 */ /* 0x000fe20000000f00 */
[----:B--2---:R-:W-:Y:S01]  /*2430*/  IMAD R5, R14, UR12, RZ ;  /* 0x0000000c0e057c24 */ /* 0x004fe2000f8e02ff */
[----:B------:R-:W-:-:S03]  /*2440*/  MOV R7, R25 ;  /* 0x0000001900077202 */ /* 0x000fc60000000f00 */
[C---:B------:R-:W-:Y:S02]  /*2450*/  IMAD R5, R12.reuse, UR13, R5 ;  /* 0x0000000d0c057c24 */ /* 0x040fe4000f8e0205 */
[----:B------:R-:W-:Y:S01]  /*2460*/  IMAD.WIDE.U32 R6, R12, UR12, R6 ;  /* 0x0000000c0c067c25 */ /* 0x000fe2000f8e0006 */
[----:B------:R-:W-:Y:S02]  /*2470*/  ULDC.64 UR12, c[0x0][0x210] ;  /* 0x00008400000c7ab9 */ /* 0x000fe40000000a00 */
[----:B01----:R-:W-:Y:S02]  /*2480*/  LEA R8, P1, R6, UR12, 0x1 ;  /* 0x0000000c06087c11 */ /* 0x003fe4000f8208ff */
[----:B------:R-:W-:-:S04]  /*2490*/  IADD3 R5, R7, R5, RZ ;  /* 0x0000000507057210 */ /* 0x000fc80007ffe0ff */
[----:B------:R-:W-:Y:S02]  /*24a0*/  LEA.HI.X R9, R6, UR13, R5, 0x1, P1 ;  /* 0x0000000d06097c11 */ /* 0x000fe400088f0c05 */
[----:B------:R-:W-:-:S05]  /*24b0*/  F2FP.BF16.F32.PACK_AB R5, R10, R26 ;  /* 0x0000001a0a05723e */ /* 0x000fca00000010ff */
[----:B------:R3:W-:Y:S02]  /*24c0*/  STG.E desc[UR8][R8.64], R5 ;  /* 0x0000000508007986 */ /* 0x0007e4000c101908 */
.L_x_2191:
[----:B------:R-:W-:Y:S05]  /*24d0*/  BSYNC B0 ;  /* 0x0000000000007941 */ /* 0x000fea0003800000 */
.L_x_2190:
[----:B------:R-:W4:Y:S01]  /*24e0*/  LDC R0, c[0x0][0x10] ;  /* 0x00000400ff007b82 */ /* 0x000f220000000800 */
[----:B------:R-:W-:Y:S02]  /*24f0*/  IADD3 R17, R17, 0x1, RZ ;  /* 0x0000000111117810 */ /* 0x000fe40007ffe0ff */
[----:B----4-:R-:W-:-:S04]  /*2500*/  IADD3 R21, R0, R21, RZ ;  /* 0x0000001500157210 */ /* 0x010fc80007ffe0ff */
[----:B------:R-:W-:-:S13]  /*2510*/  ISETP.GE.AND P1, PT, R21, UR4, PT ;  /* 0x0000000415007c0c */ /* 0x000fda000bf26270 */
[----:B------:R-:W-:Y:S05]  /*2520*/  @!P1 BRA `(.L_x_2192) ;  /* 0xffffffdc002c9947 */ /* 0x000fea000383ffff */
[----:B------:R-:W-:Y:S05]  /*2530*/  EXIT ;  /* 0x000000000000794d */ /* 0x000fea0003800000 */
.L_x_2193:
        /* <DEDUP_REMOVED lines=12> */
.L_x_3292:


//--------------------- .text._Z35group_norm_nhwc_fwd_one_pass_kernelI11Bf16IOBf16WLi256ELi28ELi448EEv26Group_norm_nhwc_fwd_params --------------------------
	.section	.text._Z35group_norm_nhwc_fwd_one_pass_kernelI11Bf16IOBf16WLi256ELi28ELi448EEv26Group_norm_nhwc_fwd_params,"ax",@progbits
	.align	128
        .global         _Z35group_norm_nhwc_fwd_one_pass_kernelI11Bf16IOBf16WLi256ELi28ELi448EEv26Group_norm_nhwc_fwd_params
        .type           _Z35group_norm_nhwc_fwd_one_pass_kernelI11Bf16IOBf16WLi256ELi28ELi448EEv26Group_norm_nhwc_fwd_params,@function
        .size           _Z35group_norm_nhwc_fwd_one_pass_kernelI11Bf16IOBf16WLi256ELi28ELi448EEv26Group_norm_nhwc_fwd_params,(.L_x_3293 - _Z35group_norm_nhwc_fwd_one_pass_kernelI11Bf16IOBf16WLi256ELi28ELi448EEv26Group_norm_nhwc_fwd_params)
        .other          _Z35group_norm_nhwc_fwd_one_pass_kernelI11Bf16IOBf16WLi256ELi28ELi448EEv26Group_norm_nhwc_fwd_params,@"STO_CUDA_ENTRY STV_DEFAULT"
_Z35group_norm_nhwc_fwd_one_pass_kernelI11Bf16IOBf16WLi256ELi28ELi448EEv26Group_norm_nhwc_fwd_params:
.text._Z35group_norm_nhwc_fwd_one_pass_kernelI11Bf16IOBf16WLi256ELi28ELi448EEv26Group_norm_nhwc_fwd_params:
        /* <DEDUP_REMOVED lines=48> */
.L_x_2230:
        /* <DEDUP_REMOVED lines=289> */
.L_x_2195:
[----:B------:R-:W-:Y:S05]  /*1510*/  BSYNC B0 ;  /* 0x0000000000007941 */ /* 0x000fea0003800000 */
.L_x_2194:
        /* <DEDUP_REMOVED lines=34> */
.L_x_2198:
[----:B-1----:R-:W2:Y:S04]  /*1740*/  LDG.E.STRONG.GPU R22, desc[UR8][R20.64] ;  /* 0x0000000814167981 */ /* 0x002ea8000c1ef900 */
[----:B--2---:R-:W-:Y:S01]  /*1750*/  CCTL.IVALL ;  /* 0x00000000ff00798f */ /* 0x004fe20002000000 */
[----:B------:R-:W-:Y:S05]  /*1760*/  YIELD ;  /* 0x0000000000007946 */ /* 0x000fea0003800000 */
[----:B------:R-:W-:-:S13]  /*1770*/  ISETP.NE.AND P0, PT, R22, R33, PT ;  /* 0x000000211600720c */ /* 0x000fda0003f05270 */
[----:B------:R-:W-:Y:S05]  /*1780*/  @P0 BRA `(.L_x_2198) ;  /* 0xfffffffc00ec0947 */ /* 0x000fea000383ffff */
.L_x_2197:
        /* <DEDUP_REMOVED lines=17> */
.L_x_2202:
        /* <DEDUP_REMOVED lines=115> */
.L_x_2201:
        /* <DEDUP_REMOVED lines=61> */
.L_x_2203:
[----:B------:R-:W-:-:S13]  /*23a0*/  ISETP.NE.OR P0, PT, R28, RZ, P0 ;  /* 0x000000ff1c00720c */ /* 0x000fda0000705670 */
[----:B------:R-:W-:Y:S05]  /*23b0*/  @!P0 BRA `(.L_x_2199) ;  /* 0x00000000007c8947 */ /* 0x000fea0003800000 */
.L_x_2200:
        /* <DEDUP_REMOVED lines=31> */
.L_x_2199:
        /* <DEDUP_REMOVED lines=11> */
.L_x_2205:
[----:B------:R-:W-:Y:S05]  /*2660*/  BSYNC B0 ;  /* 0x0000000000007941 */ /* 0x000fea0003800000 */
.L_x_2204:
        /* <DEDUP_REMOVED lines=16> */
.L_x_2196:
        /* <DEDUP_REMOVED lines=20> */
[----:B-1----:R-:W-:-:S07]  /*28b0*/  SHF.R.U32.HI R20, RZ, 0x1, R2 ;  /* 0x00000001ff147819 */ /* 0x002fce0000011602 */
[----:B------:R-:W1:Y:S01]  /*28c0*/  LDC R31, c[0x0][0x294] ;  /* 0x0000a500ff1f7b82 */ /* 0x000e620000000800 */
[----:B------:R-:W2:Y:S04]  /*28d0*/  LDG.E.U16 R39, desc[UR8][R28.64] ;  /* 0x000000081c277981 */ /* 0x000ea8000c1e1500 */
[----:B------:R3:W4:Y:S04]  /*28e0*/  LDG.E.U16 R48, desc[UR8][R28.64+0x2] ;  /* 0x000002081c307981 */ /* 0x000728000c1e1500 */
[----:B------:R-:W5:Y:S04]  /*28f0*/  LDG.E.U16 R49, desc[UR8][R32.64] ;  /* 0x0000000820317981 */ /* 0x000f68000c1e1500 */
[----:B0-----:R0:W5:Y:S01]  /*2900*/  LDG.E.U16 R35, desc[UR8][R32.64+0x2] ;  /* 0x0000020820237981 */ /* 0x001162000c1e1500 */
[----:B------:R-:W-:Y:S01]  /*2910*/  HFMA2.MMA R30, -RZ, RZ, 1.875, 0 ;  /* 0x3f800000ff1e7435 */ /* 0x000fe200000001ff */
[----:B------:R-:W-:-:S02]  /*2920*/  ISETP.NE.AND P6, PT, RZ, UR10, PT ;  /* 0x0000000aff007c0c */ /* 0x000fc4000bfc5270 */
[----:B------:R-:W1:Y:S01]  /*2930*/  LDS.64 R22, [UR5+0x88] ;  /* 0x00008805ff167984 */ /* 0x000e620008000a00 */
[----:B---3--:R-:W-:Y:S02]  /*2940*/  SHF.L.U32 R29, R42, 0x10, RZ ;  /* 0x000000102a1d7819 */ /* 0x008fe400000006ff */
[----:B------:R-:W-:Y:S02]  /*2950*/  SHF.L.U32 R55, R40, 0x10, RZ ;  /* 0x0000001028377819 */ /* 0x000fe400000006ff */
[----:B0-----:R-:W-:Y:S01]  /*2960*/  SHF.L.U32 R33, R26, 0x10, RZ ;  /* 0x000000101a217819 */ /* 0x001fe200000006ff */
[----:B-1----:R-:W-:-:S04]  /*2970*/  FMUL.FTZ R34, R22, UR6 ;  /* 0x0000000616227c20 */ /* 0x002fc80008410000 */
[----:B------:R-:W-:-:S04]  /*2980*/  FMUL.FTZ R22, R34, R34 ;  /* 0x0000002222167220 */ /* 0x000fc80000410000 */
[----:B------:R-:W-:-:S05]  /*2990*/  FFMA.FTZ R22, R23, UR6, -R22 ;  /* 0x0000000617167c23 */ /* 0x000fca0008010816 */
[----:B------:R-:W-:-:S13]  /*29a0*/  FSETP.GTU.FTZ.AND P0, PT, R22, RZ, PT ;  /* 0x000000ff1600720b */ /* 0x000fda0003f1c000 */
[----:B------:R-:W0:Y:S02]  /*29b0*/  @P0 LDC R21, c[0x0][0x238] ;  /* 0x00008e00ff150b82 */ /* 0x000e240000000800 */
[----:B0-----:R-:W-:Y:S01]  /*29c0*/  @P0 FADD.FTZ R22, R22, R21 ;  /* 0x0000001516160221 */ /* 0x001fe20000010000 */
[----:B------:R-:W-:-:S03]  /*29d0*/  IMAD.WIDE.U32 R20, R20, -0x6db6db6d, RZ ;  /* 0x9249249314147825 */ /* 0x000fc600078e00ff */
[----:B------:R-:W0:Y:S02]  /*29e0*/  @P0 MUFU.RSQ R30, R22 ;  /* 0x00000016001e0308 */ /* 0x000e240000001400 */
[----:B------:R-:W-:Y:S02]  /*29f0*/  SHF.R.U32.HI R32, RZ, 0x2, R21 ;  /* 0x00000002ff207819 */ /* 0x000fe40000011615 */
[----:B------:R-:W-:-:S05]  /*2a00*/  SHF.L.U32 R21, R27, 0x10, RZ ;  /* 0x000000101b157819 */ /* 0x000fca00000006ff */
[----:B------:R-:W-:Y:S01]  /*2a10*/  FADD.FTZ R23, -R34, R21 ;  /* 0x0000001522177221 */ /* 0x000fe20000010100 */
[----:B------:R-:W-:-:S03]  /*2a20*/  FADD.FTZ R21, R29, -R34 ;  /* 0x800000221d157221 */ /* 0x000fc60000010000 */
[-C--:B0-----:R-:W-:Y:S01]  /*2a30*/  FMUL.FTZ R23, R23, R30.reuse ;  /* 0x0000001e17177220 */ /* 0x081fe20000410000 */
[----:B------:R-:W-:Y:S01]  /*2a40*/  FMUL.FTZ R21, R21, R30 ;  /* 0x0000001e15157220 */ /* 0x000fe20000410000 */
[----:B--2---:R-:W-:Y:S01]  /*2a50*/  SHF.L.U32 R26, R39, 0x10, RZ ;  /* 0x00000010271a7819 */ /* 0x004fe200000006ff */
[----:B------:R-:W-:Y:S01]  /*2a60*/  FADD.FTZ R39, R55, -R34 ;  /* 0x8000002237277221 */ /* 0x000fe20000010000 */
[----:B----4-:R-:W-:Y:S02]  /*2a70*/  SHF.L.U32 R27, R48, 0x10, RZ ;  /* 0x00000010301b7819 */ /* 0x010fe400000006ff */
[----:B-----5:R-:W-:Y:S01]  /*2a80*/  SHF.L.U32 R29, R49, 0x10, RZ ;  /* 0x00000010311d7819 */ /* 0x020fe200000006ff */
[----:B------:R-:W-:Y:S01]  /*2a90*/  FADD.FTZ R49, -R34, R33 ;  /* 0x0000002122317221 */ /* 0x000fe20000010100 */
[----:B------:R-:W-:-:S03]  /*2aa0*/  SHF.L.U32 R28, R35, 0x10, RZ ;  /* 0x00000010231c7819 */ /* 0x000fc600000006ff */
[----:B------:R-:W-:Y:S02]  /*2ab0*/  FFMA.FTZ R33, R26, R21, R29 ;  /* 0x000000151a217223 */ /* 0x000fe4000001001d */
        /* <DEDUP_REMOVED lines=12> */
.L_x_2206:
        /* <DEDUP_REMOVED lines=14> */
.L_x_2208:
[----:B------:R-:W-:Y:S05]  /*2c60*/  BSYNC B0 ;  /* 0x0000000000007941 */ /* 0x000fea0003800000 */
.L_x_2207:
[-C--:B------:R-:W-:Y:S01]  /*2c70*/  FMUL.FTZ R39, R39, R30.reuse ;  /* 0x0000001e27277220 */ /* 0x080fe20000410000 */
[----:B------:R-:W-:Y:S01]  /*2c80*/  FMUL.FTZ R49, R49, R30 ;  /* 0x0000001e31317220 */ /* 0x000fe20000410000 */
[----:B------:R-:W-:Y:S02]  /*2c90*/  SHF.L.U32 R43, R43, 0x10, RZ ;  /* 0x000000102b2b7819 */ /* 0x000fe400000006ff */
[----:B0-----:R-:W-:Y:S01]  /*2ca0*/  SHF.L.U32 R33, R25, 0x10, RZ ;  /* 0x0000001019217819 */ /* 0x001fe200000006ff */
        /* <DEDUP_REMOVED lines=13> */
.L_x_2209:
        /* <DEDUP_REMOVED lines=14> */
.L_x_2211:
[----:B------:R-:W-:Y:S05]  /*2e60*/  BSYNC B0 ;  /* 0x0000000000007941 */ /* 0x000fea0003800000 */
.L_x_2210:
[----:B------:R-:W-:Y:S01]  /*2e70*/  FADD.FTZ R21, R43, -R34 ;  /* 0x800000222b157221 */ /* 0x000fe20000010000 */
[----:B------:R-:W-:Y:S01]  /*2e80*/  FADD.FTZ R33, -R34, R33 ;  /* 0x0000002122217221 */ /* 0x000fe20000010100 */
[----:B------:R-:W-:Y:S01]  /*2e90*/  SHF.L.U32 R35, R44, 0x10, RZ ;  /* 0x000000102c237819 */ /* 0x000fe200000006ff */
[----:B------:R-:W-:Y:S01]  /*2ea0*/  IMAD R25, R31, UR7, R32 ;  /* 0x000000071f197c24 */ /* 0x000fe2000f8e0220 */
[----:B0-----:R-:W-:Y:S01]  /*2eb0*/  SHF.L.U32 R23, R24, 0x10, RZ ;  /* 0x0000001018177819 */ /* 0x001fe200000006ff */
        /* <DEDUP_REMOVED lines=17> */
.L_x_2212:
        /* <DEDUP_REMOVED lines=14> */
.L_x_2214:
[----:B------:R-:W-:Y:S05]  /*30b0*/  BSYNC B0 ;  /* 0x0000000000007941 */ /* 0x000fea0003800000 */
.L_x_2213:
        /* <DEDUP_REMOVED lines=17> */
.L_x_2215:
        /* <DEDUP_REMOVED lines=14> */
.L_x_2217:
[----:B------:R-:W-:Y:S05]  /*32b0*/  BSYNC B0 ;  /* 0x0000000000007941 */ /* 0x000fea0003800000 */
.L_x_2216:
        /* <DEDUP_REMOVED lines=15> */
[----:B------:R-:W-:Y:S01]  /*33b0*/  ISETP.GE.AND.EX P5, PT, R38, UR13, PT, P5 ;  /* 0x0000000d26007c0c */ /* 0x000fe2000bfa6350 */
[----:B------:R-:W-:Y:S01]  /*33c0*/  FFMA.FTZ R33, R27, R21, R28 ;  /* 0x000000151b217223 */ /* 0x000fe2000001001c */
[----:B------:R-:W-:Y:S01]  /*33d0*/  ISETP.GE.AND.EX P0, PT, R23, UR13, PT, P0 ;  /* 0x0000000d17007c0c */ /* 0x000fe2000bf06300 */
[----:B------:R-:W-:Y:S01]  /*33e0*/  FADD.FTZ R35, R35, -R34 ;  /* 0x8000002223237221 */ /* 0x000fe20000010000 */
[----:B------:R-:W-:-:S02]  /*33f0*/  ISETP.LT.U32.AND P5, PT, R2, 0x1c0, !P5 ;  /* 0x000001c00200780c */ /* 0x000fc40006fa1070 */
        /* <DEDUP_REMOVED lines=12> */
.L_x_2218:
        /* <DEDUP_REMOVED lines=14> */
.L_x_2220:
[----:B------:R-:W-:Y:S05]  /*35a0*/  BSYNC B0 ;  /* 0x0000000000007941 */ /* 0x000fea0003800000 */
.L_x_2219:
[-C--:B------:R-:W-:Y:S01]  /*35b0*/  FMUL.FTZ R35, R35, R30.reuse ;  /* 0x0000001e23237220 */ /* 0x080fe20000410000 */
[----:B------:R-:W-:Y:S01]  /*35c0*/  FMUL.FTZ R37, R37, R30 ;  /* 0x0000001e25257220 */ /* 0x000fe20000410000 */
[----:B0-----:R-:W-:Y:S02]  /*35d0*/  SHF.L.U32 R33, R46, 0x10, RZ ;  /* 0x000000102e217819 */ /* 0x001fe400000006ff */
[----:B------:R-:W-:Y:S01]  /*35e0*/  IADD3 R20, R25, 0xc0, RZ ;  /* 0x000000c019147810 */ /* 0x000fe20007ffe0ff */
        /* <DEDUP_REMOVED lines=13> */
.L_x_2221:
        /* <DEDUP_REMOVED lines=14> */
.L_x_2223:
[----:B------:R-:W-:Y:S05]  /*37a0*/  BSYNC B0 ;  /* 0x0000000000007941 */ /* 0x000fea0003800000 */
.L_x_2222:
[----:B0-----:R-:W-:Y:S02]  /*37b0*/  SHF.L.U32 R23, R47, 0x10, RZ ;  /* 0x000000102f177819 */ /* 0x001fe400000006ff */
[----:B------:R-:W-:Y:S01]  /*37c0*/  SHF.L.U32 R21, R19, 0x10, RZ ;  /* 0x0000001013157819 */ /* 0x000fe200000006ff */
[--C-:B------:R-:W-:Y:S01]  /*37d0*/  FADD.FTZ R19, R33, -R34.reuse ;  /* 0x8000002221137221 */ /* 0x100fe20000010000 */
[----:B------:R-:W-:Y:S01]  /*37e0*/  SHF.L.U32 R17, R18, 0x10, RZ ;  /* 0x0000001012117819 */ /* 0x000fe200000006ff */
[----:B------:R-:W-:Y:S01]  /*37f0*/  FADD.FTZ R23, R23, -R34 ;  /* 0x8000002217177221 */ /* 0x000fe20000010000 */
[----:B------:R-:W-:Y:S01]  /*3800*/  ISETP.GE.U32.AND P5, PT, R36, UR12, PT ;  /* 0x0000000c24007c0c */ /* 0x000fe2000bfa6070 */
[----:B------:R-:W-:Y:S01]  /*3810*/  FADD.FTZ R21, -R34, R21 ;  /* 0x0000001522157221 */ /* 0x000fe20000010100 */
[----:B------:R-:W-:Y:S01]  /*3820*/  ISETP.GE.U32.AND P0, PT, R20, UR12, PT ;  /* 0x0000000c14007c0c */ /* 0x000fe2000bf06070 */
[----:B------:R-:W-:Y:S01]  /*3830*/  FADD.FTZ R17, -R34, R17 ;  /* 0x0000001122117221 */ /* 0x000fe20000010100 */
[----:B------:R-:W-:Y:S01]  /*3840*/  SHF.R.S32.HI R24, RZ, 0x1f, R20 ;  /* 0x0000001fff187819 */ /* 0x000fe20000011414 */
[-C--:B------:R-:W-:Y:S01]  /*3850*/  FMUL.FTZ R19, R19, R30.reuse ;  /* 0x0000001e13137220 */ /* 0x080fe20000410000 */
[-C--:B------:R-:W-:Y:S01]  /*3860*/  FMUL.FTZ R16, R23, R30.reuse ;  /* 0x0000001e17107220 */ /* 0x080fe20000410000 */
[-C--:B------:R-:W-:Y:S01]  /*3870*/  FMUL.FTZ R18, R21, R30.reuse ;  /* 0x0000001e15127220 */ /* 0x080fe20000410000 */
[----:B------:R-:W-:Y:S01]  /*3880*/  ISETP.GE.AND.EX P5, PT, R41, UR13, PT, P5 ;  /* 0x0000000d29007c0c */ /* 0x000fe2000bfa6350 */
[----:B------:R-:W-:Y:S01]  /*3890*/  FMUL.FTZ R17, R17, R30 ;  /* 0x0000001e11117220 */ /* 0x000fe20000410000 */
[----:B------:R-:W-:Y:S01]  /*38a0*/  ISETP.GE.AND.EX P0, PT, R24, UR13, PT, P0 ;  /* 0x0000000d18007c0c */ /* 0x000fe2000bf06300 */
[C-C-:B------:R-:W-:Y:S01]  /*38b0*/  FFMA.FTZ R21, R26.reuse, R19, R29.reuse ;  /* 0x000000131a157223 */ /* 0x140fe2000001001d */
[----:B------:R-:W-:Y:S01]  /*38c0*/  FFMA.FTZ R26, R26, R16, R29 ;  /* 0x000000101a1a7223 */ /* 0x000fe2000001001d */
[C-C-:B------:R-:W-:Y:S01]  /*38d0*/  FFMA.FTZ R29, R27.reuse, R18, R28.reuse ;  /* 0x000000121b1d7223 */ /* 0x140fe2000001001c */
[C---:B------:R-:W-:Y:S01]  /*38e0*/  ISETP.GT.U32.OR P5, PT, R2.reuse, 0x1bf, P5 ;  /* 0x000001bf0200780c */ /* 0x040fe20002fa4470 */
        /* <DEDUP_REMOVED lines=13> */
.L_x_2224:
        /* <DEDUP_REMOVED lines=14> */
.L_x_2226:
[----:B------:R-:W-:Y:S05]  /*3aa0*/  BSYNC B0 ;  /* 0x0000000000007941 */ /* 0x000fea0003800000 */
.L_x_2225:
        /* <DEDUP_REMOVED lines=11> */
.L_x_2227:
        /* <DEDUP_REMOVED lines=13> */
.L_x_2229:
[----:B------:R-:W-:Y:S05]  /*3c30*/  BSYNC B0 ;  /* 0x0000000000007941 */ /* 0x000fea0003800000 */
.L_x_2228:
[----:B------:R-:W-:Y:S02]  /*3c40*/  IADD3 R10, R3, R10, RZ ;  /* 0x0000000a030a7210 */ /* 0x000fe40007ffe0ff */
[----:B------:R-:W-:Y:S02]  /*3c50*/  IADD3 R8, R8, 0x1, RZ ;  /* 0x0000000108087810 */ /* 0x000fe40007ffe0ff */
[----:B------:R-:W-:-:S13]  /*3c60*/  ISETP.GE.AND P0, PT, R10, UR4, PT ;  /* 0x000000040a007c0c */ /* 0x000fda000bf06270 */
[----:B------:R-:W-:Y:S05]  /*3c70*/  @!P0 BRA `(.L_x_2230) ;  /* 0xffffffc400a08947 */ /* 0x000fea000383ffff */
[----:B------:R-:W-:Y:S05]  /*3c80*/  EXIT ;  /* 0x000000000000794d */ /* 0x000fea0003800000 */
.L_x_2231:
        /* <DEDUP_REMOVED lines=15> */
.L_x_3293:


//--------------------- .text._Z35group_norm_nhwc_fwd_one_pass_kernelI11Bf16IOBf16WLi512ELi28ELi448EEv26Group_norm_nhwc_fwd_params --------------------------
	.section	.text._Z35group_norm_nhwc_fwd_one_pass_kernelI11Bf16IOBf16WLi512ELi28ELi448EEv26Group_norm_nhwc_fwd_params,"ax",@progbits
	.align	128
        .global         _Z35group_norm_nhwc_fwd_one_pass_kernelI11Bf16IOBf16WLi512ELi28ELi448EEv26Group_norm_nhwc_fwd_params
        .type           _Z35group_norm_nhwc_fwd_one_pass_kernelI11Bf16IOBf16WLi512ELi28ELi448EEv26Group_norm_nhwc_fwd_params,@function
        .size           _Z35group_norm_nhwc_fwd_one_pass_kernelI11Bf16IOBf16WLi512ELi28ELi448EEv26Group_norm_nhwc_fwd_params,(.L_x_3294 - _Z35group_norm_nhwc_fwd_one_pass_kernelI11Bf16IOBf16WLi512ELi28ELi448EEv26Group_norm_nhwc_fwd_params)
        .other          _Z35group_norm_nhwc_fwd_one_pass_kernelI11Bf16IOBf16WLi512ELi28ELi448EEv26Group_norm_nhwc_fwd_params,@"STO_CUDA_ENTRY STV_DEFAULT"
_Z35group_norm_nhwc_fwd_one_pass_kernelI11Bf16IOBf16WLi512ELi28ELi448EEv26Group_norm_nhwc_fwd_params:
.text._Z35group_norm_nhwc_fwd_one_pass_kernelI11Bf16IOBf16WLi512ELi28ELi448EEv26Group_norm_nhwc_fwd_params:
        /* <DEDUP_REMOVED lines=11> */
[----:B------:R-:W1:Y:S01]  /*00b0*/  S2R R86, SR_LANEID ;  /* 0x0000000000567919 */ /* 0x000e620000000000 */
[----:B------:R-:W-:Y:S01]  /*00c0*/  HFMA2.MMA R76, -RZ, RZ, 0, 0 ;  /* 0x00000000ff4c7435 */ /* 0x000fe200000001ff */
[----:B------:R-:W-:-:S03]  /*00d0*/  ULDC.U8 UR10, c[0x0][0x28c] ;  /* 0x0000a300000a7ab9 */ /* 0x000fc60000000000 */
[----:B------:R-:W2:Y:S08]  /*00e0*/  LDC R0, c[0x0][0x294] ;  /* 0x0000a500ff007b82 */ /* 0x000eb00000000800 */
[----:B------:R-:W3:Y:S01]  /*00f0*/  S2UR UR6, SR_CgaCtaId ;  /* 0x00000000000679c3 */ /* 0x000ee20000008800 */
[----:B0-----:R-:W-:Y:S02]  /*0100*/  SHF.R.U32.HI R2, RZ, 0x1, R88 ;  /* 0x00000001ff027819 */ /* 0x001fe40000011658 */
[----:B------:R-:W-:-:S03]  /*0110*/  ISETP.GE.U32.AND P4, PT, R88, 0x1c0, PT ;  /* 0x000001c05800780c */ /* 0x000fc60003f86070 */
[----:B------:R-:W-:Y:S01]  /*0120*/  IMAD.WIDE.U32 R2, R2, -0x6db6db6d, RZ ;  /* 0x9249249302027825 */ /* 0x000fe200078e00ff */
[----:B---3--:R-:W-:-:S04]  /*0130*/  ULEA UR5, UR6, UR5, 0x18 ;  /* 0x0000000506057291 */ /* 0x008fc8000f8ec03f */
[----:B------:R-:W-:Y:S02]  /*0140*/  SHF.R.U32.HI R5, RZ, 0x2, R3 ;  /* 0x00000002ff057819 */ /* 0x000fe40000011603 */
[----:B------:R-:W-:-:S03]  /*0150*/  SHF.R.S32.HI R3, RZ, 0x1f, R88 ;  /* 0x0000001fff037819 */ /* 0x000fc60000011458 */
[----:B--2---:R-:W-:Y:S01]  /*0160*/  IMAD R89, R0, UR7, R5 ;  /* 0x0000000700597c24 */ /* 0x004fe2000f8e0205 */
[----:B------:R-:W-:Y:S01]  /*0170*/  LEA.HI R3, R3, R88, RZ, 0x5 ;  /* 0x0000005803037211 */ /* 0x000fe200078f28ff */
[----:B------:R-:W-:-:S03]  /*0180*/  IMAD R74, R5, -0xe, R88 ;  /* 0xfffffff2054a7824 */ /* 0x000fc600078e0258 */
[C---:B------:R-:W-:Y:S02]  /*0190*/  IADD3 R84, R89.reuse, 0x20, RZ ;  /* 0x0000002059547810 */ /* 0x040fe40007ffe0ff */
[C---:B------:R-:W-:Y:S02]  /*01a0*/  IADD3 R82, R89.reuse, 0x40, RZ ;  /* 0x0000004059527810 */ /* 0x040fe40007ffe0ff */
[C---:B------:R-:W-:Y:S02]  /*01b0*/  IADD3 R80, R89.reuse, 0x60, RZ ;  /* 0x0000006059507810 */ /* 0x040fe40007ffe0ff */
[C---:B------:R-:W-:Y:S02]  /*01c0*/  IADD3 R78, R89.reuse, 0x80, RZ ;  /* 0x00000080594e7810 */ /* 0x040fe40007ffe0ff */
[----:B------:R-:W-:Y:S02]  /*01d0*/  SHF.R.S32.HI R3, RZ, 0x5, R3 ;  /* 0x00000005ff037819 */ /* 0x000fe40000011403 */
        /* <DEDUP_REMOVED lines=28> */
[----:B-1----:R-:W-:-:S12]  /*03a0*/  ULDC.64 UR8, c[0x0][0x208] ;  /* 0x0000820000087ab9 */ /* 0x002fd80000000a00 */
.L_x_2289:
[----:B0-----:R-:W0:Y:S01]  /*03b0*/  LDC R6, c[0x0][0x288] ;  /* 0x0000a200ff067b82 */ /* 0x001e220000000800 */
[----:B------:R-:W-:Y:S01]  /*03c0*/  ULDC.64 UR12, c[0x0][0x280] ;  /* 0x0000a000000c7ab9 */ /* 0x000fe20000000a00 */
[----:B------:R-:W-:Y:S02]  /*03d0*/  SHF.R.S32.HI R59, RZ, 0x1f, R69 ;  /* 0x0000001fff3b7819 */ /* 0x000fe40000011445 */
[----:B------:R-:W-:Y:S02]  /*03e0*/  SHF.R.S32.HI R57, RZ, 0x1f, R68 ;  /* 0x0000001fff397819 */ /* 0x000fe40000011444 */
[----:B------:R-:W-:Y:S02]  /*03f0*/  MOV R56, RZ ;  /* 0x000000ff00387202 */ /* 0x000fe40000000f00 */
        /* <DEDUP_REMOVED lines=13> */
[----:B---3--:R-:W-:-:S07]  /*04d0*/  MOV R2, RZ ;  /* 0x000000ff00027202 */ /* 0x008fce0000000f00 */
[----:B------:R-:W3:Y:S01]  /*04e0*/  @P4 LDC.64 R24, c[0x0][0x220] ;  /* 0x00008800ff184b82 */ /* 0x000ee20000000a00 */
[----:B-1----:R-:W-:-:S05]  /*04f0*/  IADD3 R4, RZ, -R3, RZ ;  /* 0x80000003ff047210 */ /* 0x002fca0007ffe0ff */
[----:B------:R-:W-:Y:S01]  /*0500*/  IMAD R7, R4, R5, RZ ;  /* 0x0000000504077224 */ /* 0x000fe200078e02ff */
[----:B------:R-:W-:-:S03]  /*0510*/  IABS R4, R77 ;  /* 0x0000004d00047213 */ /* 0x000fc60000000000 */
[----:B------:R-:W-:Y:S01]  /*0520*/  IMAD.HI.U32 R3, R3, R7, R2 ;  /* 0x0000000703037227 */ /* 0x000fe200078e0002 */
[----:B------:R-:W-:-:S05]  /*0530*/  SHF.R.S32.HI R2, RZ, 0x1f, R74 ;  /* 0x0000001fff027819 */ /* 0x000fca000001144a */
[----:B------:R-:W-:-:S05]  /*0540*/  IMAD.HI.U32 R3, R3, R4, RZ ;  /* 0x0000000403037227 */ /* 0x000fca00078e00ff */
[----:B------:R-:W-:-:S05]  /*0550*/  IADD3 R0, -R3, RZ, RZ ;  /* 0x000000ff03007210 */ /* 0x000fca0007ffe1ff */
[----:B------:R-:W-:-:S05]  /*0560*/  IMAD R0, R5, R0, R4 ;  /* 0x0000000005007224 */ /* 0x000fca00078e0204 */
[----:B------:R-:W-:-:S13]  /*0570*/  ISETP.GT.U32.AND P5, PT, R5, R0, PT ;  /* 0x000000000500720c */ /* 0x000fda0003fa4070 */
[----:B------:R-:W-:Y:S01]  /*0580*/  @!P5 IMAD.IADD R0, R0, 0x1, -R5 ;  /* 0x000000010000d824 */ /* 0x000fe200078e0a05 */
[----:B------:R-:W-:-:S04]  /*0590*/  @!P5 IADD3 R3, R3, 0x1, RZ ;  /* 0x000000010303d810 */ /* 0x000fc80007ffe0ff */
[----:B------:R-:W-:Y:S02]  /*05a0*/  ISETP.GE.U32.AND P6, PT, R0, R5, PT ;  /* 0x000000050000720c */ /* 0x000fe40003fc6070 */
[----:B------:R-:W-:Y:S01]  /*05b0*/  LOP3.LUT R0, R77, R6, RZ, 0x3c, !PT ;  /* 0x000000064d007212 */ /* 0x000fe200078e3cff */
[----:B------:R-:W1:Y:S03]  /*05c0*/  @P0 LDC.64 R4, c[0x0][0x270] ;  /* 0x00009c00ff040b82 */ /* 0x000e660000000a00 */
[----:B------:R-:W-:-:S07]  /*05d0*/  ISETP.GE.AND P5, PT, R0, RZ, PT ;  /* 0x000000ff0000720c */ /* 0x000fce0003fa6270 */
[----:B------:R-:W-:Y:S02]  /*05e0*/  @P6 IADD3 R3, R3, 0x1, RZ ;  /* 0x0000000103036810 */ /* 0x000fe40007ffe0ff */
[----:B------:R-:W-:-:S04]  /*05f0*/  ISETP.NE.AND P6, PT, R6, RZ, PT ;  /* 0x000000ff0600720c */ /* 0x000fc80003fc5270 */
[----:B------:R-:W-:-:S09]  /*0600*/  @!P5 IADD3 R3, -R3, RZ, RZ ;  /* 0x000000ff0303d210 */ /* 0x000fd20007ffe1ff */
[----:B------:R-:W-:-:S04]  /*0610*/  @!P6 LOP3.LUT R3, RZ, R6, RZ, 0x33, !PT ;  /* 0x00000006ff03e212 */ /* 0x000fc800078e33ff */
[----:B------:R-:W-:-:S05]  /*0620*/  IADD3 R0, -R3, RZ, RZ ;  /* 0x000000ff03007210 */ /* 0x000fca0007ffe1ff */
[----:B------:R-:W-:Y:S01]  /*0630*/  IMAD R91, R6, R0, R77 ;  /* 0x00000000065b7224 */ /* 0x000fe200078e024d */
[----:B------:R-:W-:-:S03]  /*0640*/  SHF.R.S32.HI R0, RZ, 0x1f, R3 ;  /* 0x0000001fff007819 */ /* 0x000fc60000011403 */
[----:B------:R-:W-:Y:S02]  /*0650*/  IMAD R91, R91, 0x1c, RZ ;  /* 0x0000001c5b5b7824 */ /* 0x000fe400078e02ff */
[----:B------:R-:W-:-:S03]  /*0660*/  IMAD R0, R0, UR12, RZ ;  /* 0x0000000c00007c24 */ /* 0x000fc6000f8e02ff */
[----:B------:R-:W-:Y:S01]  /*0670*/  IADD3 R70, P5, R74, R91, RZ ;  /* 0x0000005b4a467210 */ /* 0x000fe20007fbe0ff */
[----:B------:R-:W-:Y:S02]  /*0680*/  IMAD R73, R3, UR13, R0 ;  /* 0x0000000d03497c24 */ /* 0x000fe4000f8e0200 */
[----:B-1----:R-:W-:Y:S01]  /*0690*/  @P0 IMAD R0, R87, R4, RZ ;  /* 0x0000000457000224 */ /* 0x002fe200078e02ff */
[----:B------:R-:W-:-:S03]  /*06a0*/  LEA.HI.X.SX32 R71, R91, R2, 0x1, P5 ;  /* 0x000000025b477211 */ /* 0x000fc600028f0eff */
[----:B------:R-:W-:Y:S01]  /*06b0*/  IMAD.WIDE.U32 R70, R3, UR12, R70 ;  /* 0x0000000c03467c25 */ /* 0x000fe2000f8e0046 */
[----:B------:R-:W-:Y:S02]  /*06c0*/  ULDC.64 UR12, c[0x0][0x278] ;  /* 0x00009e00000c7ab9 */ /* 0x000fe40000000a00 */
[----:B------:R-:W-:Y:S01]  /*06d0*/  ISETP.GE.U32.AND P6, PT, R69, UR12, PT ;  /* 0x0000000c45007c0c */ /* 0x000fe2000bfc6070 */
[----:B------:R-:W-:Y:S01]  /*06e0*/  @P0 IMAD R3, R89, R5, R0 ;  /* 0x0000000559030224 */ /* 0x000fe200078e0200 */
[----:B------:R-:W-:Y:S01]  /*06f0*/  IADD3 R73, R71, R73, RZ ;  /* 0x0000004947497210 */ /* 0x000fe20007ffe0ff */
[----:B------:R-:W-:Y:S01]  /*0700*/  @P1 IMAD R0, R85, R10, RZ ;  /* 0x0000000a55001224 */ /* 0x000fe200078e02ff */
[-C--:B------:R-:W-:Y:S02]  /*0710*/  @P0 MOV R72, R70.reuse ;  /* 0x0000004600480202 */ /* 0x080fe40000000f00 */
[----:B------:R-:W-:Y:S01]  /*0720*/  ISETP.GE.AND.EX P6, PT, R59, UR13, PT, P6 ;  /* 0x0000000d3b007c0c */ /* 0x000fe2000bfc6360 */
[----:B------:R-:W-:Y:S01]  /*0730*/  @P1 IMAD R11, R84, R11, R0 ;  /* 0x0000000b540b1224 */ /* 0x000fe200078e0200 */
[----:B------:R-:W-:Y:S01]  /*0740*/  @P1 MOV R6, R70 ;  /* 0x0000004600061202 */ /* 0x000fe20000000f00 */
[----:B------:R-:W-:Y:S01]  /*0750*/  @P0 IMAD.WIDE.U32 R4, R89, R4, R72 ;  /* 0x0000000459040225 */ /* 0x000fe200078e0048 */
[----:B------:R-:W-:-:S02]  /*0760*/  ISETP.GT.U32.OR P6, PT, R88, 0x1bf, P6 ;  /* 0x000001bf5800780c */ /* 0x000fc400037c4470 */
[----:B------:R-:W-:Y:S02]  /*0770*/  @P1 MOV R7, R73 ;  /* 0x0000004900071202 */ /* 0x000fe40000000f00 */
[----:B------:R-:W-:Y:S02]  /*0780*/  @P0 IADD3 R0, R5, R3, RZ ;  /* 0x0000000305000210 */ /* 0x000fe40007ffe0ff */
[----:B--2---:R-:W-:Y:S01]  /*0790*/  @P0 LEA R2, P5, R4, R12, 0x1 ;  /* 0x0000000c04020211 */ /* 0x004fe200078a08ff */
[----:B------:R-:W-:Y:S01]  /*07a0*/  @P1 IMAD.WIDE.U32 R6, R84, R10, R6 ;  /* 0x0000000a54061225 */ /* 0x000fe200078e0006 */
[----:B------:R-:W-:Y:S02]  /*07b0*/  @P2 MOV R5, R73 ;  /* 0x0000004900052202 */ /* 0x000fe40000000f00 */
[----:B------:R-:W-:Y:S01]  /*07c0*/  @P0 LEA.HI.X R3, R4, R13, R0, 0x1, P5 ;  /* 0x0000000d04030211 */ /* 0x000fe200028f0c00 */
[----:B0-----:R-:W-:Y:S01]  /*07d0*/  @P2 IMAD R4, R83, R16, RZ ;  /* 0x0000001053042224 */ /* 0x001fe200078e02ff */
[----:B------:R-:W-:Y:S01]  /*07e0*/  @P1 IADD3 R0, R7, R11, RZ ;  /* 0x0000000b07001210 */ /* 0x000fe20007ffe0ff */
[----:B------:R-:W0:Y:S01]  /*07f0*/  @!P6 LDC.64 R12, c[0x0][0x270] ;  /* 0x00009c00ff0ceb82 */ /* 0x000e220000000a00 */
[----:B----4-:R-:W-:Y:S01]  /*0800*/  @P1 LEA R10, P5, R6, R14, 0x1 ;  /* 0x0000000e060a1211 */ /* 0x010fe200078a08ff */
[----:B------:R-:W-:Y:S01]  /*0810*/  @P2 IMAD R7, R82, R17, R4 ;  /* 0x0000001152072224 */ /* 0x000fe200078e0204 */
[----:B------:R-:W-:-:S02]  /*0820*/  @P2 MOV R4, R70 ;  /* 0x0000004600042202 */ /* 0x000fc40000000f00 */
[----:B------:R-:W-:Y:S01]  /*0830*/  @P1 LEA.HI.X R11, R6, R15, R0, 0x1, P5 ;  /* 0x0000000f060b1211 */ /* 0x000fe200028f0c00 */
[----:B-----5:R-:W-:Y:S01]  /*0840*/  @P3 IMAD R0, R81, R20, RZ ;  /* 0x0000001451003224 */ /* 0x020fe200078e02ff */
[----:B------:R-:W-:Y:S01]  /*0850*/  @P3 MOV R14, R70 ;  /* 0x00000046000e3202 */ /* 0x000fe20000000f00 */
[----:B------:R-:W-:Y:S01]  /*0860*/  @P2 IMAD.WIDE.U32 R4, R82, R16, R4 ;  /* 0x0000001052042225 */ /* 0x000fe200078e0004 */
[----:B------:R-:W-:Y:S02]  /*0870*/  @P3 MOV R15, R73 ;  /* 0x00000049000f3202 */ /* 0x000fe40000000f00 */
[----:B------:R-:W-:Y:S01]  /*0880*/  @P4 MOV R16, R70 ;  /* 0x0000004600104202 */ /* 0x000fe20000000f00 */
[C---:B------:R-:W-:Y:S01]  /*0890*/  @P3 IMAD R17, R80.reuse, R21, R0 ;  /* 0x0000001550113224 */ /* 0x040fe200078e0200 */
[----:B------:R-:W-:Y:S01]  /*08a0*/  @P2 IADD3 R0, R5, R7, RZ ;  /* 0x0000000705002210 */ /* 0x000fe20007ffe0ff */
[----:B------:R-:W-:Y:S01]  /*08b0*/  @P3 IMAD.WIDE.U32 R14, R80, R20, R14 ;  /* 0x00000014500e3225 */ /* 0x000fe200078e000e */
[C---:B------:R-:W-:Y:S01]  /*08c0*/  @P2 LEA R6, P5, R4.reuse, R18, 0x1 ;  /* 0x0000001204062211 */ /* 0x040fe200078a08ff */
[----:B------:R-:W1:Y:S02]  /*08d0*/  @!P6 LDC.64 R20, c[0x0][0x220] ;  /* 0x00008800ff14eb82 */ /* 0x000e640000000a00 */
[----:B------:R-:W-:Y:S01]  /*08e0*/  @P4 IMAD R5, R79, R8, RZ ;  /* 0x000000084f054224 */ /* 0x000fe200078e02ff */
[----:B------:R-:W-:-:S02]  /*08f0*/  @P2 LEA.HI.X R7, R4, R19, R0, 0x1, P5 ;  /* 0x0000001304072211 */ /* 0x000fc400028f0c00 */
[----:B------:R-:W-:Y:S01]  /*0900*/  @P3 IADD3 R0, R15, R17, RZ ;  /* 0x000000110f003210 */ /* 0x000fe20007ffe0ff */
[----:B------:R-:W-:Y:S01]  /*0910*/  @P4 IMAD R19, R78, R9, R5 ;  /* 0x000000094e134224 */ /* 0x000fe200078e0205 */
[----:B------:R-:W-:Y:S01]  /*0920*/  @P4 MOV R17, R73 ;  /* 0x0000004900114202 */ /* 0x000fe20000000f00 */
[----:B0-----:R-:W-:Y:S01]  /*0930*/  @!P6 IMAD R18, R59, R12, RZ ;  /* 0x0000000c3b12e224 */ /* 0x001fe200078e02ff */
[----:B------:R-:W-:Y:S01]  /*0940*/  @P3 LEA R4, P5, R14, R22, 0x1 ;  /* 0x000000160e043211 */ /* 0x000fe200078a08ff */
[----:B------:R-:W-:Y:S02]  /*0950*/  @!P6 IMAD.MOV.U32 R9, RZ, RZ, R73 ;  /* 0x000000ffff09e224 */ /* 0x000fe400078e0049 */
[----:B------:R-:W-:Y:S01]  /*0960*/  @P4 IMAD.WIDE.U32 R16, R78, R8, R16 ;  /* 0x000000084e104225 */ /* 0x000fe200078e0010 */
[----:B------:R-:W-:Y:S02]  /*0970*/  @!P6 MOV R8, R70 ;  /* 0x000000460008e202 */ /* 0x000fe40000000f00 */
[----:B------:R-:W-:Y:S01]  /*0980*/  @P3 LEA.HI.X R5, R14, R23, R0, 0x1, P5 ;  /* 0x000000170e053211 */ /* 0x000fe200028f0c00 */
[----:B------:R-:W-:Y:S01]  /*0990*/  @!P6 IMAD R15, R69, R13, R18 ;  /* 0x0000000d450fe224 */ /* 0x000fe200078e0212 */
[----:B------:R-:W-:Y:S01]  /*09a0*/  @P4 IADD3 R0, R17, R19, RZ ;  /* 0x0000001311004210 */ /* 0x000fe20007ffe0ff */
[----:B------:R-:W-:Y:S01]  /*09b0*/  @!P6 IMAD.WIDE.U32 R12, R69, R12, R8 ;  /* 0x0000000c450ce225 */ /* 0x000fe200078e0008 */
[----:B---3--:R-:W-:-:S04]  /*09c0*/  @P4 LEA R8, P5, R16, R24, 0x1 ;  /* 0x0000001810084211 */ /* 0x008fc800078a08ff */
[----:B------:R-:W-:Y:S02]  /*09d0*/  @P4 LEA.HI.X R9, R16, R25, R0, 0x1, P5 ;  /* 0x0000001910094211 */ /* 0x000fe400028f0c00 */
[----:B------:R-:W-:Y:S02]  /*09e0*/  @!P6 IADD3 R0, R13, R15, RZ ;  /* 0x0000000f0d00e210 */ /* 0x000fe40007ffe0ff */
[----:B-1----:R-:W-:-:S04]  /*09f0*/  @!P6 LEA R14, P5, R12, R20, 0x1 ;  /* 0x000000140c0ee211 */ /* 0x002fc800078a08ff */
[----:B------:R-:W-:Y:S02]  /*0a00*/  @!P6 LEA.HI.X R15, R12, R21, R0, 0x1, P5 ;  /* 0x000000150c0fe211 */ /* 0x000fe400028f0c00 */
[----:B------:R-:W-:-:S03]  /*0a10*/  ISETP.GE.U32.AND P5, PT, R68, UR12, PT ;  /* 0x0000000c44007c0c */ /* 0x000fc6000bfa6070 */
[----:B------:R0:W2:Y:S01]  /*0a20*/  @!P6 LDG.E R56, desc[UR8][R14.64] ;  /* 0x000000080e38e981 */ /* 0x0000a2000c1e1900 */
[----:B------:R-:W-:-:S04]  /*0a30*/  ISETP.GE.AND.EX P5, PT, R57, UR13, PT, P5 ;  /* 0x0000000d39007c0c */ /* 0x000fc8000bfa6350 */
[----:B------:R-:W-:-:S13]  /*0a40*/  ISETP.GT.U32.OR P5, PT, R88, 0x1bf, P5 ;  /* 0x000001bf5800780c */ /* 0x000fda0002fa4470 */
[----:B------:R-:W1:Y:S01]  /*0a50*/  @!P5 LDC.64 R16, c[0x0][0x270] ;  /* 0x00009c00ff10db82 */ /* 0x000e620000000a00 */
[----:B------:R-:W-:Y:S02]  /*0a60*/  @!P5 MOV R12, R70 ;  /* 0x00000046000cd202 */ /* 0x000fe40000000f00 */
[----:B------:R-:W-:-:S05]  /*0a70*/  @!P5 MOV R13, R73 ;  /* 0x00000049000dd202 */ /* 0x000fca0000000f00 */
[----:B------:R-:W3:Y:S01]  /*0a80*/  @!P5 LDC.64 R18, c[0x0][0x220] ;  /* 0x00008800ff12db82 */ /* 0x000ee20000000a00 */
[----:B------:R-:W-:Y:S01]  /*0a90*/  SHF.R.S32.HI R55, RZ, 0x1f, R67 ;  /* 0x0000001fff377819 */ /* 0x000fe20000011443 */
[-C--:B-1----:R-:W-:Y:S02]  /*0aa0*/  @!P5 IMAD R0, R57, R16.reuse, RZ ;  /* 0x000000103900d224 */ /* 0x082fe400078e02ff */
[----:B------:R-:W-:-:S04]  /*0ab0*/  @!P5 IMAD.WIDE.U32 R12, R68, R16, R12 ;  /* 0x00000010440cd225 */ /* 0x000fc800078e000c */
[----:B------:R-:W-:Y:S01]  /*0ac0*/  @!P5 IMAD R17, R68, R17, R0 ;  /* 0x000000114411d224 */ /* 0x000fe200078e0200 */
[----:B---3--:R-:W-:-:S04]  /*0ad0*/  @!P5 LEA R16, P6, R12, R18, 0x1 ;  /* 0x000000120c10d211 */ /* 0x008fc800078c08ff */
[----:B------:R-:W-:-:S04]  /*0ae0*/  @!P5 IADD3 R0, R13, R17, RZ ;  /* 0x000000110d00d210 */ /* 0x000fc80007ffe0ff */
[----:B------:R-:W-:Y:S02]  /*0af0*/  @!P5 LEA.HI.X R17, R12, R19, R0, 0x1, P6 ;  /* 0x000000130c11d211 */ /* 0x000fe400030f0c00 */
[----:B------:R-:W-:-:S04]  /*0b00*/  ISETP.GE.U32.AND P6, PT, R67, UR12, PT ;  /* 0x0000000c43007c0c */ /* 0x000fc8000bfc6070 */
[----:B------:R-:W-:-:S04]  /*0b10*/  ISETP.GE.AND.EX P6, PT, R55, UR13, PT, P6 ;  /* 0x0000000d37007c0c */ /* 0x000fc8000bfc6360 */
[----:B------:R-:W-:-:S13]  /*0b20*/  ISETP.GT.U32.OR P6, PT, R88, 0x1bf, P6 ;  /* 0x000001bf5800780c */ /* 0x000fda00037c4470 */
[----:B------:R-:W1:Y:S08]  /*0b30*/  @!P6 LDC.64 R18, c[0x0][0x270] ;  /* 0x00009c00ff12eb82 */ /* 0x000e700000000a00 */
[----:B------:R-:W3:Y:S01]  /*0b40*/  @!P6 LDC.64 R20, c[0x0][0x220] ;  /* 0x00008800ff14eb82 */ /* 0x000ee20000000a00 */
[----:B------:R-:W-:Y:S02]  /*0b50*/  @!P6 MOV R12, R70 ;  /* 0x00000046000ce202 */ /* 0x000fe40000000f00 */
[----:B------:R-:W-:-:S02]  /*0b60*/  @!P6 MOV R13, R73 ;  /* 0x00000049000de202 */ /* 0x000fc40000000f00 */
[----:B------:R-:W-:-:S06]  /*0b70*/  MOV R54, RZ ;  /* 0x000000ff00367202 */ /* 0x000fcc0000000f00 */
[----:B------:R4:W5:Y:S01]  /*0b80*/  @!P5 LDG.E R54, desc[UR8][R16.64] ;  /* 0x000000081036d981 */ /* 0x000962000c1e1900 */
[-C--:B-1----:R-:W-:Y:S02]  /*0b90*/  @!P6 IMAD R0, R55, R18.reuse, RZ ;  /* 0x000000123700e224 */ /* 0x082fe400078e02ff */
[----:B------:R-:W-:-:S04]  /*0ba0*/  @!P6 IMAD.WIDE.U32 R12, R67, R18, R12 ;  /* 0x00000012430ce225 */ /* 0x000fc800078e000c */
[----:B0-----:R-:W-:Y:S01]  /*0bb0*/  @!P6 IMAD R15, R67, R19, R0 ;  /* 0x00000013430fe224 */ /* 0x001fe200078e0200 */
[----:B---3--:R-:W-:-:S04]  /*0bc0*/  @!P6 LEA R14, P5, R12, R20, 0x1 ;  /* 0x000000140c0ee211 */ /* 0x008fc800078a08ff */
[----:B------:R-:W-:Y:S02]  /*0bd0*/  @!P6 IADD3 R0, R13, R15, RZ ;  /* 0x0000000f0d00e210 */ /* 0x000fe40007ffe0ff */
        /* <DEDUP_REMOVED lines=8> */
[----:B------:R-:W-:-:S02]  /*0c60*/  @!P5 MOV R13, R73 ;  /* 0x00000049000dd202 */ /* 0x000fc40000000f00 */
[----:B------:R-:W-:-:S06]  /*0c70*/  MOV R52, RZ ;  /* 0x000000ff00347202 */ /* 0x000fcc0000000f00 */
[----:B------:R3:W5:Y:S01]  /*0c80*/  @!P6 LDG.E R52, desc[UR8][R14.64] ;  /* 0x000000080e34e981 */ /* 0x000762000c1e1900 */
[-C--:B0-----:R-:W-:Y:S02]  /*0c90*/  @!P5 IMAD R0, R53, R18.reuse, RZ ;  /* 0x000000123500d224 */ /* 0x081fe400078e02ff */
[----:B------:R-:W-:-:S04]  /*0ca0*/  @!P5 IMAD.WIDE.U32 R12, R66, R18, R12 ;  /* 0x00000012420cd225 */ /* 0x000fc800078e000c */
[----:B----4-:R-:W-:Y:S01]  /*0cb0*/  @!P5 IMAD R17, R66, R19, R0 ;  /* 0x000000134211d224 */ /* 0x010fe200078e0200 */
[----:B-1----:R-:W-:-:S04]  /*0cc0*/  @!P5 LEA R16, P6, R12, R20, 0x1 ;  /* 0x000000140c10d211 */ /* 0x002fc800078c08ff */
        /* <DEDUP_REMOVED lines=14> */
[----:B---3--:R-:W-:Y:S01]  /*0db0*/  @!P6 IMAD R15, R65, R19, R0 ;  /* 0x00000013410fe224 */ /* 0x008fe200078e0200 */
        /* <DEDUP_REMOVED lines=9> */
[----:B------:R-:W-:Y:S01]  /*0e50*/  @!P5 MOV R13, R73 ;  /* 0x00000049000dd202 */ /* 0x000fe20000000f00 */
[----:B------:R-:W-:Y:S01]  /*0e60*/  @!P5 IMAD.MOV.U32 R12, RZ, RZ, R70 ;  /* 0x000000ffff0cd224 */ /* 0x000fe200078e0046 */
        /* <DEDUP_REMOVED lines=53> */
[----:B-1----:R-:W-:-:S04]  /*11c0*/  @!P6 LEA R12, P5, R14, R18, 0x1 ;  /* 0x000000120e0ce211 */ /* 0x002fc800078a08ff */
[----:B------:R-:W-:Y:S02]  /*11d0*/  @!P6 IADD3 R0, R15, R13, RZ ;  /* 0x0000000d0f00e210 */ /* 0x000fe40007ffe0ff */
[----:B------:R-:W-:Y:S02]  /*11e0*/  SHF.R.S32.HI R21, RZ, 0x1f, R60 ;  /* 0x0000001fff157819 */ /* 0x000fe4000001143c */
[----:B------:R-:W-:Y:S02]  /*11f0*/  @!P6 LEA.HI.X R13, R14, R19, R0, 0x1, P5 ;  /* 0x000000130e0de211 */ /* 0x000fe400028f0c00 */
[----:B------:R-:W-:-:S04]  /*1200*/  ISETP.GE.U32.AND P5, PT, R60, UR12, PT ;  /* 0x0000000c3c007c0c */ /* 0x000fc8000bfa6070 */
[----:B------:R-:W-:-:S04]  /*1210*/  ISETP.GE.AND.EX P5, PT, R21, UR13, PT, P5 ;  /* 0x0000000d15007c0c */ /* 0x000fc8000bfa6350 */
[----:B------:R-:W-:Y:S02]  /*1220*/  ISETP.GT.U32.OR P5, PT, R88, 0x1bf, P5 ;  /* 0x000001bf5800780c */ /* 0x000fe40002fa4470 */
[----:B------:R-:W-:Y:S02]  /*1230*/  MOV R20, RZ ;  /* 0x000000ff00147202 */ /* 0x000fe40000000f00 */
[----:B------:R-:W-:-:S04]  /*1240*/  CS2R R18, SRZ ;  /* 0x0000000000127805 */ /* 0x000fc8000001ff00 */
[----:B------:R-:W2:Y:S04]  /*1250*/  @P1 LDG.E R20, desc[UR8][R10.64] ;  /* 0x000000080a141981 */ /* 0x000ea8000c1e1900 */
[----:B------:R0:W5:Y:S01]  /*1260*/  @P0 LDG.E R18, desc[UR8][R2.64] ;  /* 0x0000000802120981 */ /* 0x000162000c1e1900 */
[----:B------:R-:W1:Y:S03]  /*1270*/  @!P5 LDC.64 R30, c[0x0][0x270] ;  /* 0x00009c00ff1edb82 */ /* 0x000e660000000a00 */
[----:B------:R-:W4:Y:S01]  /*1280*/  @P2 LDG.E R19, desc[UR8][R6.64] ;  /* 0x0000000806132981 */ /* 0x000f22000c1e1900 */
[----:B---3--:R-:W-:-:S04]  /*1290*/  CS2R R16, SRZ ;  /* 0x0000000000107805 */ /* 0x008fc8000001ff00 */
[----:B------:R-:W3:Y:S02]  /*12a0*/  @!P5 LDC.64 R28, c[0x0][0x220] ;  /* 0x00008800ff1cdb82 */ /* 0x000ee40000000a00 */
[----:B------:R-:W4:Y:S01]  /*12b0*/  @P3 LDG.E R17, desc[UR8][R4.64] ;  /* 0x0000000804113981 */ /* 0x000f22000c1e1900 */
[----:B0-----:R-:W-:Y:S02]  /*12c0*/  @!P5 MOV R2, R70 ;  /* 0x000000460002d202 */ /* 0x001fe40000000f00 */
[----:B------:R-:W-:Y:S01]  /*12d0*/  @!P5 MOV R3, R73 ;  /* 0x000000490003d202 */ /* 0x000fe20000000f00 */
[----:B------:R0:W4:Y:S01]  /*12e0*/  @P4 LDG.E R16, desc[UR8][R8.64] ;  /* 0x0000000808104981 */ /* 0x000122000c1e1900 */
[----:B------:R-:W-:-:S06]  /*12f0*/  MOV R14, RZ ;  /* 0x000000ff000e7202 */ /* 0x000fcc0000000f00 */
[----:B------:R0:W4:Y:S01]  /*1300*/  @!P6 LDG.E R14, desc[UR8][R12.64] ;  /* 0x000000080c0ee981 */ /* 0x000122000c1e1900 */
[----:B-1----:R-:W-:-:S04]  /*1310*/  @!P5 IMAD R0, R21, R30, RZ ;  /* 0x0000001e1500d224 */ /* 0x002fc800078e02ff */
[C---:B------:R-:W-:Y:S02]  /*1320*/  @!P5 IMAD R11, R60.reuse, R31, R0 ;  /* 0x0000001f3c0bd224 */ /* 0x040fe400078e0200 */
        /* <DEDUP_REMOVED lines=8> */
[----:B0-----:R-:W0:Y:S08]  /*13b0*/  @!P6 LDC.64 R8, c[0x0][0x270] ;  /* 0x00009c00ff08eb82 */ /* 0x001e300000000a00 */
[----:B------:R-:W1:Y:S01]  /*13c0*/  @!P6 LDC.64 R4, c[0x0][0x220] ;  /* 0x00008800ff04eb82 */ /* 0x000e620000000a00 */
[----:B------:R-:W-:Y:S01]  /*13d0*/  @!P6 MOV R7, R73 ;  /* 0x000000490007e202 */ /* 0x000fe20000000f00 */
[----:B------:R-:W-:Y:S01]  /*13e0*/  @!P6 IMAD.MOV.U32 R6, RZ, RZ, R70 ;  /* 0x000000ffff06e224 */ /* 0x000fe200078e0046 */
[----:B------:R-:W-:-:S06]  /*13f0*/  CS2R R12, SRZ ;  /* 0x00000000000c7805 */ /* 0x000fcc000001ff00 */
[----:B------:R3:W3:Y:S01]  /*1400*/  @!P5 LDG.E R13, desc[UR8][R2.64] ;  /* 0x00000008020dd981 */ /* 0x0006e2000c1e1900 */
[-C--:B0-----:R-:W-:Y:S02]  /*1410*/  @!P6 IMAD R0, R15, R8.reuse, RZ ;  /* 0x000000080f00e224 */ /* 0x081fe400078e02ff */
[----:B------:R-:W-:-:S04]  /*1420*/  @!P6 IMAD.WIDE.U32 R6, R58, R8, R6 ;  /* 0x000000083a06e225 */ /* 0x000fc800078e0006 */
[----:B------:R-:W-:Y:S01]  /*1430*/  @!P6 IMAD R9, R58, R9, R0 ;  /* 0x000000093a09e224 */ /* 0x000fe200078e0200 */
[----:B-1----:R-:W-:-:S04]  /*1440*/  @!P6 LEA R4, P5, R6, R4, 0x1 ;  /* 0x000000040604e211 */ /* 0x002fc800078a08ff */
[----:B------:R-:W-:-:S04]  /*1450*/  @!P6 IADD3 R0, R7, R9, RZ ;  /* 0x000000090700e210 */ /* 0x000fc80007ffe0ff */
[----:B------:R-:W-:-:S05]  /*1460*/  @!P6 LEA.HI.X R5, R6, R5, R0, 0x1, P5 ;  /* 0x000000050605e211 */ /* 0x000fca00028f0c00 */
[----:B------:R0:W3:Y:S01]  /*1470*/  @!P6 LDG.E R12, desc[UR8][R4.64] ;  /* 0x00000008040ce981 */ /* 0x0000e2000c1e1900 */
[----:B------:R-:W-:Y:S02]  /*1480*/  ISETP.GT.AND P5, PT, R86, 0x1e, PT ;  /* 0x0000001e5600780c */ /* 0x000fe40003fa4270 */
[----:B--2---:R-:W-:-:S04]  /*1490*/  PRMT R0, R20, 0x7632, R0 ;  /* 0x0000763214007816 */ /* 0x004fc80000000000 */
[----:B------:R-:W-:Y:S02]  /*14a0*/  SHF.L.U32 R7, R0, 0x10, RZ ;  /* 0x0000001000077819 */ /* 0x000fe400000006ff */
[C---:B-----5:R-:W-:Y:S02]  /*14b0*/  PRMT R0, R18.reuse, 0x7632, R0 ;  /* 0x0000763212007816 */ /* 0x060fe40000000000 */
[----:B----4-:R-:W-:Y:S02]  /*14c0*/  PRMT R8, R19, 0x7632, R8 ;  /* 0x0000763213087816 */ /* 0x010fe40000000008 */
[----:B---3--:R-:W-:Y:S02]  /*14d0*/  SHF.L.U32 R2, R18, 0x10, RZ ;  /* 0x0000001012027819 */ /* 0x008fe400000006ff */
[----:B------:R-:W-:Y:S02]  /*14e0*/  SHF.L.U32 R3, R0, 0x10, RZ ;  /* 0x0000001000037819 */ /* 0x000fe400000006ff */
[----:B------:R-:W-:-:S02]  /*14f0*/  SHF.L.U32 R11, R8, 0x10, RZ ;  /* 0x00000010080b7819 */ /* 0x000fc400000006ff */
[----:B------:R-:W-:Y:S01]  /*1500*/  SHF.L.U32 R10, R19, 0x10, RZ ;  /* 0x00000010130a7819 */ /* 0x000fe200000006ff */
[----:B------:R-:W-:Y:S01]  /*1510*/  FADD.FTZ R0, R2, R3 ;  /* 0x0000000302007221 */ /* 0x000fe20000010000 */
[----:B------:R-:W-:Y:S01]  /*1520*/  FMUL.FTZ R3, R3, R3 ;  /* 0x0000000303037220 */ /* 0x000fe20000410000 */
[----:B------:R-:W-:Y:S01]  /*1530*/  SHF.L.U32 R6, R20, 0x10, RZ ;  /* 0x0000001014067819 */ /* 0x000fe200000006ff */
[----:B0-----:R-:W-:Y:S01]  /*1540*/  FMUL.FTZ R5, R11, R11 ;  /* 0x0000000b0b057220 */ /* 0x001fe20000410000 */
[----:B------:R-:W-:Y:S01]  /*1550*/  PRMT R4, R17, 0x7632, R4 ;  /* 0x0000763211047816 */ /* 0x000fe20000000004 */
[----:B------:R-:W-:Y:S01]  /*1560*/  FMUL.FTZ R9, R7, R7 ;  /* 0x0000000707097220 */ /* 0x000fe20000410000 */
[----:B------:R-:W-:Y:S01]  /*1570*/  FADD.FTZ R11, R10, R11 ;  /* 0x0000000b0a0b7221 */ /* 0x000fe20000010000 */
[----:B------:R-:W-:Y:S01]  /*1580*/  FFMA.FTZ R3, R2, R2, R3 ;  /* 0x0000000202037223 */ /* 0x000fe20000010003 */
[----:B------:R-:W-:Y:S01]  /*1590*/  FFMA.FTZ R10, R10, R10, R5 ;  /* 0x0000000a0a0a7223 */ /* 0x000fe20000010005 */
[----:B------:R-:W-:Y:S01]  /*15a0*/  FADD.FTZ R7, R6, R7 ;  /* 0x0000000706077221 */ /* 0x000fe20000010000 */
[----:B------:R-:W-:Y:S01]  /*15b0*/  SHF.L.U32 R5, R4, 0x10, RZ ;  /* 0x0000001004057819 */ /* 0x000fe200000006ff */
[----:B------:R-:W-:Y:S01]  /*15c0*/  FADD.FTZ R0, RZ, R0 ;  /* 0x00000000ff007221 */ /* 0x000fe20000010000 */
[----:B------:R-:W-:Y:S01]  /*15d0*/  PRMT R4, R16, 0x7632, R4 ;  /* 0x0000763210047816 */ /* 0x000fe20000000004 */
[----:B------:R-:W-:Y:S01]  /*15e0*/  FFMA.FTZ R6, R6, R6, R9 ;  /* 0x0000000606067223 */ /* 0x000fe20000010009 */
[----:B------:R-:W-:Y:S01]  /*15f0*/  FADD.FTZ R3, RZ, R3 ;  /* 0x00000003ff037221 */ /* 0x000fe20000010000 */
[----:B------:R-:W-:Y:S01]  /*1600*/  SHF.L.U32 R2, R17, 0x10, RZ ;  /* 0x0000001011027819 */ /* 0x000fe200000006ff */
[----:B------:R-:W-:Y:S01]  /*1610*/  FADD.FTZ R0, R0, R7 ;  /* 0x0000000700007221 */ /* 0x000fe20000010000 */
[----:B------:R-:W-:Y:S01]  /*1620*/  FMUL.FTZ R7, R5, R5 ;  /* 0x0000000505077220 */ /* 0x000fe20000410000 */
[----:B------:R-:W-:Y:S01]  /*1630*/  SHF.L.U32 R9, R4, 0x10, RZ ;  /* 0x0000001004097819 */ /* 0x000fe200000006ff */
[----:B------:R-:W-:Y:S01]  /*1640*/  FADD.FTZ R3, R3, R6 ;  /* 0x0000000603037221 */ /* 0x000fe20000010000 */
[C---:B------:R-:W-:Y:S01]  /*1650*/  FADD.FTZ R5, R2.reuse, R5 ;  /* 0x0000000502057221 */ /* 0x040fe20000010000 */
[----:B------:R-:W-:Y:S01]  /*1660*/  FFMA.FTZ R2, R2, R2, R7 ;  /* 0x0000000202027223 */ /* 0x000fe20000010007 */
[----:B------:R-:W-:Y:S01]  /*1670*/  SHF.L.U32 R4, R16, 0x10, RZ ;  /* 0x0000001010047819 */ /* 0x000fe200000006ff */
        /* <DEDUP_REMOVED lines=12> */
[----:B------:R-:W-:Y:S01]  /*1740*/  FMUL.FTZ R4, R6, R6 ;  /* 0x0000000606047220 */ /* 0x000fe20000410000 */
[----:B------:R-:W-:Y:S01]  /*1750*/  FADD.FTZ R0, R0, R9 ;  /* 0x0000000900007221 */ /* 0x000fe20000010000 */
[----:B------:R-:W-:Y:S01]  /*1760*/  SHF.L.U32 R7, R5, 0x10, RZ ;  /* 0x0000001005077819 */ /* 0x000fe200000006ff */
[C---:B------:R-:W-:Y:S01]  /*1770*/  FADD.FTZ R5, R3.reuse, R6 ;  /* 0x0000000603057221 */ /* 0x040fe20000010000 */
[----:B------:R-:W-:Y:S01]  /*1780*/  FFMA.FTZ R3, R3, R3, R4 ;  /* 0x0000000303037223 */ /* 0x000fe20000010004 */
[----:B------:R-:W-:Y:S02]  /*1790*/  SHF.L.U32 R4, R54, 0x10, RZ ;  /* 0x0000001036047819 */ /* 0x000fe400000006ff */
[----:B------:R-:W-:Y:S01]  /*17a0*/  FADD.FTZ R0, R0, R5 ;  /* 0x0000000500007221 */ /* 0x000fe20000010000 */
[----:B------:R-:W-:Y:S01]  /*17b0*/  PRMT R6, R52, 0x7632, R6 ;  /* 0x0000763234067816 */ /* 0x000fe20000000006 */
[----:B------:R-:W-:Y:S01]  /*17c0*/  FMUL.FTZ R5, R7, R7 ;  /* 0x0000000707057220 */ /* 0x000fe20000410000 */
[----:B------:R-:W-:Y:S01]  /*17d0*/  FADD.FTZ R2, R2, R3 ;  /* 0x0000000302027221 */ /* 0x000fe20000010000 */
[----:B------:R-:W-:Y:S01]  /*17e0*/  FADD.FTZ R7, R4, R7 ;  /* 0x0000000704077221 */ /* 0x000fe20000010000 */
[----:B------:R-:W-:Y:S01]  /*17f0*/  SHF.L.U32 R6, R6, 0x10, RZ ;  /* 0x0000001006067819 */ /* 0x000fe200000006ff */
[----:B------:R-:W-:Y:S01]  /*1800*/  FFMA.FTZ R5, R4, R4, R5 ;  /* 0x0000000404057223 */ /* 0x000fe20000010005 */
        /* <DEDUP_REMOVED lines=54> */
[C-C-:B------:R-:W-:Y:S01]  /*1b70*/  FADD.FTZ R5, R3.reuse, R6.reuse ;  /* 0x0000000603057221 */ /* 0x140fe20000010000 */
        /* <DEDUP_REMOVED lines=98> */
.L_x_2233:
[----:B------:R-:W-:Y:S05]  /*21a0*/  BSYNC B0 ;  /* 0x0000000000007941 */ /* 0x000fea0003800000 */
.L_x_2232:
        /* <DEDUP_REMOVED lines=31> */
.L_x_2236:
[----:B0-----:R-:W2:Y:S04]  /*23a0*/  LDG.E.STRONG.GPU R30, desc[UR8][R28.64] ;  /* 0x000000081c1e7981 */ /* 0x001ea8000c1ef900 */
[----:B--2---:R-:W-:Y:S01]  /*23b0*/  CCTL.IVALL ;  /* 0x00000000ff00798f */ /* 0x004fe20002000000 */
[----:B------:R-:W-:Y:S05]  /*23c0*/  YIELD ;  /* 0x0000000000007946 */ /* 0x000fea0003800000 */
[----:B------:R-:W-:-:S13]  /*23d0*/  ISETP.NE.AND P6, PT, R30, R33, PT ;  /* 0x000000211e00720c */ /* 0x000fda0003fc5270 */
[----:B------:R-:W-:Y:S05]  /*23e0*/  @P6 BRA `(.L_x_2236) ;  /* 0xfffffffc00ec6947 */ /* 0x000fea000383ffff */
.L_x_2235:
[----:B------:R-:W-:Y:S01]  /*23f0*/  ISETP.NE.AND P6, PT, R90, RZ, PT ;  /* 0x000000ff5a00720c */ /* 0x000fe20003fc5270 */
[----:B------:R-:W-:Y:S05]  /*2400*/  WARPSYNC.ALL ;  /* 0x0000000000007948 */ /* 0x000fea0003800000 */
[----:B------:R-:W-:Y:S07]  /*2410*/  BAR.SYNC.DEFER_BLOCKING 0x0 ;  /* 0x0000000000007b1d */ /* 0x000fee0000010000 */
[----:B------:R-:W-:Y:S05]  /*2420*/  @!P6 BRA `(.L_x_2234) ;  /* 0x0000000400f8e947 */ /* 0x000fea0003800000 */
[----:B0-----:R-:W-:Y:S01]  /*2430*/  VIADD R28, R90, 0xffffffff ;  /* 0xffffffff5a1c7836 */ /* 0x001fe20000000000 */
[----:B------:R-:W-:-:S04]  /*2440*/  HFMA2.MMA R32, -RZ, RZ, 0, 0 ;  /* 0x00000000ff207435 */ /* 0x000fc800000001ff */
[----:B------:R-:W-:-:S13]  /*2450*/  ISETP.GE.U32.AND P6, PT, R28, 0x3, PT ;  /* 0x000000031c00780c */ /* 0x000fda0003fc6070 */
[----:B------:R-:W-:Y:S05]  /*2460*/  @!P6 BRA `(.L_x_2237) ;  /* 0x000000040008e947 */ /* 0x000fea0003800000 */
[----:B------:R-:W-:Y:S02]  /*2470*/  LOP3.LUT R33, R90, 0x3, RZ, 0xc0, !PT ;  /* 0x000000035a217812 */ /* 0x000fe400078ec0ff */
[----:B------:R-:W-:Y:S02]  /*2480*/  MOV R32, RZ ;  /* 0x000000ff00207202 */ /* 0x000fe40000000f00 */
[----:B------:R-:W-:-:S07]  /*2490*/  IADD3 R33, -R33, R90, RZ ;  /* 0x0000005a21217210 */ /* 0x000fce0007ffe1ff */
.L_x_2238:
        /* <DEDUP_REMOVED lines=63> */
.L_x_2237:
        /* <DEDUP_REMOVED lines=22> */
.L_x_2240:
[----:B------:R-:W-:Y:S05]  /*29f0*/  BSYNC B0 ;  /* 0x0000000000007941 */ /* 0x000fea0003800000 */
.L_x_2239:
        /* <DEDUP_REMOVED lines=33> */
.L_x_2234:
        /* <DEDUP_REMOVED lines=15> */
[----:B------:R-:W-:-:S03]  /*2d00*/  @!P6 FMUL.FTZ R32, R46, UR6 ;  /* 0x000000062e20ec20 */ /* 0x000fc60008410000 */
[----:B------:R-:W-:Y:S01]  /*2d10*/  @!P5 STS.64 [UR5+0x88], R46 ;  /* 0x0000882eff00d988 */ /* 0x000fe20008000a05 */
[----:B--2---:R-:W-:-:S04]  /*2d20*/  IMAD.WIDE R28, R43, 0x2, R28 ;  /* 0x000000022b1c7825 */ /* 0x004fc800078e021c */
[----:B-1----:R-:W-:-:S04]  /*2d30*/  IMAD.WIDE R42, R43, 0x2, R30 ;  /* 0x000000022b2a7825 */ /* 0x002fc800078e021e */
[----:B---3--:R-:W-:-:S05]  /*2d40*/  @!P6 IMAD.WIDE R34, R77, 0x8, R34 ;  /* 0x000000084d22e825 */ /* 0x008fca00078e0222 */
[----:B------:R0:W-:Y:S01]  /*2d50*/  @!P6 STG.E.64 desc[UR8][R34.64], R32 ;  /* 0x000000202200e986 */ /* 0x0001e2000c101b08 */
[----:B------:R-:W-:Y:S06]  /*2d60*/  BAR.SYNC.DEFER_BLOCKING 0x0 ;  /* 0x0000000000007b1d */ /* 0x000fec0000010000 */
[----:B------:R-:W2:Y:S04]  /*2d70*/  LDG.E.U16 R41, desc[UR8][R28.64] ;  /* 0x000000081c297981 */ /* 0x000ea8000c1e1500 */
[----:B------:R1:W3:Y:S04]  /*2d80*/  LDG.E.U16 R44, desc[UR8][R28.64+0x2] ;  /* 0x000002081c2c7981 */ /* 0x0002e8000c1e1500 */
[----:B------:R-:W4:Y:S04]  /*2d90*/  LDG.E.U16 R45, desc[UR8][R42.64] ;  /* 0x000000082a2d7981 */ /* 0x000f28000c1e1500 */
[----:B------:R5:W4:Y:S01]  /*2da0*/  LDG.E.U16 R90, desc[UR8][R42.64+0x2] ;  /* 0x000002082a5a7981 */ /* 0x000b22000c1e1500 */
[----:B------:R-:W-:Y:S01]  /*2db0*/  ISETP.NE.AND P6, PT, RZ, UR10, PT ;  /* 0x0000000aff007c0c */ /* 0x000fe2000bfc5270 */
[----:B------:R-:W-:Y:S01]  /*2dc0*/  IMAD.U32 R7, R7, 0x10000, RZ ;  /* 0x0001000007077824 */ /* 0x000fe200078e00ff */
[----:B-1----:R-:W-:Y:S01]  /*2dd0*/  SHF.L.U32 R29, R18, 0x10, RZ ;  /* 0x00000010121d7819 */ /* 0x002fe200000006ff */
[----:B------:R-:W1:Y:S01]  /*2de0*/  LDS.64 R30, [UR5+0x88] ;  /* 0x00008805ff1e7984 */ /* 0x000e620008000a00 */
[----:B0-----:R-:W-:-:S02]  /*2df0*/  SHF.L.U32 R35, R20, 0x10, RZ ;  /* 0x0000001014237819 */ /* 0x001fc400000006ff */
[----:B------:R-:W-:Y:S02]  /*2e00*/  SHF.L.U32 R11, R11, 0x10, RZ ;  /* 0x000000100b0b7819 */ /* 0x000fe400000006ff */
[----:B------:R-:W-:Y:S02]  /*2e10*/  SHF.L.U32 R47, R19, 0x10, RZ ;  /* 0x00000010132f7819 */ /* 0x000fe400000006ff */
[----:B-----5:R-:W-:Y:S01]  /*2e20*/  SHF.L.U32 R43, R10, 0x10, RZ ;  /* 0x000000100a2b7819 */ /* 0x020fe200000006ff */
[----:B-1----:R-:W-:-:S04]  /*2e30*/  FMUL.FTZ R30, R30, UR6 ;  /* 0x000000061e1e7c20 */ /* 0x002fc80008410000 */
[C---:B------:R-:W-:Y:S01]  /*2e40*/  FMUL.FTZ R92, R30.reuse, R30 ;  /* 0x0000001e1e5c7220 */ /* 0x040fe20000410000 */
[----:B------:R-:W-:Y:S01]  /*2e50*/  FADD.FTZ R18, -R30, R7 ;  /* 0x000000071e127221 */ /* 0x000fe20000010100 */
[--C-:B------:R-:W-:Y:S01]  /*2e60*/  FADD.FTZ R10, R29, -R30.reuse ;  /* 0x8000001e1d0a7221 */ /* 0x100fe20000010000 */
[----:B------:R-:W-:Y:S01]  /*2e70*/  FADD.FTZ R42, R35, -R30 ;  /* 0x8000001e232a7221 */ /* 0x000fe20000010000 */
[----:B------:R-:W-:-:S05]  /*2e80*/  FFMA.FTZ R31, R31, UR6, -R92 ;  /* 0x000000061f1f7c23 */ /* 0x000fca000801085c */
[----:B------:R-:W-:-:S13]  /*2e90*/  FSETP.GTU.FTZ.AND P5, PT, R31, RZ, PT ;  /* 0x000000ff1f00720b */ /* 0x000fda0003fbc000 */
[----:B------:R-:W0:Y:S02]  /*2ea0*/  @P5 LDC R32, c[0x0][0x238] ;  /* 0x00008e00ff205b82 */ /* 0x000e240000000800 */
[----:B0-----:R-:W-:Y:S01]  /*2eb0*/  @P5 FADD.FTZ R32, R31, R32 ;  /* 0x000000201f205221 */ /* 0x001fe20000010000 */
[----:B------:R-:W-:-:S06]  /*2ec0*/  MOV R31, 0x3f800000 ;  /* 0x3f800000001f7802 */ /* 0x000fcc0000000f00 */
[----:B------:R-:W0:Y:S02]  /*2ed0*/  @P5 MUFU.RSQ R31, R32 ;  /* 0x00000020001f5308 */ /* 0x000e240000001400 */
[-C--:B0-----:R-:W-:Y:S01]  /*2ee0*/  FMUL.FTZ R18, R18, R31.reuse ;  /* 0x0000001f12127220 */ /* 0x081fe20000410000 */
[----:B------:R-:W-:Y:S01]  /*2ef0*/  FMUL.FTZ R10, R10, R31 ;  /* 0x0000001f0a0a7220 */ /* 0x000fe20000410000 */
[----:B--2---:R-:W-:Y:S02]  /*2f00*/  SHF.L.U32 R20, R41, 0x10, RZ ;  /* 0x0000001029147819 */ /* 0x004fe400000006ff */
[----:B---3--:R-:W-:Y:S01]  /*2f10*/  SHF.L.U32 R28, R44, 0x10, RZ ;  /* 0x000000102c1c7819 */ /* 0x008fe200000006ff */
[----:B------:R-:W-:Y:S01]  /*2f20*/  FADD.FTZ R44, -R30, R11 ;  /* 0x0000000b1e2c7221 */ /* 0x000fe20000010100 */
[----:B----4-:R-:W-:Y:S02]  /*2f30*/  SHF.L.U32 R29, R45, 0x10, RZ ;  /* 0x000000102d1d7819 */ /* 0x010fe400000006ff */
        /* <DEDUP_REMOVED lines=14> */
.L_x_2241:
        /* <DEDUP_REMOVED lines=14> */
.L_x_2243:
[----:B------:R-:W-:Y:S05]  /*3100*/  BSYNC B0 ;  /* 0x0000000000007941 */ /* 0x000fea0003800000 */
.L_x_2242:
[-C--:B------:R-:W-:Y:S01]  /*3110*/  FMUL.FTZ R42, R42, R31.reuse ;  /* 0x0000001f2a2a7220 */ /* 0x080fe20000410000 */
[----:B------:R-:W-:Y:S01]  /*3120*/  FMUL.FTZ R44, R44, R31 ;  /* 0x0000001f2c2c7220 */ /* 0x000fe20000410000 */
[----:B------:R-:W-:Y:S01]  /*3130*/  FADD.FTZ R34, R47, -R30 ;  /* 0x8000001e2f227221 */ /* 0x000fe20000010000 */
[----:B------:R-:W-:Y:S01]  /*3140*/  FADD.FTZ R46, -R30, R43 ;  /* 0x0000002b1e2e7221 */ /* 0x000fe20000010100 */
[----:B------:R-:W-:Y:S01]  /*3150*/  FFMA.FTZ R42, R20, R42, R29 ;  /* 0x0000002a142a7223 */ /* 0x000fe2000001001d */
[----:B0-----:R-:W-:Y:S01]  /*3160*/  FFMA.FTZ R7, R28, R44, R33 ;  /* 0x0000002c1c077223 */ /* 0x001fe20000010021 */
        /* <DEDUP_REMOVED lines=11> */
.L_x_2244:
        /* <DEDUP_REMOVED lines=14> */
.L_x_2246:
[----:B------:R-:W-:Y:S05]  /*3300*/  BSYNC B0 ;  /* 0x0000000000007941 */ /* 0x000fea0003800000 */
.L_x_2245:
[-C--:B------:R-:W-:Y:S01]  /*3310*/  FMUL.FTZ R34, R34, R31.reuse ;  /* 0x0000001f22227220 */ /* 0x080fe20000410000 */
[----:B------:R-:W-:Y:S01]  /*3320*/  FMUL.FTZ R46, R46, R31 ;  /* 0x0000001f2e2e7220 */ /* 0x000fe20000410000 */
[----:B------:R-:W-:Y:S02]  /*3330*/  SHF.L.U32 R35, R17, 0x10, RZ ;  /* 0x0000001011237819 */ /* 0x000fe400000006ff */
[----:B------:R-:W-:Y:S01]  /*3340*/  SHF.L.U32 R17, R9, 0x10, RZ ;  /* 0x0000001009117819 */ /* 0x000fe200000006ff */
[----:B------:R-:W-:Y:S01]  /*3350*/  FFMA.FTZ R34, R20, R34, R29 ;  /* 0x0000002214227223 */ /* 0x000fe2000001001d */
[----:B------:R-:W-:Y:S01]  /*3360*/  SHF.L.U32 R41, R16, 0x10, RZ ;  /* 0x0000001010297819 */ /* 0x000fe200000006ff */
[----:B0-----:R-:W-:Y:S01]  /*3370*/  FFMA.FTZ R7, R28, R46, R33 ;  /* 0x0000002e1c077223 */ /* 0x001fe20000010021 */
        /* <DEDUP_REMOVED lines=12> */
.L_x_2247:
        /* <DEDUP_REMOVED lines=9> */
[----:B------:R-:W-:-:S03]  /*34d0*/  ULDC.64 UR12, c[0x0][0x210] ;  /* 0x00008400000c7ab9 */ /* 0x000fc60000000a00 */
[----:B------:R-:W-:Y:S01]  /*34e0*/  IMAD.IADD R11, R9, 0x1, R11 ;  /* 0x00000001090b7824 */ /* 0x000fe200078e020b */
[----:B------:R-:W-:-:S04]  /*34f0*/  LEA R10, P5, R8, UR12, 0x1 ;  /* 0x0000000c080a7c11 */ /* 0x000fc8000f8a08ff */
[----:B------:R-:W-:-:S05]  /*3500*/  LEA.HI.X R11, R8, UR13, R11, 0x1, P5 ;  /* 0x0000000d080b7c11 */ /* 0x000fca000a8f0c0b */
[----:B------:R0:W-:Y:S04]  /*3510*/  STG.E desc[UR8][R10.64], R7 ;  /* 0x000000070a007986 */ /* 0x0001e8000c101908 */
.L_x_2249:
[----:B------:R-:W-:Y:S05]  /*3520*/  BSYNC B0 ;  /* 0x0000000000007941 */ /* 0x000fea0003800000 */
.L_x_2248:
        /* <DEDUP_REMOVED lines=21> */
.L_x_2250:
        /* <DEDUP_REMOVED lines=14> */
.L_x_2252:
[----:B------:R-:W-:Y:S05]  /*3760*/  BSYNC B0 ;  /* 0x0000000000007941 */ /* 0x000fea0003800000 */
.L_x_2251:
[----:B------:R-:W-:Y:S01]  /*3770*/  ULDC.64 UR14, c[0x0][0x278] ;  /* 0x00009e00000e7ab9 */ /* 0x000fe20000000a00 */
        /* <DEDUP_REMOVED lines=13> */
.L_x_2253:
        /* <DEDUP_REMOVED lines=14> */
.L_x_2255:
[----:B------:R-:W-:Y:S05]  /*3930*/  BSYNC B0 ;  /* 0x0000000000007941 */ /* 0x000fea0003800000 */
.L_x_2254:
        /* <DEDUP_REMOVED lines=22> */
.L_x_2256:
        /* <DEDUP_REMOVED lines=14> */
.L_x_2258:
[----:B------:R-:W-:Y:S05]  /*3b80*/  BSYNC B0 ;  /* 0x0000000000007941 */ /* 0x000fea0003800000 */
.L_x_2257:
        /* <DEDUP_REMOVED lines=22> */
.L_x_2259:
        /* <DEDUP_REMOVED lines=14> */
.L_x_2261:
[----:B------:R-:W-:Y:S05]  /*3dd0*/  BSYNC B0 ;  /* 0x0000000000007941 */ /* 0x000fea0003800000 */
.L_x_2260:
        /* <DEDUP_REMOVED lines=22> */
.L_x_2262:
        /* <DEDUP_REMOVED lines=14> */
.L_x_2264:
[----:B------:R-:W-:Y:S05]  /*4020*/  BSYNC B0 ;  /* 0x0000000000007941 */ /* 0x000fea0003800000 */
.L_x_2263:
        /* <DEDUP_REMOVED lines=22> */
.L_x_2265:
        /* <DEDUP_REMOVED lines=14> */
.L_x_2267:
[----:B------:R-:W-:Y:S05]  /*4270*/  BSYNC B0 ;  /* 0x0000000000007941 */ /* 0x000fea0003800000 */
.L_x_2266:
        /* <DEDUP_REMOVED lines=22> */
.L_x_2268:
        /* <DEDUP_REMOVED lines=14> */
.L_x_2270:
[----:B------:R-:W-:Y:S05]  /*44c0*/  BSYNC B0 ;  /* 0x0000000000007941 */ /* 0x000fea0003800000 */
.L_x_2269:
        /* <DEDUP_REMOVED lines=22> */
.L_x_2271:
        /* <DEDUP_REMOVED lines=14> */
.L_x_2273:
[----:B------:R-:W-:Y:S05]  /*4710*/  BSYNC B0 ;  /* 0x0000000000007941 */ /* 0x000fea0003800000 */
.L_x_2272:
        /* <DEDUP_REMOVED lines=22> */
.L_x_2274:
        /* <DEDUP_REMOVED lines=14> */
.L_x_2276:
[----:B------:R-:W-:Y:S05]  /*4960*/  BSYNC B0 ;  /* 0x0000000000007941 */ /* 0x000fea0003800000 */
.L_x_2275:
        /* <DEDUP_REMOVED lines=22> */
.L_x_2277:
        /* <DEDUP_REMOVED lines=14> */
.L_x_2279:
[----:B------:R-:W-:Y:S05]  /*4bb0*/  BSYNC B0 ;  /* 0x0000000000007941 */ /* 0x000fea0003800000 */
.L_x_2278:
        /* <DEDUP_REMOVED lines=22> */
.L_x_2280:
        /* <DEDUP_REMOVED lines=14> */
.L_x_2282:
[----:B------:R-:W-:Y:S05]  /*4e00*/  BSYNC B0 ;  /* 0x0000000000007941 */ /* 0x000fea0003800000 */
.L_x_2281:
        /* <DEDUP_REMOVED lines=22> */
.L_x_2283:
        /* <DEDUP_REMOVED lines=14> */
.L_x_2285:
[----:B------:R-:W-:Y:S05]  /*5050*/  BSYNC B0 ;  /* 0x0000000000007941 */ /* 0x000fea0003800000 */
.L_x_2284:
        /* <DEDUP_REMOVED lines=22> */
.L_x_2286:
        /* <DEDUP_REMOVED lines=13> */
.L_x_2288:
[----:B------:R-:W-:Y:S05]  /*5290*/  BSYNC B0 ;  /* 0x0000000000007941 */ /* 0x000fea0003800000 */
.L_x_2287:
[----:B------:R-:W1:Y:S01]  /*52a0*/  LDC R0, c[0x0][0x10] ;  /* 0x00000400ff007b82 */ /* 0x000e620000000800 */
[----:B------:R-:W-:Y:S02]  /*52b0*/  IADD3 R76, R76, 0x1, RZ ;  /* 0x000000014c4c7810 */ /* 0x000fe40007ffe0ff */
[----:B-1----:R-:W-:-:S04]  /*52c0*/  IADD3 R77, R0, R77, RZ ;  /* 0x0000004d004d7210 */ /* 0x002fc80007ffe0ff */
[----:B------:R-:W-:-:S13]  /*52d0*/  ISETP.GE.AND P5, PT, R77, UR4, PT ;  /* 0x000000044d007c0c */ /* 0x000fda000bfa6270 */
[----:B------:R-:W-:Y:S05]  /*52e0*/  @!P5 BRA `(.L_x_2289) ;  /* 0xffffffb00030d947 */ /* 0x000fea000383ffff */
[----:B------:R-:W-:Y:S05]  /*52f0*/  EXIT ;  /* 0x000000000000794d */ /* 0x000fea0003800000 */
.L_x_2290:
        /* <DEDUP_REMOVED lines=16> */
.L_x_3294:


//--------------------- .text._Z35group_norm_nhwc_fwd_one_pass_kernelI11Bf16IOFp16WLi64ELi28ELi448EEv26Group_norm_nhwc_fwd_params --------------------------
	.section	.text._Z35group_norm_nhwc_fwd_one_pass_kernelI11Bf16IOFp16WLi64ELi28ELi448EEv26Group_norm_nhwc_fwd_params,"ax",@progbits
	.align	128
        .global         _Z35group_norm_nhwc_fwd_one_pass_kernelI11Bf16IOFp16WLi64ELi28ELi448EEv26Group_norm_nhwc_fwd_params
        .type           _Z35group_norm_nhwc_fwd_one_pass_kernelI11Bf16IOFp16WLi64ELi28ELi448EEv26Group_norm_nhwc_fwd_params,@function
        .size           _Z35group_norm_nhwc_fwd_one_pass_kernelI11Bf16IOFp16WLi64ELi28ELi448EEv26Group_norm_nhwc_fwd_params,(.L_x_3295 - _Z35group_norm_nhwc_fwd_one_pass_kernelI11Bf16IOFp16WLi64ELi28ELi448EEv26Group_norm_nhwc_fwd_params)
        .other          _Z35group_norm_nhwc_fwd_one_pass_kernelI11Bf16IOFp16WLi64ELi28ELi448EEv26Group_norm_nhwc_fwd_params,@"STO_CUDA_ENTRY STV_DEFAULT"
_Z35group_norm_nhwc_fwd_one_pass_kernelI11Bf16IOFp16WLi64ELi28ELi448EEv26Group_norm_nhwc_fwd_params:
.text._Z35group_norm_nhwc_fwd_one_pass_kernelI11Bf16IOFp16WLi64ELi28ELi448EEv26Group_norm_nhwc_fwd_params:
        /* <DEDUP_REMOVED lines=32> */
.L_x_2306:
        /* <DEDUP_REMOVED lines=151> */
.L_x_2292:
[----:B------:R-:W-:Y:S05]  /*0b70*/  BSYNC B0 ;  /* 0x0000000000007941 */ /* 0x000fea0003800000 */
.L_x_2291:
        /* <DEDUP_REMOVED lines=28> */
.L_x_2295:
[----:B-1----:R-:W2:Y:S04]  /*0d40*/  LDG.E.STRONG.GPU R8, desc[UR8][R4.64] ;  /* 0x0000000804087981 */ /* 0x002ea8000c1ef900 */
[----:B--2---:R-:W-:Y:S01]  /*0d50*/  CCTL.IVALL ;  /* 0x00000000ff00798f */ /* 0x004fe20002000000 */
[----:B------:R-:W-:Y:S05]  /*0d60*/  YIELD ;  /* 0x0000000000007946 */ /* 0x000fea0003800000 */
[----:B------:R-:W-:-:S13]  /*0d70*/  ISETP.NE.AND P1, PT, R8, R11, PT ;  /* 0x0000000b0800720c */ /* 0x000fda0003f25270 */
[----:B------:R-:W-:Y:S05]  /*0d80*/  @P1 BRA `(.L_x_2295) ;  /* 0xfffffffc00ec1947 */ /* 0x000fea000383ffff */
.L_x_2294:
        /* <DEDUP_REMOVED lines=11> */
.L_x_2297:
        /* <DEDUP_REMOVED lines=63> */
.L_x_2296:
        /* <DEDUP_REMOVED lines=19> */
.L_x_2299:
[----:B------:R-:W-:Y:S05]  /*1360*/  BSYNC B0 ;  /* 0x0000000000007941 */ /* 0x000fea0003800000 */
.L_x_2298:
        /* <DEDUP_REMOVED lines=32> */
.L_x_2293:
        /* <DEDUP_REMOVED lines=48> */
[----:B--2---:R-:W-:Y:S02]  /*1870*/  HADD2.F32 R11, -RZ, R3.H0_H0 ;  /* 0x20000003ff0b7230 */ /* 0x004fe40000004100 */
[----:B----4-:R-:W-:Y:S02]  /*1880*/  HADD2.F32 R8, -RZ, R23.H0_H0 ;  /* 0x20000017ff087230 */ /* 0x010fe40000004100 */
[----:B-----5:R-:W-:-:S02]  /*1890*/  HADD2.F32 R28, -RZ, R28.H0_H0 ;  /* 0x2000001cff1c7230 */ /* 0x020fc40000004100 */
[----:B------:R-:W-:-:S03]  /*18a0*/  HADD2.F32 R29, -RZ, R29.H0_H0 ;  /* 0x2000001dff1d7230 */ /* 0x000fc60000004100 */
        /* <DEDUP_REMOVED lines=16> */
.L_x_2300:
        /* <DEDUP_REMOVED lines=15> */
.L_x_2302:
[----:B------:R-:W-:Y:S05]  /*1aa0*/  BSYNC B0 ;  /* 0x0000000000007941 */ /* 0x000fea0003800000 */
.L_x_2301:
        /* <DEDUP_REMOVED lines=11> */
.L_x_2303:
        /* <DEDUP_REMOVED lines=19> */
.L_x_2305:
[----:B------:R-:W-:Y:S05]  /*1c90*/  BSYNC B0 ;  /* 0x0000000000007941 */ /* 0x000fea0003800000 */
.L_x_2304:
[----:B------:R-:W1:Y:S01]  /*1ca0*/  LDC R4, c[0x0][0x10] ;  /* 0x00000400ff047b82 */ /* 0x000e620000000800 */
[----:B------:R-:W-:Y:S02]  /*1cb0*/  IADD3 R18, R18, 0x1, RZ ;  /* 0x0000000112127810 */ /* 0x000fe40007ffe0ff */
[----:B-1----:R-:W-:-:S04]  /*1cc0*/  IADD3 R21, R4, R21, RZ ;  /* 0x0000001504157210 */ /* 0x002fc80007ffe0ff */
[----:B------:R-:W-:-:S13]  /*1cd0*/  ISETP.GE.AND P1, PT, R21, UR4, PT ;  /* 0x0000000415007c0c */ /* 0x000fda000bf26270 */
[----:B------:R-:W-:Y:S05]  /*1ce0*/  @!P1 BRA `(.L_x_2306) ;  /* 0xffffffe400449947 */ /* 0x000fea000383ffff */
[----:B------:R-:W-:Y:S05]  /*1cf0*/  EXIT ;  /* 0x000000000000794d */ /* 0x000fea0003800000 */
.L_x_2307:
        /* <DEDUP_REMOVED lines=16> */
.L_x_3295:


//--------------------- .text._Z35group_norm_nhwc_fwd_one_pass_kernelI11Bf16IOFp16WLi128ELi28ELi448EEv26Group_norm_nhwc_fwd_params --------------------------
	.section	.text._Z35group_norm_nhwc_fwd_one_pass_kernelI11Bf16IOFp16WLi128ELi28ELi448EEv26Group_norm_nhwc_fwd_params,"ax",@progbits
	.align	128
        .global         _Z35group_norm_nhwc_fwd_one_pass_kernelI11Bf16IOFp16WLi128ELi28ELi448EEv26Group_norm_nhwc_fwd_params
        .type           _Z35group_norm_nhwc_fwd_one_pass_kernelI11Bf16IOFp16WLi128ELi28ELi448EEv26Group_norm_nhwc_fwd_params,@function
        .size           _Z35group_norm_nhwc_fwd_one_pass_kernelI11Bf16IOFp16WLi128ELi28ELi448EEv26Group_norm_nhwc_fwd_params,(.L_x_3296 - _Z35group_norm_nhwc_fwd_one_pass_kernelI11Bf16IOFp16WLi128ELi28ELi448EEv26Group_norm_nhwc_fwd_params)
        .other          _Z35group_norm_nhwc_fwd_one_pass_kernelI11Bf16IOFp16WLi128ELi28ELi448EEv26Group_norm_nhwc_fwd_params,@"STO_CUDA_ENTRY STV_DEFAULT"
_Z35group_norm_nhwc_fwd_one_pass_kernelI11Bf16IOFp16WLi128ELi28ELi448EEv26Group_norm_nhwc_fwd_params:
.text._Z35group_norm_nhwc_fwd_one_pass_kernelI11Bf16IOFp16WLi128ELi28ELi448EEv26Group_norm_nhwc_fwd_params:
        /* <DEDUP_REMOVED lines=30> */
.L_x_2329:
        /* <DEDUP_REMOVED lines=203> */
.L_x_2309:
[----:B------:R-:W-:Y:S05]  /*0e90*/  BSYNC B0 ;  /* 0x0000000000007941 */ /* 0x000fea0003800000 */
.L_x_2308:
        /* <DEDUP_REMOVED lines=29> */
.L_x_2312:
[----:B--2---:R-:W2:Y:S04]  /*1070*/  LDG.E.STRONG.GPU R11, desc[UR8][R8.64] ;  /* 0x00000008080b7981 */ /* 0x004ea8000c1ef900 */
[----:B--2---:R-:W-:Y:S01]  /*1080*/  CCTL.IVALL ;  /* 0x00000000ff00798f */ /* 0x004fe20002000000 */
[----:B------:R-:W-:Y:S05]  /*1090*/  YIELD ;  /* 0x0000000000007946 */ /* 0x000fea0003800000 */
[----:B------:R-:W-:-:S13]  /*10a0*/  ISETP.NE.AND P1, PT, R11, R28, PT ;  /* 0x0000001c0b00720c */ /* 0x000fda0003f25270 */
[----:B------:R-:W-:Y:S05]  /*10b0*/  @P1 BRA `(.L_x_2312) ;  /* 0xfffffffc00ec1947 */ /* 0x000fea000383ffff */
.L_x_2311:
        /* <DEDUP_REMOVED lines=11> */
.L_x_2314:
        /* <DEDUP_REMOVED lines=63> */
.L_x_2313:
        /* <DEDUP_REMOVED lines=19> */
.L_x_2316:
[----:B------:R-:W-:Y:S05]  /*1690*/  BSYNC B0 ;  /* 0x0000000000007941 */ /* 0x000fea0003800000 */
.L_x_2315:
        /* <DEDUP_REMOVED lines=32> */
.L_x_2310:
        /* <DEDUP_REMOVED lines=65> */
[----:B------:R-:W-:Y:S01]  /*1cb0*/  ISETP.GT.U32.OR P2, PT, R4, 0x1bf, P2 ;  /* 0x000001bf0400780c */ /* 0x000fe20001744470 */
[----:B--2---:R-:W-:Y:S02]  /*1cc0*/  HADD2.F32 R6, -RZ, R0.H0_H0 ;  /* 0x20000000ff067230 */ /* 0x004fe40000004100 */
[-C--:B------:R-:W-:Y:S01]  /*1cd0*/  FMUL.FTZ R0, R27, R8.reuse ;  /* 0x000000081b007220 */ /* 0x080fe20000410000 */
[----:B---3--:R-:W-:Y:S02]  /*1ce0*/  HADD2.F32 R11, -RZ, R10.H0_H0 ;  /* 0x2000000aff0b7230 */ /* 0x008fe40000004100 */
[----:B------:R-:W-:-:S03]  /*1cf0*/  FMUL.FTZ R10, R13, R8 ;  /* 0x000000080d0a7220 */ /* 0x000fc60000410000 */
[C-C-:B------:R-:W-:Y:S01]  /*1d00*/  FFMA.FTZ R28, R6.reuse, R5, R11.reuse ;  /* 0x00000005061c7223 */ /* 0x140fe2000001000b */
[C-C-:B------:R-:W-:Y:S01]  /*1d10*/  FFMA.FTZ R5, R6.reuse, R10, R11.reuse ;  /* 0x0000000a06057223 */ /* 0x140fe2000001000b */
[C-C-:B------:R-:W-:Y:S01]  /*1d20*/  FFMA.FTZ R0, R6.reuse, R0, R11.reuse ;  /* 0x0000000006007223 */ /* 0x140fe2000001000b */
[----:B------:R-:W-:Y:S01]  /*1d30*/  FFMA.FTZ R10, R6, R12, R11 ;  /* 0x0000000c060a7223 */ /* 0x000fe2000001000b */
[C---:B------:R-:W-:Y:S02]  /*1d40*/  IADD3 R11, R20.reuse, 0x40, RZ ;  /* 0x00000040140b7810 */ /* 0x040fe40007ffe0ff */
[----:B------:R-:W-:Y:S01]  /*1d50*/  IADD3 R12, R20, 0x60, RZ ;  /* 0x00000060140c7810 */ /* 0x000fe20007ffe0ff */
[----:B----4-:R-:W-:Y:S01]  /*1d60*/  HADD2.F32 R6, -RZ, R15.H0_H0 ;  /* 0x2000000fff067230 */ /* 0x010fe20000004100 */
[----:B------:R-:W-:Y:S02]  /*1d70*/  ISETP.GE.U32.AND P3, PT, R11, UR12, PT ;  /* 0x0000000c0b007c0c */ /* 0x000fe4000bf66070 */
[----:B------:R-:W-:-:S02]  /*1d80*/  ISETP.GE.U32.AND P1, PT, R12, UR12, PT ;  /* 0x0000000c0c007c0c */ /* 0x000fc4000bf26070 */
[----:B------:R-:W-:Y:S02]  /*1d90*/  SHF.R.S32.HI R13, RZ, 0x1f, R11 ;  /* 0x0000001fff0d7819 */ /* 0x000fe4000001140b */
[----:B------:R-:W-:Y:S01]  /*1da0*/  SHF.R.S32.HI R14, RZ, 0x1f, R12 ;  /* 0x0000001fff0e7819 */ /* 0x000fe2000001140c */
[----:B-----5:R-:W-:Y:S02]  /*1db0*/  HADD2.F32 R27, -RZ, R26.H0_H0 ;  /* 0x2000001aff1b7230 */ /* 0x020fe40000004100 */
[-C--:B------:R-:W-:Y:S01]  /*1dc0*/  FMUL.FTZ R15, R9, R8.reuse ;  /* 0x00000008090f7220 */ /* 0x080fe20000410000 */
        /* <DEDUP_REMOVED lines=20> */
.L_x_2317:
        /* <DEDUP_REMOVED lines=14> */
.L_x_2319:
[----:B------:R-:W-:Y:S05]  /*1ff0*/  BSYNC B0 ;  /* 0x0000000000007941 */ /* 0x000fea0003800000 */
.L_x_2318:
        /* <DEDUP_REMOVED lines=11> */
.L_x_2320:
        /* <DEDUP_REMOVED lines=14> */
.L_x_2322:
[----:B------:R-:W-:Y:S05]  /*2190*/  BSYNC B0 ;  /* 0x0000000000007941 */ /* 0x000fea0003800000 */
.L_x_2321:
        /* <DEDUP_REMOVED lines=11> */
.L_x_2323:
        /* <DEDUP_REMOVED lines=14> */
.L_x_2325:
[----:B------:R-:W-:Y:S05]  /*2330*/  BSYNC B0 ;  /* 0x0000000000007941 */ /* 0x000fea0003800000 */
.L_x_2324:
        /* <DEDUP_REMOVED lines=11> */
.L_x_2326:
        /* <DEDUP_REMOVED lines=14> */
.L_x_2328:
[----:B------:R-:W-:Y:S05]  /*24d0*/  BSYNC B0 ;  /* 0x0000000000007941 */ /* 0x000fea0003800000 */
.L_x_2327:
[----:B------:R-:W4:Y:S01]  /*24e0*/  LDC R0, c[0x0][0x10] ;  /* 0x00000400ff007b82 */ /* 0x000f220000000800 */
[----:B------:R-:W-:Y:S02]  /*24f0*/  IADD3 R17, R17, 0x1, RZ ;  /* 0x0000000111117810 */ /* 0x000fe40007ffe0ff */
[----:B----4-:R-:W-:-:S04]  /*2500*/  IADD3 R21, R0, R21, RZ ;  /* 0x0000001500157210 */ /* 0x010fc80007ffe0ff */
[----:B------:R-:W-:-:S13]  /*2510*/  ISETP.GE.AND P1, PT, R21, UR4, PT ;  /* 0x0000000415007c0c */ /* 0x000fda000bf26270 */
[----:B------:R-:W-:Y:S05]  /*2520*/  @!P1 BRA `(.L_x_2329) ;  /* 0xffffffdc002c9947 */ /* 0x000fea000383ffff */
[----:B------:R-:W-:Y:S05]  /*2530*/  EXIT ;  /* 0x000000000000794d */ /* 0x000fea0003800000 */
.L_x_2330:
        /* <DEDUP_REMOVED lines=12> */
.L_x_3296:


//--------------------- .text._Z35group_norm_nhwc_fwd_one_pass_kernelI11Bf16IOFp16WLi256ELi28ELi448EEv26Group_norm_nhwc_fwd_params --------------------------
	.section	.text._Z35group_norm_nhwc_fwd_one_pass_kernelI11Bf16IOFp16WLi256ELi28ELi448EEv26Group_norm_nhwc_fwd_params,"ax",@progbits
	.align	128
        .global         _Z35group_norm_nhwc_fwd_one_pass_kernelI11Bf16IOFp16WLi256ELi28ELi448EEv26Group_norm_nhwc_fwd_params
        .type           _Z35group_norm_nhwc_fwd_one_pass_kernelI11Bf16IOFp16WLi256ELi28ELi448EEv26Group_norm_nhwc_fwd_params,@function
        .size           _Z35group_norm_nhwc_fwd_one_pass_kernelI11Bf16IOFp16WLi256ELi28ELi448EEv26Group_norm_nhwc_fwd_params,(.L_x_3297 - _Z35group_norm_nhwc_fwd_one_pass_kernelI11Bf16IOFp16WLi256ELi28ELi448EEv26Group_norm_nhwc_fwd_params)
        .other          _Z35group_norm_nhwc_fwd_one_pass_kernelI11Bf16IOFp16WLi256ELi28ELi448EEv26Group_norm_nhwc_fwd_params,@"STO_CUDA_ENTRY STV_DEFAULT"
_Z35group_norm_nhwc_fwd_one_pass_kernelI11Bf16IOFp16WLi256ELi28ELi448EEv26Group_norm_nhwc_fwd_params:
.text._Z35group_norm_nhwc_fwd_one_pass_kernelI11Bf16IOFp16WLi256ELi28ELi448EEv26Group_norm_nhwc_fwd_params:
        /* <DEDUP_REMOVED lines=48> */
.L_x_2367:
        /* <DEDUP_REMOVED lines=289> */
.L_x_2332:
[----:B------:R-:W-:Y:S05]  /*1510*/  BSYNC B0 ;  /* 0x0000000000007941 */ /* 0x000fea0003800000 */
.L_x_2331:
        /* <DEDUP_REMOVED lines=34> */
.L_x_2335:
[----:B-1----:R-:W2:Y:S04]  /*1740*/  LDG.E.STRONG.GPU R22, desc[UR8][R20.64] ;  /* 0x0000000814167981 */ /* 0x002ea8000c1ef900 */
[----:B--2---:R-:W-:Y:S01]  /*1750*/  CCTL.IVALL ;  /* 0x00000000ff00798f */ /* 0x004fe20002000000 */
[----:B------:R-:W-:Y:S05]  /*1760*/  YIELD ;  /* 0x0000000000007946 */ /* 0x000fea0003800000 */
[----:B------:R-:W-:-:S13]  /*1770*/  ISETP.NE.AND P0, PT, R22, R33, PT ;  /* 0x000000211600720c */ /* 0x000fda0003f05270 */
[----:B------:R-:W-:Y:S05]  /*1780*/  @P0 BRA `(.L_x_2335) ;  /* 0xfffffffc00ec0947 */ /* 0x000fea000383ffff */
.L_x_2334:
        /* <DEDUP_REMOVED lines=17> */
.L_x_2339:
        /* <DEDUP_REMOVED lines=115> */
.L_x_2338:
        /* <DEDUP_REMOVED lines=61> */
.L_x_2340:
[----:B------:R-:W-:-:S13]  /*23a0*/  ISETP.NE.OR P0, PT, R28, RZ, P0 ;  /* 0x000000ff1c00720c */ /* 0x000fda0000705670 */
[----:B------:R-:W-:Y:S05]  /*23b0*/  @!P0 BRA `(.L_x_2336) ;  /* 0x00000000007c8947 */ /* 0x000fea0003800000 */
.L_x_2337:
        /* <DEDUP_REMOVED lines=31> */
.L_x_2336:
        /* <DEDUP_REMOVED lines=11> */
.L_x_2342:
[----:B------:R-:W-:Y:S05]  /*2660*/  BSYNC B0 ;  /* 0x0000000000007941 */ /* 0x000fea0003800000 */
.L_x_2341:
        /* <DEDUP_REMOVED lines=16> */
.L_x_2333:
        /* <DEDUP_REMOVED lines=46> */
[----:B--2---:R-:W-:Y:S02]  /*2a50*/  HADD2.F32 R26, -RZ, R39.H0_H0 ;  /* 0x20000027ff1a7230 */ /* 0x004fe40000004100 */
[----:B------:R-:W-:Y:S01]  /*2a60*/  FADD.FTZ R39, R55, -R34 ;  /* 0x8000002237277221 */ /* 0x000fe20000010000 */
[----:B----4-:R-:W-:Y:S02]  /*2a70*/  HADD2.F32 R27, -RZ, R48.H0_H0 ;  /* 0x20000030ff1b7230 */ /* 0x010fe40000004100 */
[----:B-----5:R-:W-:Y:S02]  /*2a80*/  HADD2.F32 R29, -RZ, R49.H0_H0 ;  /* 0x20000031ff1d7230 */ /* 0x020fe40000004100 */
[----:B------:R-:W-:Y:S01]  /*2a90*/  FADD.FTZ R49, -R34, R33 ;  /* 0x0000002122317221 */ /* 0x000fe20000010100 */
[----:B------:R-:W-:-:S02]  /*2aa0*/  HADD2.F32 R28, -RZ, R35.H0_H0 ;  /* 0x20000023ff1c7230 */ /* 0x000fc40000004100 */
[----:B------:R-:W-:-:S03]  /*2ab0*/  FFMA.FTZ R33, R26, R21, R29 ;  /* 0x000000151a217223 */ /* 0x000fc6000001001d */
        /* <DEDUP_REMOVED lines=12> */
.L_x_2343:
        /* <DEDUP_REMOVED lines=14> */
.L_x_2345:
[----:B------:R-:W-:Y:S05]  /*2c60*/  BSYNC B0 ;  /* 0x0000000000007941 */ /* 0x000fea0003800000 */
.L_x_2344:
        /* <DEDUP_REMOVED lines=17> */
.L_x_2346:
        /* <DEDUP_REMOVED lines=14> */
.L_x_2348:
[----:B------:R-:W-:Y:S05]  /*2e60*/  BSYNC B0 ;  /* 0x0000000000007941 */ /* 0x000fea0003800000 */
.L_x_2347:
        /* <DEDUP_REMOVED lines=22> */
.L_x_2349:
        /* <DEDUP_REMOVED lines=14> */
.L_x_2351:
[----:B------:R-:W-:Y:S05]  /*30b0*/  BSYNC B0 ;  /* 0x0000000000007941 */ /* 0x000fea0003800000 */
.L_x_2350:
        /* <DEDUP_REMOVED lines=17> */
.L_x_2352:
        /* <DEDUP_REMOVED lines=14> */
.L_x_2354:
[----:B------:R-:W-:Y:S05]  /*32b0*/  BSYNC B0 ;  /* 0x0000000000007941 */ /* 0x000fea0003800000 */
.L_x_2353:
        /* <DEDUP_REMOVED lines=32> */
.L_x_2355:
        /* <DEDUP_REMOVED lines=14> */
.L_x_2357:
[----:B------:R-:W-:Y:S05]  /*35a0*/  BSYNC B0 ;  /* 0x0000000000007941 */ /* 0x000fea0003800000 */
.L_x_2356:
        /* <DEDUP_REMOVED lines=17> */
.L_x_2358:
        /* <DEDUP_REMOVED lines=14> */
.L_x_2360:
[----:B------:R-:W-:Y:S05]  /*37a0*/  BSYNC B0 ;  /* 0x0000000000007941 */ /* 0x000fea0003800000 */
.L_x_2359:
        /* <DEDUP_REMOVED lines=33> */
.L_x_2361:
        /* <DEDUP_REMOVED lines=14> */
.L_x_2363:
[----:B------:R-:W-:Y:S05]  /*3aa0*/  BSYNC B0 ;  /* 0x0000000000007941 */ /* 0x000fea0003800000 */
.L_x_2362:
        /* <DEDUP_REMOVED lines=11> */
.L_x_2364:
        /* <DEDUP_REMOVED lines=13> */
.L_x_2366:
[----:B------:R-:W-:Y:S05]  /*3c30*/  BSYNC B0 ;  /* 0x0000000000007941 */ /* 0x000fea0003800000 */
.L_x_2365:
[----:B------:R-:W-:Y:S02]  /*3c40*/  IADD3 R10, R3, R10, RZ ;  /* 0x0000000a030a7210 */ /* 0x000fe40007ffe0ff */
[----:B------:R-:W-:Y:S02]  /*3c50*/  IADD3 R8, R8, 0x1, RZ ;  /* 0x0000000108087810 */ /* 0x000fe40007ffe0ff */
[----:B------:R-:W-:-:S13]  /*3c60*/  ISETP.GE.AND P0, PT, R10, UR4, PT ;  /* 0x000000040a007c0c */ /* 0x000fda000bf06270 */
[----:B------:R-:W-:Y:S05]  /*3c70*/  @!P0 BRA `(.L_x_2367) ;  /* 0xffffffc400a08947 */ /* 0x000fea000383ffff */
[----:B------:R-:W-:Y:S05]  /*3c80*/  EXIT ;  /* 0x000000000000794d */ /* 0x000fea0003800000 */
.L_x_2368:
        /* <DEDUP_REMOVED lines=15> */
.L_x_3297:


//--------------------- .text._Z35group_norm_nhwc_fwd_one_pass_kernelI11Bf16IOFp16WLi512ELi28ELi448EEv26Group_norm_nhwc_fwd_params --------------------------
	.section	.text._Z35group_norm_nhwc_fwd_one_pass_kernelI11Bf16IOFp16WLi512ELi28ELi448EEv26Group_norm_nhwc_fwd_params,"ax",@progbits
	.align	128
        .global         _Z35group_norm_nhwc_fwd_one_pass_kernelI11Bf16IOFp16WLi512ELi28ELi448EEv26Group_norm_nhwc_fwd_params
        .type           _Z35group_norm_nhwc_fwd_one_pass_kernelI11Bf16IOFp16WLi512ELi28ELi448EEv26Group_norm_nhwc_fwd_params,@function
        .size           _Z35group_norm_nhwc_fwd_one_pass_kernelI11Bf16IOFp16WLi512ELi28ELi448EEv26Group_norm_nhwc_fwd_params,(.L_x_3298 - _Z35group_norm_nhwc_fwd_one_pass_kernelI11Bf16IOFp16WLi512ELi28ELi448EEv26Group_norm_nhwc_fwd_params)
        .other          _Z35group_norm_nhwc_fwd_one_pass_kernelI11Bf16IOFp16WLi512ELi28ELi448EEv26Group_norm_nhwc_fwd_params,@"STO_CUDA_ENTRY STV_DEFAULT"
_Z35group_norm_nhwc_fwd_one_pass_kernelI11Bf16IOFp16WLi512ELi28ELi448EEv26Group_norm_nhwc_fwd_params:
.text._Z35group_norm_nhwc_fwd_one_pass_kernelI11Bf16IOFp16WLi512ELi28ELi448EEv26Group_norm_nhwc_fwd_params:
        /* <DEDUP_REMOVED lines=59> */
.L_x_2426:
        /* <DEDUP_REMOVED lines=29> */
[-C--:B------:R-:W-:Y:S02]  /*0580*/  @!P5 IADD3 R0, R0, -R5.reuse, RZ ;  /* 0x800000050000d210 */ /* 0x080fe40007ffe0ff */
[----:B------:R-:W-:Y:S02]  /*0590*/  @!P5 IADD3 R3, R3, 0x1, RZ ;  /* 0x000000010303d810 */ /* 0x000fe40007ffe0ff */
        /* <DEDUP_REMOVED lines=47> */
[----:B------:R-:W-:Y:S01]  /*0890*/  @P3 IMAD R17, R80, R21, R0 ;  /* 0x0000001550113224 */ /* 0x000fe200078e0200 */
[----:B------:R-:W-:Y:S01]  /*08a0*/  @P2 LEA R6, P5, R4, R18, 0x1 ;  /* 0x0000001204062211 */ /* 0x000fe200078a08ff */
[----:B------:R-:W-:Y:S02]  /*08b0*/  @P3 IMAD.WIDE.U32 R14, R80, R20, R14 ;  /* 0x00000014500e3225 */ /* 0x000fe400078e000e */
[----:B------:R-:W1:Y:S02]  /*08c0*/  @!P6 LDC.64 R20, c[0x0][0x220] ;  /* 0x00008800ff14eb82 */ /* 0x000e640000000a00 */
[----:B------:R-:W-:-:S02]  /*08d0*/  @P2 IMAD.IADD R0, R5, 0x1, R7 ;  /* 0x0000000105002824 */ /* 0x000fc400078e0207 */
[----:B------:R-:W-:-:S03]  /*08e0*/  @P4 IMAD R5, R79, R8, RZ ;  /* 0x000000084f054224 */ /* 0x000fc600078e02ff */
[----:B------:R-:W-:Y:S01]  /*08f0*/  @P2 LEA.HI.X R7, R4, R19, R0, 0x1, P5 ;  /* 0x0000001304072211 */ /* 0x000fe200028f0c00 */
[----:B------:R-:W-:Y:S01]  /*0900*/  @P4 IMAD R19, R78, R9, R5 ;  /* 0x000000094e134224 */ /* 0x000fe200078e0205 */
[----:B------:R-:W-:Y:S01]  /*0910*/  @P3 IADD3 R0, R15, R17, RZ ;  /* 0x000000110f003210 */ /* 0x000fe20007ffe0ff */
[----:B0-----:R-:W-:Y:S01]  /*0920*/  @!P6 IMAD R18, R59, R12, RZ ;  /* 0x0000000c3b12e224 */ /* 0x001fe200078e02ff */
[-C--:B------:R-:W-:Y:S02]  /*0930*/  @P4 MOV R17, R73.reuse ;  /* 0x0000004900114202 */ /* 0x080fe40000000f00 */
[----:B------:R-:W-:Y:S01]  /*0940*/  @!P6 MOV R9, R73 ;  /* 0x000000490009e202 */ /* 0x000fe20000000f00 */
[----:B------:R-:W-:Y:S01]  /*0950*/  @!P6 IMAD R15, R69, R13, R18 ;  /* 0x0000000d450fe224 */ /* 0x000fe200078e0212 */
[----:B------:R-:W-:Y:S01]  /*0960*/  @P3 LEA R4, P5, R14, R22, 0x1 ;  /* 0x000000160e043211 */ /* 0x000fe200078a08ff */
[----:B------:R-:W-:Y:S01]  /*0970*/  @P4 IMAD.WIDE.U32 R16, R78, R8, R16 ;  /* 0x000000084e104225 */ /* 0x000fe200078e0010 */
[----:B------:R-:W-:-:S02]  /*0980*/  @!P6 MOV R8, R70 ;  /* 0x000000460008e202 */ /* 0x000fc40000000f00 */
[----:B------:R-:W-:Y:S02]  /*0990*/  @P3 LEA.HI.X R5, R14, R23, R0, 0x1, P5 ;  /* 0x000000170e053211 */ /* 0x000fe400028f0c00 */
        /* <DEDUP_REMOVED lines=98> */
[----:B-1----:R-:W-:-:S03]  /*0fc0*/  @!P6 LEA R14, P5, R12, R20, 0x1 ;  /* 0x000000140c0ee211 */ /* 0x002fc600078a08ff */
[----:B------:R-:W-:Y:S01]  /*0fd0*/  @!P6 IMAD.IADD R0, R13, 0x1, R15 ;  /* 0x000000010d00e824 */ /* 0x000fe200078e020f */
[----:B------:R-:W-:-:S04]  /*0fe0*/  SHF.R.S32.HI R25, RZ, 0x1f, R62 ;  /* 0x0000001fff197819 */ /* 0x000fc8000001143e */
        /* <DEDUP_REMOVED lines=63> */
[----:B------:R-:W-:-:S02]  /*13e0*/  @!P6 MOV R7, R73 ;  /* 0x000000490007e202 */ /* 0x000fc40000000f00 */
        /* <DEDUP_REMOVED lines=63> */
[----:B------:R-:W-:Y:S01]  /*17e0*/  FADD.FTZ R7, R4, R7 ;  /* 0x0000000704077221 */ /* 0x000fe20000010000 */
[----:B------:R-:W-:-:S02]  /*17f0*/  IMAD.U32 R6, R6, 0x10000, RZ ;  /* 0x0001000006067824 */ /* 0x000fc400078e00ff */
        /* <DEDUP_REMOVED lines=154> */
.L_x_2370:
[----:B------:R-:W-:Y:S05]  /*21a0*/  BSYNC B0 ;  /* 0x0000000000007941 */ /* 0x000fea0003800000 */
.L_x_2369:
        /* <DEDUP_REMOVED lines=31> */
.L_x_2373:
[----:B0-----:R-:W2:Y:S04]  /*23a0*/  LDG.E.STRONG.GPU R30, desc[UR8][R28.64] ;  /* 0x000000081c1e7981 */ /* 0x001ea8000c1ef900 */
[----:B--2---:R-:W-:Y:S01]  /*23b0*/  CCTL.IVALL ;  /* 0x00000000ff00798f */ /* 0x004fe20002000000 */
[----:B------:R-:W-:Y:S05]  /*23c0*/  YIELD ;  /* 0x0000000000007946 */ /* 0x000fea0003800000 */
[----:B------:R-:W-:-:S13]  /*23d0*/  ISETP.NE.AND P6, PT, R30, R33, PT ;  /* 0x000000211e00720c */ /* 0x000fda0003fc5270 */
[----:B------:R-:W-:Y:S05]  /*23e0*/  @P6 BRA `(.L_x_2373) ;  /* 0xfffffffc00ec6947 */ /* 0x000fea000383ffff */
.L_x_2372:
[----:B------:R-:W-:Y:S01]  /*23f0*/  ISETP.NE.AND P6, PT, R90, RZ, PT ;  /* 0x000000ff5a00720c */ /* 0x000fe20003fc5270 */
[----:B------:R-:W-:Y:S05]  /*2400*/  WARPSYNC.ALL ;  /* 0x0000000000007948 */ /* 0x000fea0003800000 */
[----:B------:R-:W-:Y:S07]  /*2410*/  BAR.SYNC.DEFER_BLOCKING 0x0 ;  /* 0x0000000000007b1d */ /* 0x000fee0000010000 */
[----:B------:R-:W-:Y:S05]  /*2420*/  @!P6 BRA `(.L_x_2371) ;  /* 0x0000000400f8e947 */ /* 0x000fea0003800000 */
[----:B0-----:R-:W-:Y:S01]  /*2430*/  IADD3 R28, R90, -0x1, RZ ;  /* 0xffffffff5a1c7810 */ /* 0x001fe20007ffe0ff */
[----:B------:R-:W-:-:S03]  /*2440*/  HFMA2.MMA R32, -RZ, RZ, 0, 0 ;  /* 0x00000000ff207435 */ /* 0x000fc600000001ff */
[----:B------:R-:W-:-:S13]  /*2450*/  ISETP.GE.U32.AND P6, PT, R28, 0x3, PT ;  /* 0x000000031c00780c */ /* 0x000fda0003fc6070 */
[----:B------:R-:W-:Y:S05]  /*2460*/  @!P6 BRA `(.L_x_2374) ;  /* 0x000000040008e947 */ /* 0x000fea0003800000 */
[----:B------:R-:W-:Y:S02]  /*2470*/  LOP3.LUT R33, R90, 0x3, RZ, 0xc0, !PT ;  /* 0x000000035a217812 */ /* 0x000fe400078ec0ff */
[----:B------:R-:W-:Y:S02]  /*2480*/  MOV R32, RZ ;  /* 0x000000ff00207202 */ /* 0x000fe40000000f00 */
[----:B------:R-:W-:-:S07]  /*2490*/  IADD3 R33, -R33, R90, RZ ;  /* 0x0000005a21217210 */ /* 0x000fce0007ffe1ff */
.L_x_2375:
        /* <DEDUP_REMOVED lines=36> */
[----:B------:R-:W-:-:S04]  /*26e0*/  @!P6 IMAD R35, R35, R90, RZ ;  /* 0x0000005a2323e224 */ /* 0x000fc800078e02ff */
[----:B------:R-:W-:Y:S02]  /*26f0*/  @!P6 IMAD.SHL.U32 R35, R35, 0x2, RZ ;  /* 0x000000022323e824 */ /* 0x000fe400078e00ff */
[----:B-1----:R-:W-:Y:S02]  /*2700*/  @!P6 IMAD R31, R41, R34, R42 ;  /* 0x00000022291fe224 */ /* 0x002fe400078e022a */
        /* <DEDUP_REMOVED lines=24> */
.L_x_2374:
        /* <DEDUP_REMOVED lines=22> */
.L_x_2377:
[----:B------:R-:W-:Y:S05]  /*29f0*/  BSYNC B0 ;  /* 0x0000000000007941 */ /* 0x000fea0003800000 */
.L_x_2376:
        /* <DEDUP_REMOVED lines=33> */
.L_x_2371:
        /* <DEDUP_REMOVED lines=26> */
[----:B------:R-:W-:-:S02]  /*2db0*/  ISETP.NE.AND P6, PT, RZ, UR10, PT ;  /* 0x0000000aff007c0c */ /* 0x000fc4000bfc5270 */
[----:B-1----:R-:W-:Y:S01]  /*2dc0*/  SHF.L.U32 R29, R18, 0x10, RZ ;  /* 0x00000010121d7819 */ /* 0x002fe200000006ff */
[----:B------:R-:W1:Y:S01]  /*2dd0*/  LDS.64 R30, [UR5+0x88] ;  /* 0x00008805ff1e7984 */ /* 0x000e620008000a00 */
[----:B------:R-:W-:Y:S02]  /*2de0*/  SHF.L.U32 R7, R7, 0x10, RZ ;  /* 0x0000001007077819 */ /* 0x000fe400000006ff */
[----:B0-----:R-:W-:Y:S02]  /*2df0*/  SHF.L.U32 R35, R20, 0x10, RZ ;  /* 0x0000001014237819 */ /* 0x001fe400000006ff */
[----:B------:R-:W-:Y:S02]  /*2e00*/  SHF.L.U32 R11, R11, 0x10, RZ ;  /* 0x000000100b0b7819 */ /* 0x000fe400000006ff */
[----:B-----5:R-:W-:Y:S02]  /*2e10*/  SHF.L.U32 R43, R10, 0x10, RZ ;  /* 0x000000100a2b7819 */ /* 0x020fe400000006ff */
[----:B------:R-:W-:Y:S01]  /*2e20*/  SHF.L.U32 R47, R19, 0x10, RZ ;  /* 0x00000010132f7819 */ /* 0x000fe200000006ff */
        /* <DEDUP_REMOVED lines=13> */
[----:B--2---:R-:W-:Y:S02]  /*2f00*/  HADD2.F32 R20, -RZ, R41.H0_H0 ;  /* 0x20000029ff147230 */ /* 0x004fe40000004100 */
[----:B---3--:R-:W-:Y:S02]  /*2f10*/  HADD2.F32 R28, -RZ, R44.H0_H0 ;  /* 0x2000002cff1c7230 */ /* 0x008fe40000004100 */
[----:B------:R-:W-:Y:S01]  /*2f20*/  FADD.FTZ R44, -R30, R11 ;  /* 0x0000000b1e2c7221 */ /* 0x000fe20000010100 */
[----:B----4-:R-:W-:Y:S02]  /*2f30*/  HADD2.F32 R29, -RZ, R45.H0_H0 ;  /* 0x2000002dff1d7230 */ /* 0x010fe40000004100 */
[----:B------:R-:W-:-:S03]  /*2f40*/  HADD2.F32 R33, -RZ, R90.H0_H0 ;  /* 0x2000005aff217230 */ /* 0x000fc60000004100 */
        /* <DEDUP_REMOVED lines=13> */
.L_x_2378:
        /* <DEDUP_REMOVED lines=14> */
.L_x_2380:
[----:B------:R-:W-:Y:S05]  /*3100*/  BSYNC B0 ;  /* 0x0000000000007941 */ /* 0x000fea0003800000 */
.L_x_2379:
        /* <DEDUP_REMOVED lines=17> */
.L_x_2381:
        /* <DEDUP_REMOVED lines=14> */
.L_x_2383:
[----:B------:R-:W-:Y:S05]  /*3300*/  BSYNC B0 ;  /* 0x0000000000007941 */ /* 0x000fea0003800000 */
.L_x_2382:
        /* <DEDUP_REMOVED lines=19> */
.L_x_2384:
        /* <DEDUP_REMOVED lines=14> */
.L_x_2386:
[----:B------:R-:W-:Y:S05]  /*3520*/  BSYNC B0 ;  /* 0x0000000000007941 */ /* 0x000fea0003800000 */
.L_x_2385:
        /* <DEDUP_REMOVED lines=21> */
.L_x_2387:
        /* <DEDUP_REMOVED lines=14> */
.L_x_2389:
[----:B------:R-:W-:Y:S05]  /*3760*/  BSYNC B0 ;  /* 0x0000000000007941 */ /* 0x000fea0003800000 */
.L_x_2388:
        /* <DEDUP_REMOVED lines=14> */
.L_x_2390:
        /* <DEDUP_REMOVED lines=14> */
.L_x_2392:
[----:B------:R-:W-:Y:S05]  /*3930*/  BSYNC B0 ;  /* 0x0000000000007941 */ /* 0x000fea0003800000 */
.L_x_2391:
        /* <DEDUP_REMOVED lines=22> */
.L_x_2393:
        /* <DEDUP_REMOVED lines=14> */
.L_x_2395:
[----:B------:R-:W-:Y:S05]  /*3b80*/  BSYNC B0 ;  /* 0x0000000000007941 */ /* 0x000fea0003800000 */
.L_x_2394:
        /* <DEDUP_REMOVED lines=22> */
.L_x_2396:
        /* <DEDUP_REMOVED lines=14> */
.L_x_2398:
[----:B------:R-:W-:Y:S05]  /*3dd0*/  BSYNC B0 ;  /* 0x0000000000007941 */ /* 0x000fea0003800000 */
.L_x_2397:
        /* <DEDUP_REMOVED lines=22> */
.L_x_2399:
        /* <DEDUP_REMOVED lines=14> */
.L_x_2401:
[----:B------:R-:W-:Y:S05]  /*4020*/  BSYNC B0 ;  /* 0x0000000000007941 */ /* 0x000fea0003800000 */
.L_x_2400:
        /* <DEDUP_REMOVED lines=22> */
.L_x_2402:
        /* <DEDUP_REMOVED lines=14> */
.L_x_2404:
[----:B------:R-:W-:Y:S05]  /*4270*/  BSYNC B0 ;  /* 0x0000000000007941 */ /* 0x000fea0003800000 */
.L_x_2403:
        /* <DEDUP_REMOVED lines=22> */
.L_x_2405:
        /* <DEDUP_REMOVED lines=14> */
.L_x_2407:
[----:B------:R-:W-:Y:S05]  /*44c0*/  BSYNC B0 ;  /* 0x0000000000007941 */ /* 0x000fea0003800000 */
.L_x_2406:
[----:B0-----:R-:W-:Y:S01]  /*44d0*/  SHF.L.U32 R3, R0, 0x10, RZ ;  /* 0x0000001000037819 */ /* 0x001fe200000006ff */
[----:B------:R-:W-:Y:S01]  /*44e0*/  IMAD.U32 R5, R26, 0x10000, RZ ;  /* 0x000100001a057824 */ /* 0x000fe200078e00ff */
        /* <DEDUP_REMOVED lines=20> */
.L_x_2408:
        /* <DEDUP_REMOVED lines=14> */
.L_x_2410:
[----:B------:R-:W-:Y:S05]  /*4710*/  BSYNC B0 ;  /* 0x0000000000007941 */ /* 0x000fea0003800000 */
.L_x_2409:
        /* <DEDUP_REMOVED lines=22> */
.L_x_2411:
        /* <DEDUP_REMOVED lines=14> */
.L_x_2413:
[----:B------:R-:W-:Y:S05]  /*4960*/  BSYNC B0 ;  /* 0x0000000000007941 */ /* 0x000fea0003800000 */
.L_x_2412:
        /* <DEDUP_REMOVED lines=22> */
.L_x_2414:
        /* <DEDUP_REMOVED lines=14> */
.L_x_2416:
[----:B------:R-:W-:Y:S05]  /*4bb0*/  BSYNC B0 ;  /* 0x0000000000007941 */ /* 0x000fea0003800000 */
.L_x_2415:
        /* <DEDUP_REMOVED lines=22> */
.L_x_2417:
        /* <DEDUP_REMOVED lines=14> */
.L_x_2419:
[----:B------:R-:W-:Y:S05]  /*4e00*/  BSYNC B0 ;  /* 0x0000000000007941 */ /* 0x000fea0003800000 */
.L_x_2418:
        /* <DEDUP_REMOVED lines=22> */
.L_x_2420:
        /* <DEDUP_REMOVED lines=14> */
.L_x_2422:
[----:B------:R-:W-:Y:S05]  /*5050*/  BSYNC B0 ;  /* 0x0000000000007941 */ /* 0x000fea0003800000 */
.L_x_2421:
        /* <DEDUP_REMOVED lines=22> */
.L_x_2423:
        /* <DEDUP_REMOVED lines=13> */
.L_x_2425:
[----:B------:R-:W-:Y:S05]  /*5290*/  BSYNC B0 ;  /* 0x0000000000007941 */ /* 0x000fea0003800000 */
.L_x_2424:
[----:B------:R-:W1:Y:S01]  /*52a0*/  LDC R0, c[0x0][0x10] ;  /* 0x00000400ff007b82 */ /* 0x000e620000000800 */
[----:B------:R-:W-:Y:S02]  /*52b0*/  IADD3 R76, R76, 0x1, RZ ;  /* 0x000000014c4c7810 */ /* 0x000fe40007ffe0ff */
[----:B-1----:R-:W-:-:S04]  /*52c0*/  IADD3 R77, R0, R77, RZ ;  /* 0x0000004d004d7210 */ /* 0x002fc80007ffe0ff */
[----:B------:R-:W-:-:S13]  /*52d0*/  ISETP.GE.AND P5, PT, R77, UR4, PT ;  /* 0x000000044d007c0c */ /* 0x000fda000bfa6270 */
[----:B------:R-:W-:Y:S05]  /*52e0*/  @!P5 BRA `(.L_x_2426) ;  /* 0xffffffb00030d947 */ /* 0x000fea000383ffff */
[----:B------:R-:W-:Y:S05]  /*52f0*/  EXIT ;  /* 0x000000000000794d */ /* 0x000fea0003800000 */
.L_x_2427:
        /* <DEDUP_REMOVED lines=16> */
.L_x_3298:


//--------------------- .text._Z35group_norm_nhwc_fwd_one_pass_kernelI11Fp16IOFp32WLi64ELi28ELi448EEv26Group_norm_nhwc_fwd_params --------------------------
	.section	.text._Z35group_norm_nhwc_fwd_one_pass_kernelI11Fp16IOFp32WLi64ELi28ELi448EEv26Group_norm_nhwc_fwd_params,"ax",@progbits
	.align	128
        .global         _Z35group_norm_nhwc_fwd_one_pass_kernelI11Fp16IOFp32WLi64ELi28ELi448EEv26Group_norm_nhwc_fwd_params
        .type           _Z35group_norm_nhwc_fwd_one_pass_kernelI11Fp16IOFp32WLi64ELi28ELi448EEv26Group_norm_nhwc_fwd_params,@function
        .size           _Z35group_norm_nhwc_fwd_one_pass_kernelI11Fp16IOFp32WLi64ELi28ELi448EEv26Group_norm_nhwc_fwd_params,(.L_x_3299 - _Z35group_norm_nhwc_fwd_one_pass_kernelI11Fp16IOFp32WLi64ELi28ELi448EEv26Group_norm_nhwc_fwd_params)
        .other          _Z35group_norm_nhwc_fwd_one_pass_kernelI11Fp16IOFp32WLi64ELi28ELi448EEv26Group_norm_nhwc_fwd_params,@"STO_CUDA_ENTRY STV_DEFAULT"
_Z35group_norm_nhwc_fwd_one_pass_kernelI11Fp16IOFp32WLi64ELi28ELi448EEv26Group_norm_nhwc_fwd_params:
.text._Z35group_norm_nhwc_fwd_one_pass_kernelI11Fp16IOFp32WLi64ELi28ELi448EEv26Group_norm_nhwc_fwd_params:
        /* <DEDUP_REMOVED lines=32> */
.L_x_2443:
        /* <DEDUP_REMOVED lines=70> */
[----:B------:R-:W-:Y:S01]  /*0660*/  ISETP.NE.AND P2, PT, R2, RZ, PT ;  /* 0x000000ff0200720c */ /* 0x000fe20003f45270 */
[----:B--2---:R-:W-:-:S02]  /*0670*/  HADD2.F32 R9, -RZ, R16.H1_H1 ;  /* 0x30000010ff097230 */ /* 0x004fc40000004100 */
[----:B------:R-:W-:Y:S02]  /*0680*/  HADD2.F32 R8, -RZ, R16.H0_H0 ;  /* 0x20000010ff087230 */ /* 0x000fe40000004100 */
[--C-:B---3--:R-:W-:Y:S02]  /*0690*/  HADD2.F32 R13, -RZ, R17.reuse.H1_H1 ;  /* 0x30000011ff0d7230 */ /* 0x108fe40000004100 */
[----:B------:R-:W-:Y:S01]  /*06a0*/  FMUL.FTZ R11, R9, R9 ;  /* 0x00000009090b7220 */ /* 0x000fe20000410000 */
[----:B------:R-:W-:Y:S02]  /*06b0*/  HADD2.F32 R10, -RZ, R17.H0_H0 ;  /* 0x20000011ff0a7230 */ /* 0x000fe40000004100 */
[C---:B------:R-:W-:Y:S01]  /*06c0*/  FADD.FTZ R9, R8.reuse, R9 ;  /* 0x0000000908097221 */ /* 0x040fe20000010000 */
        /* <DEDUP_REMOVED lines=71> */
.L_x_2429:
[----:B------:R-:W-:Y:S05]  /*0b40*/  BSYNC B0 ;  /* 0x0000000000007941 */ /* 0x000fea0003800000 */
.L_x_2428:
        /* <DEDUP_REMOVED lines=12> */
[CC--:B-1----:R-:W-:Y:S02]  /*0c10*/  IMAD R11, R10.reuse, R13.reuse, RZ ;  /* 0x0000000d0a0b7224 */ /* 0x0c2fe400078e02ff */
[----:B------:R-:W-:Y:S02]  /*0c20*/  IMAD R23, R10, R13, RZ ;  /* 0x0000000d0a177224 */ /* 0x000fe400078e02ff */
        /* <DEDUP_REMOVED lines=15> */
[----:B-1----:R-:W-:-:S05]  /*0d20*/  LOP3.LUT R8, R18, 0x1, RZ, 0xc0, !PT ;  /* 0x0000000112087812 */ /* 0x002fca00078ec0ff */
[----:B------:R-:W-:-:S04]  /*0d30*/  IMAD R13, R8, R13, R14 ;  /* 0x0000000d080d7224 */ /* 0x000fc800078e020e */
[----:B------:R-:W-:-:S07]  /*0d40*/  IMAD.WIDE.U32 R4, R13, 0x4, R4 ;  /* 0x000000040d047825 */ /* 0x000fce00078e0004 */
.L_x_2432:
[----:B------:R-:W2:Y:S04]  /*0d50*/  LDG.E.STRONG.GPU R8, desc[UR8][R4.64] ;  /* 0x0000000804087981 */ /* 0x000ea8000c1ef900 */
[----:B--2---:R-:W-:Y:S01]  /*0d60*/  CCTL.IVALL ;  /* 0x00000000ff00798f */ /* 0x004fe20002000000 */
[----:B------:R-:W-:Y:S05]  /*0d70*/  YIELD ;  /* 0x0000000000007946 */ /* 0x000fea0003800000 */
[----:B------:R-:W-:-:S13]  /*0d80*/  ISETP.NE.AND P1, PT, R8, R23, PT ;  /* 0x000000170800720c */ /* 0x000fda0003f25270 */
[----:B------:R-:W-:Y:S05]  /*0d90*/  @P1 BRA `(.L_x_2432) ;  /* 0xfffffffc00ec1947 */ /* 0x000fea000383ffff */
.L_x_2431:
        /* <DEDUP_REMOVED lines=11> */
.L_x_2434:
        /* <DEDUP_REMOVED lines=63> */
.L_x_2433:
[----:B------:R-:W-:-:S13]  /*1240*/  LOP3.LUT P1, R4, R12, 0x3, RZ, 0xc0, !PT ;  /* 0x000000030c047812 */ /* 0x000fda000782c0ff */
[----:B------:R-:W-:Y:S05]  /*1250*/  @!P1 BRA `(.L_x_2430) ;  /* 0x0000000000cc9947 */ /* 0x000fea0003800000 */
[----:B------:R-:W-:Y:S01]  /*1260*/  ISETP.EQ.OR P1, PT, R13, UR7, P2 ;  /* 0x000000070d007c0c */ /* 0x000fe20009722670 */
[----:B------:R-:W-:Y:S01]  /*1270*/  BSSY B0, `(.L_x_2435) ;  /* 0x0000010000007945 */ /* 0x000fe20003800000 */
[----:B------:R-:W-:-:S11]  /*1280*/  ISETP.NE.AND P3, PT, R4, 0x1, PT ;  /* 0x000000010400780c */ /* 0x000fd60003f65270 */
[----:B------:R-:W-:Y:S05]  /*1290*/  @P1 BRA `(.L_x_2436) ;  /* 0x0000000000341947 */ /* 0x000fea0003800000 */
[----:B-1----:R-:W1:Y:S01]  /*12a0*/  S2R R8, SR_CTAID.Y ;  /* 0x0000000000087919 */ /* 0x002e620000002600 */
        /* <DEDUP_REMOVED lines=12> */
.L_x_2436:
[----:B------:R-:W-:Y:S05]  /*1370*/  BSYNC B0 ;  /* 0x0000000000007941 */ /* 0x000fea0003800000 */
.L_x_2435:
[----:B------:R-:W-:Y:S05]  /*1380*/  @!P3 BRA `(.L_x_2430) ;  /* 0x000000000080b947 */ /* 0x000fea0003800000 */
[C---:B------:R-:W-:Y:S02]  /*1390*/  IADD3 R4, R13.reuse, 0x1, RZ ;  /* 0x000000010d047810 */ /* 0x040fe40007ffe0ff */
[----:B------:R-:W-:Y:S02]  /*13a0*/  IADD3 R14, R13, 0x2, RZ ;  /* 0x000000020d0e7810 */ /* 0x000fe40007ffe0ff */
[----:B------:R-:W-:Y:S02]  /*13b0*/  ISETP.EQ.OR P3, PT, R4, UR7, P2 ;  /* 0x0000000704007c0c */ /* 0x000fe40009762670 */
[----:B------:R-:W-:Y:S02]  /*13c0*/  LOP3.LUT R5, R12, 0x3, RZ, 0xc0, !PT ;  /* 0x000000030c057812 */ /* 0x000fe400078ec0ff */
[----:B------:R-:W-:-:S04]  /*13d0*/  ISETP.EQ.OR P1, PT, R14, UR7, P2 ;  /* 0x000000070e007c0c */ /* 0x000fc80009722670 */
[----:B------:R-:W-:-:S05]  /*13e0*/  ISETP.EQ.OR P1, PT, R5, 0x2, P1 ;  /* 0x000000020500780c */ /* 0x000fca0000f22670 */
[----:B-1----:R-:W1:Y:S01]  /*13f0*/  @!P3 S2R R15, SR_CTAID.Y ;  /* 0x00000000000fb919 */ /* 0x002e620000002600 */
[----:B------:R-:W1:Y:S01]  /*1400*/  @!P3 LDC R11, c[0x0][0x10] ;  /* 0x00000400ff0bbb82 */ /* 0x000e620000000800 */
[----:B------:R-:W-:-:S06]  /*1410*/  @!P3 LOP3.LUT R10, R18, 0x1, RZ, 0xc0, !PT ;  /* 0x00000001120ab812 */ /* 0x000fcc00078ec0ff */
[----:B------:R-:W2:Y:S01]  /*1420*/  @!P1 S2R R13, SR_CTAID.Y ;  /* 0x00000000000d9919 */ /* 0x000ea20000002600 */
[----:B------:R-:W3:Y:S08]  /*1430*/  @!P1 LDC R23, c[0x0][0x10] ;  /* 0x00000400ff179b82 */ /* 0x000ef00000000800 */
[----:B------:R-:W4:Y:S01]  /*1440*/  @!P3 LDC.64 R8, c[0x0][0x248] ;  /* 0x00009200ff08bb82 */ /* 0x000f220000000a00 */
[----:B-1----:R-:W-:-:S07]  /*1450*/  @!P3 IMAD R15, R4, R11, R15 ;  /* 0x0000000b040fb224 */ /* 0x002fce00078e020f */
[----:B------:R-:W1:Y:S01]  /*1460*/  @!P1 LDC.64 R4, c[0x0][0x248] ;  /* 0x00009200ff049b82 */ /* 0x000e620000000a00 */
[----:B------:R-:W-:Y:S01]  /*1470*/  @!P3 IMAD R11, R11, R10, RZ ;  /* 0x0000000a0b0bb224 */ /* 0x000fe200078e02ff */
[----:B------:R-:W-:-:S03]  /*1480*/  @!P1 LOP3.LUT R10, R18, 0x1, RZ, 0xc0, !PT ;  /* 0x00000001120a9812 */ /* 0x000fc600078ec0ff */
[----:B------:R-:W-:Y:S02]  /*1490*/  @!P3 IMAD R11, R11, R12, RZ ;  /* 0x0000000c0b0bb224 */ /* 0x000fe400078e02ff */
[----:B---3--:R-:W-:Y:S02]  /*14a0*/  @!P1 IMAD R29, R23, R10, RZ ;  /* 0x0000000a171d9224 */ /* 0x008fe400078e02ff */
[----:B--2---:R-:W-:Y:S01]  /*14b0*/  @!P1 IMAD R13, R14, R23, R13 ;  /* 0x000000170e0d9224 */ /* 0x004fe200078e020d */
[----:B------:R-:W-:Y:S01]  /*14c0*/  @!P3 SHF.L.U32 R11, R11, 0x1, RZ ;  /* 0x000000010b0bb819 */ /* 0x000fe200000006ff */
[----:B------:R-:W-:-:S04]  /*14d0*/  @!P1 IMAD R29, R29, R12, RZ ;  /* 0x0000000c1d1d9224 */ /* 0x000fc800078e02ff */
[----:B----4-:R-:W-:Y:S01]  /*14e0*/  @!P3 IMAD.WIDE R10, R11, 0x4, R8 ;  /* 0x000000040b0ab825 */ /* 0x010fe200078e0208 */
        /* <DEDUP_REMOVED lines=10> */
.L_x_2430:
        /* <DEDUP_REMOVED lines=22> */
[----:B------:R-:W-:Y:S01]  /*16f0*/  MOV R3, 0x3f800000 ;  /* 0x3f80000000037802 */ /* 0x000fe20000000f00 */
[----:B0-----:R-:W-:-:S02]  /*1700*/  HADD2.F32 R7, -RZ, R16.H0_H0 ;  /* 0x20000010ff077230 */ /* 0x001fc40000004100 */
[----:B------:R-:W0:Y:S01]  /*1710*/  LDS.64 R14, [UR5+0x88] ;  /* 0x00008805ff0e7984 */ /* 0x000e220008000a00 */
[----:B-1----:R-:W-:Y:S02]  /*1720*/  HADD2.F32 R9, -RZ, R16.H1_H1 ;  /* 0x30000010ff097230 */ /* 0x002fe40000004100 */
[--C-:B------:R-:W-:Y:S02]  /*1730*/  HADD2.F32 R13, -RZ, R17.reuse.H0_H0 ;  /* 0x20000011ff0d7230 */ /* 0x100fe40000004100 */
[----:B------:R-:W-:Y:S02]  /*1740*/  HADD2.F32 R17, -RZ, R17.H1_H1 ;  /* 0x30000011ff117230 */ /* 0x000fe40000004100 */
[----:B0-----:R-:W-:-:S04]  /*1750*/  FMUL.FTZ R14, R14, UR6 ;  /* 0x000000060e0e7c20 */ /* 0x001fc80008410000 */
[----:B------:R-:W-:Y:S01]  /*1760*/  FMUL.FTZ R28, R14, R14 ;  /* 0x0000000e0e1c7220 */ /* 0x000fe20000410000 */
[--C-:B------:R-:W-:Y:S01]  /*1770*/  FADD.FTZ R6, R7, -R14.reuse ;  /* 0x8000000e07067221 */ /* 0x100fe20000010000 */
[--C-:B------:R-:W-:Y:S01]  /*1780*/  FADD.FTZ R8, R9, -R14.reuse ;  /* 0x8000000e09087221 */ /* 0x100fe20000010000 */
[----:B------:R-:W-:Y:S01]  /*1790*/  FADD.FTZ R12, R13, -R14 ;  /* 0x8000000e0d0c7221 */ /* 0x000fe20000010000 */
[----:B------:R-:W-:Y:S01]  /*17a0*/  FFMA.FTZ R15, R15, UR6, -R28 ;  /* 0x000000060f0f7c23 */ /* 0x000fe2000801081c */
[----:B------:R-:W-:-:S04]  /*17b0*/  FADD.FTZ R14, R17, -R14 ;  /* 0x8000000e110e7221 */ /* 0x000fc80000010000 */
        /* <DEDUP_REMOVED lines=25> */
.L_x_2437:
[----:B------:R-:W-:Y:S04]  /*1950*/  BSSY B0, `(.L_x_2438) ;  /* 0x000000f000007945 */ /* 0x000fe80003800000 */
[----:B------:R-:W-:Y:S05]  /*1960*/  @!P0 BRA `(.L_x_2439) ;  /* 0x0000000000348947 */ /* 0x000fea0003800000 */
[----:B------:R-:W-:Y:S01]  /*1970*/  SHF.R.S32.HI R7, RZ, 0x1f, R20 ;  /* 0x0000001fff077819 */ /* 0x000fe20000011414 */
[----:B------:R-:W-:Y:S01]  /*1980*/  ULDC.64 UR12, c[0x0][0x270] ;  /* 0x00009c00000c7ab9 */ /* 0x000fe20000000a00 */
[----:B------:R-:W-:Y:S02]  /*1990*/  MOV R4, R24 ;  /* 0x0000001800047202 */ /* 0x000fe40000000f00 */
[----:B------:R-:W-:Y:S01]  /*19a0*/  MOV R5, R27 ;  /* 0x0000001b00057202 */ /* 0x000fe20000000f00 */
[----:B------:R-:W-:Y:S01]  /*19b0*/  IMAD R7, R7, UR12, RZ ;  /* 0x0000000c07077c24 */ /* 0x000fe2000f8e02ff */
[----:B------:R-:W-:Y:S01]  /*19c0*/  F2FP.F16.F32.PACK_AB R9, R12, R9 ;  /* 0x000000090c09723e */ /* 0x000fe200000000ff */
[----:B------:R-:W-:-:S04]  /*19d0*/  IMAD.WIDE.U32 R4, R20, UR12, R4 ;  /* 0x0000000c14047c25 */ /* 0x000fc8000f8e0004 */
[----:B------:R-:W-:Y:S01]  /*19e0*/  IMAD R7, R20, UR13, R7 ;  /* 0x0000000d14077c24 */ /* 0x000fe2000f8e0207 */
[----:B------:R-:W-:Y:S02]  /*19f0*/  ULDC.64 UR12, c[0x0][0x210] ;  /* 0x00008400000c7ab9 */ /* 0x000fe40000000a00 */
[----:B------:R-:W-:Y:S02]  /*1a00*/  LEA R6, P2, R4, UR12, 0x1 ;  /* 0x0000000c04067c11 */ /* 0x000fe4000f8408ff */
[----:B------:R-:W-:-:S04]  /*1a10*/  IADD3 R7, R5, R7, RZ ;  /* 0x0000000705077210 */ /* 0x000fc80007ffe0ff */
[----:B------:R-:W-:-:S05]  /*1a20*/  LEA.HI.X R7, R4, UR13, R7, 0x1, P2 ;  /* 0x0000000d04077c11 */ /* 0x000fca00090f0c07 */
[----:B------:R0:W-:Y:S02]  /*1a30*/  STG.E desc[UR8][R6.64], R9 ;  /* 0x0000000906007986 */ /* 0x0001e4000c101908 */
.L_x_2439:
[----:B------:R-:W-:Y:S05]  /*1a40*/  BSYNC B0 ;  /* 0x0000000000007941 */ /* 0x000fea0003800000 */
.L_x_2438:
        /* <DEDUP_REMOVED lines=11> */
.L_x_2440:
        /* <DEDUP_REMOVED lines=11> */
[----:B------:R-:W-:Y:S01]  /*1bb0*/  F2FP.F16.F32.PACK_AB R3, R3, R10 ;  /* 0x0000000a0303723e */ /* 0x000fe200000000ff */
[C---:B------:R-:W-:Y:S02]  /*1bc0*/  IMAD R7, R8.reuse, UR13, R7 ;  /* 0x0000000d08077c24 */ /* 0x040fe4000f8e0207 */
[----:B------:R-:W-:Y:S01]  /*1bd0*/  IMAD.WIDE.U32 R4, R8, UR12, R4 ;  /* 0x0000000c08047c25 */ /* 0x000fe2000f8e0004 */
[----:B------:R-:W-:Y:S02]  /*1be0*/  ULDC.64 UR12, c[0x0][0x210] ;  /* 0x00008400000c7ab9 */ /* 0x000fe40000000a00 */
[----:B------:R-:W-:-:S02]  /*1bf0*/  LEA R6, P1, R4, UR12, 0x1 ;  /* 0x0000000c04067c11 */ /* 0x000fc4000f8208ff */
[----:B------:R-:W-:-:S04]  /*1c00*/  IADD3 R7, R5, R7, RZ ;  /* 0x0000000705077210 */ /* 0x000fc80007ffe0ff */
[----:B------:R-:W-:-:S05]  /*1c10*/  LEA.HI.X R7, R4, UR13, R7, 0x1, P1 ;  /* 0x0000000d04077c11 */ /* 0x000fca00088f0c07 */
[----:B------:R0:W-:Y:S02]  /*1c20*/  STG.E desc[UR8][R6.64], R3 ;  /* 0x0000000306007986 */ /* 0x0001e4000c101908 */
.L_x_2442:
[----:B------:R-:W-:Y:S05]  /*1c30*/  BSYNC B0 ;  /* 0x0000000000007941 */ /* 0x000fea0003800000 */
.L_x_2441:
[----:B------:R-:W1:Y:S01]  /*1c40*/  LDC R4, c[0x0][0x10] ;  /* 0x00000400ff047b82 */ /* 0x000e620000000800 */
[----:B------:R-:W-:Y:S02]  /*1c50*/  IADD3 R18, R18, 0x1, RZ ;  /* 0x0000000112127810 */ /* 0x000fe40007ffe0ff */
[----:B-1----:R-:W-:-:S04]  /*1c60*/  IADD3 R21, R4, R21, RZ ;  /* 0x0000001504157210 */ /* 0x002fc80007ffe0ff */
[----:B------:R-:W-:-:S13]  /*1c70*/  ISETP.GE.AND P1, PT, R21, UR4, PT ;  /* 0x0000000415007c0c */ /* 0x000fda000bf26270 */
[----:B------:R-:W-:Y:S05]  /*1c80*/  @!P1 BRA `(.L_x_2443) ;  /* 0xffffffe4005c9947 */ /* 0x000fea000383ffff */
[----:B------:R-:W-:Y:S05]  /*1c90*/  EXIT ;  /* 0x000000000000794d */ /* 0x000fea0003800000 */
.L_x_2444:
        /* <DEDUP_REMOVED lines=14> */
.L_x_3299:


//--------------------- .text._Z35group_norm_nhwc_fwd_one_pass_kernelI11Fp16IOFp32WLi128ELi28ELi448EEv26Group_norm_nhwc_fwd_params --------------------------
	.section	.text._Z35group_norm_nhwc_fwd_one_pass_kernelI11Fp16IOFp32WLi128ELi28ELi448EEv26Group_norm_nhwc_fwd_params,"ax",@progbits
	.align	128
        .global         _Z35group_norm_nhwc_fwd_one_pass_kernelI11Fp16IOFp32WLi128ELi28ELi448EEv26Group_norm_nhwc_fwd_params
        .type           _Z35group_norm_nhwc_fwd_one_pass_kernelI11Fp16IOFp32WLi128ELi28ELi448EEv26Group_norm_nhwc_fwd_params,@function
        .size           _Z35group_norm_nhwc_fwd_one_pass_kernelI11Fp16IOFp32WLi128ELi28ELi448EEv26Group_norm_nhwc_fwd_params,(.L_x_3300 - _Z35group_norm_nhwc_fwd_one_pass_kernelI11Fp16IOFp32WLi128ELi28ELi448EEv26Group_norm_nhwc_fwd_params)
        .other          _Z35group_norm_nhwc_fwd_one_pass_kernelI11Fp16IOFp32WLi128ELi28ELi448EEv26Group_norm_nhwc_fwd_params,@"STO_CUDA_ENTRY STV_DEFAULT"
_Z35group_norm_nhwc_fwd_one_pass_kernelI11Fp16IOFp32WLi128ELi28ELi448EEv26Group_norm_nhwc_fwd_params:
.text._Z35group_norm_nhwc_fwd_one_pass_kernelI11Fp16IOFp32WLi128ELi28ELi448EEv26Group_norm_nhwc_fwd_params:
        /* <DEDUP_REMOVED lines=8> */
[----:B------:R-:W1:Y:S01]  /*0080*/  S2UR UR7, SR_CTAID.X ;  /* 0x00000000000779c3 */ /* 0x000e620000002500 */
[----:B------:R-:W-:Y:S01]  /*0090*/  ULDC.64 UR8, c[0x0][0x278] ;  /* 0x00009e0000087ab9 */ /* 0x000fe20000000a00 */
[----:B------:R-:W-:-:S06]  /*00a0*/  HFMA2.MMA R4, -RZ, RZ, 0, 0 ;  /* 0x00000000ff047435 */ /* 0x000fcc00000001ff */
[----:B------:R-:W1:Y:S01]  /*00b0*/  LDC R17, c[0x0][0x294] ;  /* 0x0000a500ff117b82 */ /* 0x000e620000000800 */
[----:B0-----:R-:W-:-:S05]  /*00c0*/  SHF.R.U32.HI R2, RZ, 0x1, R0 ;  /* 0x00000001ff027819 */ /* 0x001fca0000011600 */
[----:B------:R-:W-:-:S05]  /*00d0*/  IMAD.WIDE.U32 R2, R2, -0x6db6db6d, RZ ;  /* 0x9249249302027825 */ /* 0x000fca00078e00ff */
[----:B------:R-:W-:-:S05]  /*00e0*/  SHF.R.U32.HI R2, RZ, 0x2, R3 ;  /* 0x00000002ff027819 */ /* 0x000fca0000011603 */
[----:B-1----:R-:W-:-:S05]  /*00f0*/  IMAD R17, R17, UR7, R2 ;  /* 0x0000000711117c24 */ /* 0x002fca000f8e0202 */
[C---:B------:R-:W-:Y:S02]  /*0100*/  ISETP.GE.U32.AND P0, PT, R17.reuse, UR8, PT ;  /* 0x0000000811007c0c */ /* 0x040fe4000bf06070 */
[----:B------:R-:W-:Y:S02]  /*0110*/  SHF.R.S32.HI R3, RZ, 0x1f, R17 ;  /* 0x0000001fff037819 */ /* 0x000fe40000011411 */
[----:B------:R-:W-:Y:S02]  /*0120*/  IADD3 R16, R17, 0x20, RZ ;  /* 0x0000002011107810 */ /* 0x000fe40007ffe0ff */
[----:B------:R-:W-:Y:S01]  /*0130*/  ISETP.GE.AND.EX P0, PT, R3, UR9, PT, P0 ;  /* 0x0000000903007c0c */ /* 0x000fe2000bf06300 */
[----:B------:R-:W-:Y:S01]  /*0140*/  ULDC.64 UR8, c[0x0][0x208] ;  /* 0x0000820000087ab9 */ /* 0x000fe20000000a00 */
[----:B------:R-:W-:Y:S02]  /*0150*/  IADD3 R6, R17, 0x40, RZ ;  /* 0x0000004011067810 */ /* 0x000fe40007ffe0ff */
[----:B------:R-:W-:-:S13]  /*0160*/  ISETP.LT.U32.AND P0, PT, R0, 0x1c0, !P0 ;  /* 0x000001c00000780c */ /* 0x000fda0004701070 */
.L_x_2466:
[----:B0-----:R-:W0:Y:S01]  /*0170*/  LDC R7, c[0x0][0x288] ;  /* 0x0000a200ff077b82 */ /* 0x001e220000000800 */
[----:B------:R-:W-:Y:S01]  /*0180*/  ULDC.64 UR12, c[0x0][0x278] ;  /* 0x00009e00000c7ab9 */ /* 0x000fe20000000a00 */
[----:B------:R-:W-:Y:S01]  /*0190*/  ULDC.64 UR10, c[0x0][0x280] ;  /* 0x0000a000000a7ab9 */ /* 0x000fe20000000a00 */
[----:B0-----:R-:W-:-:S04]  /*01a0*/  IABS R5, R7 ;  /* 0x0000000700057213 */ /* 0x001fc80000000000 */
[----:B------:R-:W0:Y:S08]  /*01b0*/  I2F.RP R2, R5 ;  /* 0x0000000500027306 */ /* 0x000e300000209400 */
[----:B0-----:R-:W0:Y:S02]  /*01c0*/  MUFU.RCP R2, R2 ;  /* 0x0000000200027308 */ /* 0x001e240000001000 */
[----:B0-----:R-:W-:-:S06]  /*01d0*/  IADD3 R8, R2, 0xffffffe, RZ ;  /* 0x0ffffffe02087810 */ /* 0x001fcc0007ffe0ff */
[----:B-1----:R0:W1:Y:S02]  /*01e0*/  F2I.FTZ.U32.TRUNC.NTZ R9, R8 ;  /* 0x0000000800097305 */ /* 0x002064000021f000 */
[----:B0-----:R-:W-:Y:S02]  /*01f0*/  MOV R8, RZ ;  /* 0x000000ff00087202 */ /* 0x001fe40000000f00 */
[----:B-123--:R-:W-:-:S05]  /*0200*/  IADD3 R10, RZ, -R9, RZ ;  /* 0x80000009ff0a7210 */ /* 0x00efca0007ffe0ff */
        /* <DEDUP_REMOVED lines=9> */
[----:B------:R-:W0:Y:S03]  /*02a0*/  @P0 LDC.64 R8, c[0x0][0x270] ;  /* 0x00009c00ff080b82 */ /* 0x000e260000000a00 */
[----:B------:R-:W-:Y:S01]  /*02b0*/  IMAD R11, R11, -0xe, R0 ;  /* 0xfffffff20b0b7824 */ /* 0x000fe200078e0200 */
[----:B------:R-:W-:-:S04]  /*02c0*/  ISETP.GT.U32.AND P2, PT, R5, R2, PT ;  /* 0x000000020500720c */ /* 0x000fc80003f44070 */
[----:B------:R-:W-:Y:S02]  /*02d0*/  SHF.L.U32 R27, R11, 0x1, RZ ;  /* 0x000000010b1b7819 */ /* 0x000fe400000006ff */
[----:B------:R-:W1:Y:S02]  /*02e0*/  @P0 LDC.64 R10, c[0x0][0x220] ;  /* 0x00008800ff0a0b82 */ /* 0x000e640000000a00 */
[----:B------:R-:W-:-:S05]  /*02f0*/  SHF.R.S32.HI R19, RZ, 0x1f, R27 ;  /* 0x0000001fff137819 */ /* 0x000fca000001141b */
[-C--:B------:R-:W-:Y:S02]  /*0300*/  @!P2 IADD3 R2, R2, -R5.reuse, RZ ;  /* 0x800000050202a210 */ /* 0x080fe40007ffe0ff */
[----:B------:R-:W-:Y:S02]  /*0310*/  @!P2 IADD3 R15, R15, 0x1, RZ ;  /* 0x000000010f0fa810 */ /* 0x000fe40007ffe0ff */
[----:B------:R-:W-:Y:S02]  /*0320*/  ISETP.GE.U32.AND P1, PT, R2, R5, PT ;  /* 0x000000050200720c */ /* 0x000fe40003f26070 */
[----:B------:R-:W-:Y:S02]  /*0330*/  LOP3.LUT R2, R20, R7, RZ, 0x3c, !PT ;  /* 0x0000000714027212 */ /* 0x000fe400078e3cff */
[----:B------:R-:W-:Y:S02]  /*0340*/  ISETP.NE.AND P2, PT, R7, RZ, PT ;  /* 0x000000ff0700720c */ /* 0x000fe40003f45270 */
[----:B------:R-:W-:-:S02]  /*0350*/  ISETP.GE.AND P3, PT, R2, RZ, PT ;  /* 0x000000ff0200720c */ /* 0x000fc40003f66270 */
[----:B------:R-:W-:-:S05]  /*0360*/  SHF.R.S32.HI R5, RZ, 0x1f, R16 ;  /* 0x0000001fff057819 */ /* 0x000fca0000011410 */
[----:B------:R-:W-:Y:S02]  /*0370*/  @P1 IADD3 R15, R15, 0x1, RZ ;  /* 0x000000010f0f1810 */ /* 0x000fe40007ffe0ff */
[----:B------:R-:W-:-:S04]  /*0380*/  ISETP.GE.U32.AND P1, PT, R16, UR12, PT ;  /* 0x0000000c10007c0c */ /* 0x000fc8000bf26070 */
[----:B------:R-:W-:Y:S02]  /*0390*/  @!P3 IADD3 R15, -R15, RZ, RZ ;  /* 0x000000ff0f0fb210 */ /* 0x000fe40007ffe1ff */
[----:B------:R-:W-:Y:S02]  /*03a0*/  @!P2 LOP3.LUT R15, RZ, R7, RZ, 0x33, !PT ;  /* 0x00000007ff0fa212 */ /* 0x000fe400078e33ff */
[----:B------:R-:W-:Y:S02]  /*03b0*/  ISETP.GE.AND.EX P1, PT, R5, UR13, PT, P1 ;  /* 0x0000000d05007c0c */ /* 0x000fe4000bf26310 */
[----:B------:R-:W-:Y:S02]  /*03c0*/  IADD3 R2, -R15, RZ, RZ ;  /* 0x000000ff0f027210 */ /* 0x000fe40007ffe1ff */
[----:B------:R-:W-:Y:S02]  /*03d0*/  ISETP.GT.U32.OR P1, PT, R0, 0x1bf, P1 ;  /* 0x000001bf0000780c */ /* 0x000fe40000f24470 */
[----:B------:R-:W-:Y:S01]  /*03e0*/  ISETP.GE.U32.AND P2, PT, R6, UR12, PT ;  /* 0x0000000c06007c0c */ /* 0x000fe2000bf46070 */
[----:B------:R-:W-:Y:S01]  /*03f0*/  IMAD R2, R7, R2, R20 ;  /* 0x0000000207027224 */ /* 0x000fe200078e0214 */
[----:B------:R-:W-:-:S02]  /*0400*/  SHF.R.S32.HI R7, RZ, 0x1f, R6 ;  /* 0x0000001fff077819 */ /* 0x000fc40000011406 */
[----:B------:R-:W-:Y:S01]  /*0410*/  SHF.R.S32.HI R14, RZ, 0x1f, R15 ;  /* 0x0000001fff0e7819 */ /* 0x000fe2000001140f */
[----:B------:R-:W-:Y:S01]  /*0420*/  IMAD R2, R2, 0x1c, RZ ;  /* 0x0000001c02027824 */ /* 0x000fe200078e02ff */
[----:B------:R-:W-:-:S03]  /*0430*/  ISETP.GE.AND.EX P2, PT, R7, UR13, PT, P2 ;  /* 0x0000000d07007c0c */ /* 0x000fc6000bf46320 */
[----:B------:R-:W-:Y:S01]  /*0440*/  IMAD R14, R14, UR10, RZ ;  /* 0x0000000a0e0e7c24 */ /* 0x000fe2000f8e02ff */
[----:B------:R-:W-:Y:S01]  /*0450*/  IADD3 R26, P3, R27, R2, RZ ;  /* 0x000000021b1a7210 */ /* 0x000fe20007f7e0ff */
[----:B------:R-:W2:Y:S01]  /*0460*/  @!P1 LDC.64 R12, c[0x0][0x270] ;  /* 0x00009c00ff0c9b82 */ /* 0x000ea20000000a00 */
[----:B------:R-:W-:Y:S01]  /*0470*/  ISETP.GT.U32.OR P2, PT, R0, 0x1bf, P2 ;  /* 0x000001bf0000780c */ /* 0x000fe20001744470 */
[----:B------:R-:W-:Y:S01]  /*0480*/  IMAD R29, R15, UR11, R14 ;  /* 0x0000000b0f1d7c24 */ /* 0x000fe2000f8e020e */
[----:B------:R-:W-:Y:S01]  /*0490*/  LEA.HI.X.SX32 R27, R2, R19, 0x1, P3 ;  /* 0x00000013021b7211 */ /* 0x000fe200018f0eff */
[----:B0-----:R-:W-:Y:S02]  /*04a0*/  @P0 IMAD R14, R3, R8, RZ ;  /* 0x00000008030e0224 */ /* 0x001fe400078e02ff */
[----:B------:R-:W-:-:S04]  /*04b0*/  IMAD.WIDE.U32 R26, R15, UR10, R26 ;  /* 0x0000000a0f1a7c25 */ /* 0x000fc8000f8e001a */
[----:B------:R-:W-:Y:S01]  /*04c0*/  @P0 IMAD R21, R17, R9, R14 ;  /* 0x0000000911150224 */ /* 0x000fe200078e020e */
[----:B------:R-:W-:-:S03]  /*04d0*/  IADD3 R29, R27, R29, RZ ;  /* 0x0000001d1b1d7210 */ /* 0x000fc60007ffe0ff */
[----:B------:R-:W0:Y:S01]  /*04e0*/  @!P2 LDC.64 R18, c[0x0][0x270] ;  /* 0x00009c00ff12ab82 */ /* 0x000e220000000a00 */
[-C--:B------:R-:W-:Y:S02]  /*04f0*/  @P0 MOV R28, R26.reuse ;  /* 0x0000001a001c0202 */ /* 0x080fe40000000f00 */
[----:B------:R-:W-:Y:S02]  /*0500*/  @!P1 MOV R22, R26 ;  /* 0x0000001a00169202 */ /* 0x000fe40000000f00 */
[----:B------:R-:W-:Y:S01]  /*0510*/  @!P1 MOV R23, R29 ;  /* 0x0000001d00179202 */ /* 0x000fe20000000f00 */
[----:B------:R-:W-:Y:S02]  /*0520*/  @P0 IMAD.WIDE.U32 R8, R17, R8, R28 ;  /* 0x0000000811080225 */ /* 0x000fe400078e001c */
[----:B------:R-:W3:Y:S03]  /*0530*/  @!P1 LDC.64 R14, c[0x0][0x220] ;  /* 0x00008800ff0e9b82 */ /* 0x000ee60000000a00 */
[----:B------:R-:W-:Y:S01]  /*0540*/  @P0 IADD3 R9, R9, R21, RZ ;  /* 0x0000001509090210 */ /* 0x000fe20007ffe0ff */
[----:B--2---:R-:W-:Y:S01]  /*0550*/  @!P1 IMAD R21, R5, R12, RZ ;  /* 0x0000000c05159224 */ /* 0x004fe200078e02ff */
[----:B-1----:R-:W-:-:S03]  /*0560*/  @P0 LEA R10, P3, R8, R10, 0x1 ;  /* 0x0000000a080a0211 */ /* 0x002fc600078608ff */
[----:B------:R-:W-:Y:S01]  /*0570*/  @!P1 IMAD R25, R16, R13, R21 ;  /* 0x0000000d10199224 */ /* 0x000fe200078e0215 */
[----:B------:R-:W-:Y:S01]  /*0580*/  @P0 LEA.HI.X R11, R8, R11, R9, 0x1, P3 ;  /* 0x0000000b080b0211 */ /* 0x000fe200018f0c09 */
[----:B------:R-:W-:Y:S01]  /*0590*/  @!P1 IMAD.WIDE.U32 R12, R16, R12, R22 ;  /* 0x0000000c100c9225 */ /* 0x000fe200078e0016 */
[----:B------:R-:W1:Y:S01]  /*05a0*/  @!P2 LDC.64 R8, c[0x0][0x220] ;  /* 0x00008800ff08ab82 */ /* 0x000e620000000a00 */
[----:B------:R-:W-:Y:S02]  /*05b0*/  MOV R21, RZ ;  /* 0x000000ff00157202 */ /* 0x000fe40000000f00 */
[----:B0-----:R-:W-:Y:S01]  /*05c0*/  @!P2 IMAD R22, R7, R18, RZ ;  /* 0x000000120716a224 */ /* 0x001fe200078e02ff */
[----:B------:R-:W-:-:S03]  /*05d0*/  @!P1 IADD3 R13, R13, R25, RZ ;  /* 0x000000190d0d9210 */ /* 0x000fc60007ffe0ff */
[----:B------:R0:W2:Y:S01]  /*05e0*/  @P0 LDG.E R21, desc[UR8][R10.64] ;  /* 0x000000080a150981 */ /* 0x0000a2000c1e1900 */
[----:B------:R-:W-:Y:S01]  /*05f0*/  @!P2 IMAD R23, R6, R19, R22 ;  /* 0x000000130617a224 */ /* 0x000fe200078e0216 */
[----:B------:R-:W-:Y:S02]  /*0600*/  MOV R19, RZ ;  /* 0x000000ff00137202 */ /* 0x000fe40000000f00 */
[C---:B---3--:R-:W-:Y:S02]  /*0610*/  @!P1 LEA R14, P3, R12.reuse, R14, 0x1 ;  /* 0x0000000e0c0e9211 */ /* 0x048fe400078608ff */
[----:B0-----:R-:W-:Y:S02]  /*0620*/  @!P2 MOV R10, R26 ;  /* 0x0000001a000aa202 */ /* 0x001fe40000000f00 */
[----:B------:R-:W-:Y:S02]  /*0630*/  @!P2 MOV R11, R29 ;  /* 0x0000001d000ba202 */ /* 0x000fe40000000f00 */
[----:B------:R-:W-:Y:S01]  /*0640*/  @!P1 LEA.HI.X R15, R12, R15, R13, 0x1, P3 ;  /* 0x0000000f0c0f9211 */ /* 0x000fe200018f0c0d */
[----:B------:R-:W-:-:S04]  /*0650*/  @!P2 IMAD.WIDE.U32 R12, R6, R18, R10 ;  /* 0x00000012060ca225 */ /* 0x000fc800078e000a */
[----:B------:R0:W3:Y:S01]  /*0660*/  @!P1 LDG.E R19, desc[UR8][R14.64] ;  /* 0x000000080e139981 */ /* 0x0000e2000c1e1900 */
[----:B------:R-:W-:Y:S02]  /*0670*/  MOV R22, RZ ;  /* 0x000000ff00167202 */ /* 0x000fe40000000f00 */
[----:B------:R-:W-:Y:S02]  /*0680*/  @!P2 IADD3 R13, R13, R23, RZ ;  /* 0x000000170d0da210 */ /* 0x000fe40007ffe0ff */
[----:B-1----:R-:W-:-:S04]  /*0690*/  @!P2 LEA R10, P1, R12, R8, 0x1 ;  /* 0x000000080c0aa211 */ /* 0x002fc800078208ff */
[----:B------:R-:W-:-:S05]  /*06a0*/  @!P2 LEA.HI.X R11, R12, R9, R13, 0x1, P1 ;  /* 0x000000090c0ba211 */ /* 0x000fca00008f0c0d */
[----:B------:R1:W4:Y:S01]  /*06b0*/  @!P2 LDG.E R22, desc[UR8][R10.64] ;  /* 0x000000080a16a981 */ /* 0x000322000c1e1900 */
[----:B------:R-:W-:-:S04]  /*06c0*/  IADD3 R25, R17, 0x60, RZ ;  /* 0x0000006011197810 */ /* 0x000fc80007ffe0ff */
[----:B------:R-:W-:Y:S02]  /*06d0*/  ISETP.GE.U32.AND P1, PT, R25, UR12, PT ;  /* 0x0000000c19007c0c */ /* 0x000fe4000bf26070 */
[----:B------:R-:W-:-:S04]  /*06e0*/  SHF.R.S32.HI R23, RZ, 0x1f, R25 ;  /* 0x0000001fff177819 */ /* 0x000fc80000011419 */
[----:B------:R-:W-:-:S04]  /*06f0*/  ISETP.GE.AND.EX P1, PT, R23, UR13, PT, P1 ;  /* 0x0000000d17007c0c */ /* 0x000fc8000bf26310 */
[----:B------:R-:W-:-:S13]  /*0700*/  ISETP.GT.U32.OR P1, PT, R0, 0x1bf, P1 ;  /* 0x000001bf0000780c */ /* 0x000fda0000f24470 */
[----:B------:R-:W5:Y:S02]  /*0710*/  @!P1 LDC.64 R8, c[0x0][0x270] ;  /* 0x00009c00ff089b82 */ /* 0x000f640000000a00 */
[----:B-----5:R-:W-:-:S04]  /*0720*/  @!P1 IMAD R18, R23, R8, RZ ;  /* 0x0000000817129224 */ /* 0x020fc800078e02ff */
[----:B------:R-:W-:Y:S01]  /*0730*/  @!P1 IMAD R23, R25, R9, R18 ;  /* 0x0000000919179224 */ /* 0x000fe200078e0212 */
[----:B------:R-:W-:Y:S01]  /*0740*/  MOV R18, RZ ;  /* 0x000000ff00127202 */ /* 0x000fe20000000f00 */
[--C-:B--2---:R-:W-:Y:S02]  /*0750*/  HADD2.F32 R13, -RZ, R21.reuse.H1_H1 ;  /* 0x30000015ff0d7230 */ /* 0x104fe40000004100 */
[----:B------:R-:W-:-:S03]  /*0760*/  HADD2.F32 R12, -RZ, R21.H0_H0 ;  /* 0x20000015ff0c7230 */ /* 0x000fc60000004100 */
[----:B0-----:R-:W-:Y:S02]  /*0770*/  FMUL.FTZ R15, R13, R13 ;  /* 0x0000000d0d0f7220 */ /* 0x001fe40000410000 */
[C---:B------:R-:W-:Y:S02]  /*0780*/  FADD.FTZ R13, R12.reuse, R13 ;  /* 0x0000000d0c0d7221 */ /* 0x040fe40000010000 */
[----:B------:R-:W-:Y:S02]  /*0790*/  FFMA.FTZ R15, R12, R12, R15 ;  /* 0x0000000c0c0f7223 */ /* 0x000fe4000001000f */
[----:B------:R-:W-:Y:S02]  /*07a0*/  FADD.FTZ R13, RZ, R13 ;  /* 0x0000000dff0d7221 */ /* 0x000fe40000010000 */
[----:B------:R-:W-:Y:S01]  /*07b0*/  FADD.FTZ R12, RZ, R15 ;  /* 0x0000000fff0c7221 */ /* 0x000fe20000010000 */
[----:B------:R-:W-:Y:S01]  /*07c0*/  @!P1 MOV R15, R29 ;  /* 0x0000001d000f9202 */ /* 0x000fe20000000f00 */
[----:B---3--:R-:W-:-:S02]  /*07d0*/  HADD2.F32 R14, -RZ, R19.H1_H1 ;  /* 0x30000013ff0e7230 */ /* 0x008fc40000004100 */
[----:B-1----:R-:W-:-:S03]  /*07e0*/  HADD2.F32 R10, -RZ, R19.H0_H0 ;  /* 0x20000013ff0a7230 */ /* 0x002fc60000004100 */
[----:B------:R-:W-:Y:S02]  /*07f0*/  FMUL.FTZ R11, R14, R14 ;  /* 0x0000000e0e0b7220 */ /* 0x000fe40000410000 */
[C---:B------:R-:W-:Y:S02]  /*0800*/  FADD.FTZ R14, R10.reuse, R14 ;  /* 0x0000000e0a0e7221 */ /* 0x040fe40000010000 */
[----:B------:R-:W-:Y:S02]  /*0810*/  FFMA.FTZ R11, R10, R10, R11 ;  /* 0x0000000a0a0b7223 */ /* 0x000fe4000001000b */
[----:B------:R-:W-:Y:S02]  /*0820*/  FADD.FTZ R13, R13, R14 ;  /* 0x0000000e0d0d7221 */ /* 0x000fe40000010000 */
[----:B------:R-:W-:Y:S01]  /*0830*/  FADD.FTZ R12, R12, R11 ;  /* 0x0000000b0c0c7221 */ /* 0x000fe20000010000 */
[--C-:B----4-:R-:W-:Y:S02]  /*0840*/  HADD2.F32 R10, -RZ, R22.reuse.H1_H1 ;  /* 0x30000016ff0a7230 */ /* 0x110fe40000004100 */
[----:B------:R-:W-:-:S03]  /*0850*/  HADD2.F32 R11, -RZ, R22.H0_H0 ;  /* 0x20000016ff0b7230 */ /* 0x000fc60000004100 */
[----:B------:R-:W-:Y:S02]  /*0860*/  FMUL.FTZ R14, R10, R10 ;  /* 0x0000000a0a0e7220 */ /* 0x000fe40000410000 */
[C---:B------:R-:W-:Y:S02]  /*0870*/  FADD.FTZ R10, R11.reuse, R10 ;  /* 0x0000000a0b0a7221 */ /* 0x040fe40000010000 */
[----:B------:R-:W-:Y:S01]  /*0880*/  FFMA.FTZ R11, R11, R11, R14 ;  /* 0x0000000b0b0b7223 */ /* 0x000fe2000001000e */
[----:B------:R-:W-:-:S05]  /*0890*/  @!P1 MOV R14, R26 ;  /* 0x0000001a000e9202 */ /* 0x000fca0000000f00 */
[----:B------:R-:W-:Y:S02]  /*08a0*/  @!P1 IMAD.WIDE.U32 R14, R25, R8, R14 ;  /* 0x00000008190e9225 */ /* 0x000fe400078e000e */
[----:B------:R-:W0:Y:S03]  /*08b0*/  @!P1 LDC.64 R8, c[0x0][0x220] ;  /* 0x00008800ff089b82 */ /* 0x000e260000000a00 */
[----:B------:R-:W-:Y:S02]  /*08c0*/  @!P1 IADD3 R23, R15, R23, RZ ;  /* 0x000000170f179210 */ /* 0x000fe40007ffe0ff */
[----:B0-----:R-:W-:-:S04]  /*08d0*/  @!P1 LEA R8, P2, R14, R8, 0x1 ;  /* 0x000000080e089211 */ /* 0x001fc800078408ff */
[----:B------:R-:W-:-:S05]  /*08e0*/  @!P1 LEA.HI.X R9, R14, R9, R23, 0x1, P2 ;  /* 0x000000090e099211 */ /* 0x000fca00010f0c17 */
[----:B------:R-:W2:Y:S01]  /*08f0*/  @!P1 LDG.E R18, desc[UR8][R8.64] ;  /* 0x0000000808129981 */ /* 0x000ea2000c1e1900 */
[----:B------:R-:W-:Y:S01]  /*0900*/  FADD.FTZ R10, R13, R10 ;  /* 0x0000000a0d0a7221 */ /* 0x000fe20000010000 */
[----:B------:R-:W-:Y:S01]  /*0910*/  FADD.FTZ R11, R12, R11 ;  /* 0x0000000b0c0b7221 */ /* 0x000fe20000010000 */
[----:B------:R-:W0:Y:S01]  /*0920*/  S2UR UR6, SR_CgaCtaId ;  /* 0x00000000000679c3 */ /* 0x000e220000008800 */
[----:B------:R-:W1:Y:S01]  /*0930*/  S2R R14, SR_LANEID ;  /* 0x00000000000e7919 */ /* 0x000e620000000000 */
[----:B------:R-:W-:Y:S01]  /*0940*/  UMOV UR5, 0x400 ;  /* 0x0000040000057882 */ /* 0x000fe20000000000 */
[----:B------:R-:W-:Y:S01]  /*0950*/  ISETP.NE.AND P2, PT, R0, RZ, PT ;  /* 0x000000ff0000720c */ /* 0x000fe20003f45270 */
[----:B------:R-:W-:Y:S01]  /*0960*/  BSSY B0, `(.L_x_2445) ;  /* 0x000004f000007945 */ /* 0x000fe20003800000 */
[----:B0-----:R-:W-:Y:S01]  /*0970*/  ULEA UR5, UR6, UR5, 0x18 ;  /* 0x0000000506057291 */ /* 0x001fe2000f8ec03f */
[C---:B-1----:R-:W-:Y:S02]  /*0980*/  ISETP.GT.AND P1, PT, R14.reuse, 0x1e, PT ;  /* 0x0000001e0e00780c */ /* 0x042fe40003f24270 */
[----:B------:R-:W-:Y:S01]  /*0990*/  ISETP.NE.AND P3, PT, R14, RZ, PT ;  /* 0x000000ff0e00720c */ /* 0x000fe20003f65270 */
[----:B--2---:R-:W-:-:S02]  /*09a0*/  HADD2.F32 R24, -RZ, R18.H1_H1 ;  /* 0x30000012ff187230 */ /* 0x004fc40000004100 */
[----:B------:R-:W-:-:S03]  /*09b0*/  HADD2.F32 R15, -RZ, R18.H0_H0 ;  /* 0x20000012ff0f7230 */ /* 0x000fc60000004100 */
[----:B------:R-:W-:Y:S02]  /*09c0*/  FMUL.FTZ R23, R24, R24 ;  /* 0x0000001818177220 */ /* 0x000fe40000410000 */
[C---:B------:R-:W-:Y:S02]  /*09d0*/  FADD.FTZ R13, R15.reuse, R24 ;  /* 0x000000180f0d7221 */ /* 0x040fe40000010000 */
[----:B------:R-:W-:Y:S02]  /*09e0*/  FFMA.FTZ R12, R15, R15, R23 ;  /* 0x0000000f0f0c7223 */ /* 0x000fe40000010017 */
[----:B------:R-:W-:Y:S02]  /*09f0*/  FADD.FTZ R10, R10, R13 ;  /* 0x0000000d0a0a7221 */ /* 0x000fe40000010000 */
[----:B------:R-:W-:Y:S01]  /*0a00*/  FADD.FTZ R15, R11, R12 ;  /* 0x0000000c0b0f7221 */ /* 0x000fe20000010000 */
[----:B------:R-:W-:Y:S02]  /*0a10*/  SHF.R.S32.HI R11, RZ, 0x1f, R0 ;  /* 0x0000001fff0b7819 */ /* 0x000fe40000011400 */
[----:B------:R-:W0:Y:S02]  /*0a20*/  SHFL.DOWN PT, R9, R10, 0x1, 0x1f ;  /* 0x08201f000a097f89 */ /* 0x000e2400000e0000 */
[----:B------:R-:W-:-:S02]  /*0a30*/  LEA.HI R11, R11, R0, RZ, 0x5 ;  /* 0x000000000b0b7211 */ /* 0x000fc400078f28ff */
[----:B------:R-:W1:Y:S02]  /*0a40*/  SHFL.DOWN PT, R8, R15, 0x1, 0x1f ;  /* 0x08201f000f087f89 */ /* 0x000e6400000e0000 */
[----:B------:R-:W-:-:S04]  /*0a50*/  SHF.R.S32.HI R11, RZ, 0x5, R11 ;  /* 0x00000005ff0b7819 */ /* 0x000fc8000001140b */
[----:B------:R-:W-:Y:S01]  /*0a60*/  LEA R11, R11, UR5, 0x3 ;  /* 0x000000050b0b7c11 */ /* 0x000fe2000f8e18ff */
        /* <DEDUP_REMOVED lines=30> */
[----:B0-----:R-:W0:Y:S01]  /*0c50*/  LDS.128 R8, [UR5+0x20] ;  /* 0x00002005ff087984 */ /* 0x001e220008000c00 */
[----:B-1----:R-:W-:Y:S01]  /*0c60*/  FADD.FTZ R23, R14, R12 ;  /* 0x0000000c0e177221 */ /* 0x002fe20000010000 */
        /* <DEDUP_REMOVED lines=30> */
.L_x_2446:
[----:B------:R-:W-:Y:S05]  /*0e50*/  BSYNC B0 ;  /* 0x0000000000007941 */ /* 0x000fea0003800000 */
.L_x_2445:
[----:B------:R-:W1:Y:S02]  /*0e60*/  LDC R10, c[0x0][0xc] ;  /* 0x00000300ff0a7b82 */ /* 0x000e640000000800 */
[----:B-1----:R-:W-:-:S13]  /*0e70*/  ISETP.GE.U32.AND P1, PT, R10, 0x2, PT ;  /* 0x000000020a00780c */ /* 0x002fda0003f26070 */
[----:B------:R-:W-:Y:S05]  /*0e80*/  @!P1 BRA `(.L_x_2447) ;  /* 0x0000000800709947 */ /* 0x000fea0003800000 */
[----:B------:R-:W-:Y:S05]  /*0e90*/  @P2 BRA `(.L_x_2448) ;  /* 0x0000000000742947 */ /* 0x000fea0003800000 */
[----:B------:R-:W1:Y:S01]  /*0ea0*/  LDC R23, c[0x0][0x10] ;  /* 0x00000400ff177b82 */ /* 0x000e620000000800 */
[----:B0-----:R-:W0:Y:S01]  /*0eb0*/  S2R R11, SR_CTAID.Y ;  /* 0x00000000000b7919 */ /* 0x001e220000002600 */
[C---:B------:R-:W-:Y:S02]  /*0ec0*/  LOP3.LUT R8, R4.reuse, 0x1, RZ, 0xc0, !PT ;  /* 0x0000000104087812 */ /* 0x040fe400078ec0ff */
[----:B------:R-:W-:-:S04]  /*0ed0*/  LOP3.LUT P1, RZ, R4, 0x2, RZ, 0xc0, !PT ;  /* 0x0000000204ff7812 */ /* 0x000fc8000782c0ff */
[----:B------:R-:W2:Y:S01]  /*0ee0*/  LDC.64 R12, c[0x0][0x248] ;  /* 0x00009200ff0c7b82 */ /* 0x000ea20000000a00 */
[----:B-1----:R-:W-:-:S04]  /*0ef0*/  IMAD R8, R8, R23, RZ ;  /* 0x0000001708087224 */ /* 0x002fc800078e02ff */
[----:B------:R-:W-:-:S05]  /*0f00*/  IMAD R9, R8, R10, RZ ;  /* 0x0000000a08097224 */ /* 0x000fca00078e02ff */
[----:B------:R-:W-:Y:S01]  /*0f10*/  SHF.L.U32 R9, R9, 0x1, RZ ;  /* 0x0000000109097819 */ /* 0x000fe200000006ff */
[----:B0-----:R-:W-:Y:S01]  /*0f20*/  IMAD R23, R23, UR7, R11 ;  /* 0x0000000717177c24 */ /* 0x001fe2000f8e020b */
[----:B------:R-:W-:-:S03]  /*0f30*/  IADD3 R11, R8, R11, RZ ;  /* 0x0000000b080b7210 */ /* 0x000fc60007ffe0ff */
[----:B--2---:R-:W-:Y:S02]  /*0f40*/  IMAD.WIDE R12, R9, 0x4, R12 ;  /* 0x00000004090c7825 */ /* 0x004fe400078e020c */
[----:B------:R-:W0:Y:S01]  /*0f50*/  LDC.64 R8, c[0x0][0x240] ;  /* 0x00009000ff087b82 */ /* 0x000e220000000a00 */
[----:B------:R-:W-:Y:S01]  /*0f60*/  SEL R24, R10, RZ, !P1 ;  /* 0x000000ff0a187207 */ /* 0x000fe20004800000 */
[----:B------:R-:W-:Y:S01]  /*0f70*/  IMAD.WIDE.U32 R12, R23, 0x8, R12 ;  /* 0x00000008170c7825 */ /* 0x000fe200078e000c */
[----:B------:R-:W-:-:S04]  /*0f80*/  MOV R23, 0xffffffff ;  /* 0xffffffff00177802 */ /* 0x000fc80000000f00 */
[----:B------:R1:W-:Y:S01]  /*0f90*/  STG.E.64 desc[UR8][R12.64], R14 ;  /* 0x0000000e0c007986 */ /* 0x0003e2000c101b08 */
[----:B0-----:R-:W-:Y:S01]  /*0fa0*/  IMAD.WIDE.U32 R8, R11, 0x4, R8 ;  /* 0x000000040b087825 */ /* 0x001fe200078e0008 */
[----:B------:R-:W-:Y:S02]  /*0fb0*/  SEL R11, R23, 0x1, P1 ;  /* 0x00000001170b7807 */ /* 0x000fe40000800000 */
[----:B------:R-:W-:Y:S01]  /*0fc0*/  ISETP.NE.AND P1, PT, R24, -0x1, PT ;  /* 0xffffffff1800780c */ /* 0x000fe20003f25270 */
[----:B------:R-:W-:Y:S06]  /*0fd0*/  MEMBAR.ALL.GPU ;  /* 0x0000000000007992 */ /* 0x000fec000000a000 */
[----:B------:R-:W-:-:S00]  /*0fe0*/  ERRBAR ;  /* 0x00000000000079ab */ /* 0x000fc00000000000 */
[----:B------:R-:W-:Y:S06]  /*0ff0*/  CGAERRBAR ;  /* 0x00000000000075ab */ /* 0x000fec0000000000 */
[----:B------:R1:W-:Y:S01]  /*1000*/  REDG.E.ADD.S32.STRONG.GPU desc[UR8][R8.64], R11 ;  /* 0x0000000b0800798e */ /* 0x0003e2000c10e388 */
[----:B------:R-:W-:Y:S05]  /*1010*/  @!P1 BRA `(.L_x_2448) ;  /* 0x0000000000149947 */ /* 0x000fea0003800000 */
.L_x_2449:
[----:B-1----:R-:W2:Y:S04]  /*1020*/  LDG.E.STRONG.GPU R11, desc[UR8][R8.64] ;  /* 0x00000008080b7981 */ /* 0x002ea8000c1ef900 */
[----:B--2---:R-:W-:Y:S01]  /*1030*/  CCTL.IVALL ;  /* 0x00000000ff00798f */ /* 0x004fe20002000000 */
[----:B------:R-:W-:Y:S05]  /*1040*/  YIELD ;  /* 0x0000000000007946 */ /* 0x000fea0003800000 */
[----:B------:R-:W-:-:S13]  /*1050*/  ISETP.NE.AND P1, PT, R11, R24, PT ;  /* 0x000000180b00720c */ /* 0x000fda0003f25270 */
[----:B------:R-:W-:Y:S05]  /*1060*/  @P1 BRA `(.L_x_2449) ;  /* 0xfffffffc00ec1947 */ /* 0x000fea000383ffff */
.L_x_2448:
[----:B------:R-:W-:Y:S01]  /*1070*/  ISETP.NE.AND P1, PT, R10, RZ, PT ;  /* 0x000000ff0a00720c */ /* 0x000fe20003f25270 */
[----:B------:R-:W-:Y:S05]  /*1080*/  WARPSYNC.ALL ;  /* 0x0000000000007948 */ /* 0x000fea0003800000 */
[----:B------:R-:W-:Y:S07]  /*1090*/  BAR.SYNC.DEFER_BLOCKING 0x0 ;  /* 0x0000000000007b1d */ /* 0x000fee0000010000 */
[----:B------:R-:W-:Y:S05]  /*10a0*/  @!P1 BRA `(.L_x_2447) ;  /* 0x0000000400e89947 */ /* 0x000fea0003800000 */
[----:B-1----:R-:W-:Y:S01]  /*10b0*/  IADD3 R8, R10, -0x1, RZ ;  /* 0xffffffff0a087810 */ /* 0x002fe20007ffe0ff */
[----:B0-----:R-:W-:-:S03]  /*10c0*/  HFMA2.MMA R11, -RZ, RZ, 0, 0 ;  /* 0x00000000ff0b7435 */ /* 0x001fc600000001ff */
[----:B------:R-:W-:-:S13]  /*10d0*/  ISETP.GE.U32.AND P1, PT, R8, 0x3, PT ;  /* 0x000000030800780c */ /* 0x000fda0003f26070 */
[----:B------:R-:W-:Y:S05]  /*10e0*/  @!P1 BRA `(.L_x_2450) ;  /* 0x0000000400089947 */ /* 0x000fea0003800000 */
[----:B------:R-:W-:Y:S02]  /*10f0*/  LOP3.LUT R9, R10, 0x3, RZ, 0xc0, !PT ;  /* 0x000000030a097812 */ /* 0x000fe400078ec0ff */
[----:B------:R-:W-:Y:S02]  /*1100*/  MOV R11, RZ ;  /* 0x000000ff000b7202 */ /* 0x000fe40000000f00 */
[----:B------:R-:W-:-:S07]  /*1110*/  IADD3 R12, -R9, R10, RZ ;  /* 0x0000000a090c7210 */ /* 0x000fce0007ffe1ff */
.L_x_2451:
[----:B------:R-:W-:-:S13]  /*1120*/  ISETP.EQ.OR P1, PT, R11, UR7, P2 ;  /* 0x000000070b007c0c */ /* 0x000fda0009722670 */
[----:B------:R-:W0:Y:S01]  /*1130*/  @!P1 S2R R25, SR_CTAID.Y ;  /* 0x0000000000199919 */ /* 0x000e220000002600 */
[----:B------:R-:W1:Y:S01]  /*1140*/  @!P1 LDC R8, c[0x0][0x10] ;  /* 0x00000400ff089b82 */ /* 0x000e620000000800 */
[----:B------:R-:W-:-:S05]  /*1150*/  @!P1 LOP3.LUT R13, R4, 0x1, RZ, 0xc0, !PT ;  /* 0x00000001040d9812 */ /* 0x000fca00078ec0ff */
[----:B-1----:R-:W-:-:S04]  /*1160*/  @!P1 IMAD R13, R13, R8, RZ ;  /* 0x000000080d0d9224 */ /* 0x002fc800078e02ff */
[----:B------:R-:W-:Y:S02]  /*1170*/  @!P1 IMAD R13, R13, R10, RZ ;  /* 0x0000000a0d0d9224 */ /* 0x000fe400078e02ff */
[----:B0-----:R-:W-:Y:S02]  /*1180*/  @!P1 IMAD R25, R8, R11, R25 ;  /* 0x0000000b08199224 */ /* 0x001fe400078e0219 */
[----:B------:R-:W0:Y:S01]  /*1190*/  @!P1 LDC.64 R8, c[0x0][0x248] ;  /* 0x00009200ff089b82 */ /* 0x000e220000000a00 */
[----:B------:R-:W-:-:S05]  /*11a0*/  @!P1 SHF.L.U32 R13, R13, 0x1, RZ ;  /* 0x000000010d0d9819 */ /* 0x000fca00000006ff */
[----:B0-----:R-:W-:-:S04]  /*11b0*/  @!P1 IMAD.WIDE R8, R13, 0x4, R8 ;  /* 0x000000040d089825 */ /* 0x001fc800078e0208 */
[----:B------:R-:W-:-:S05]  /*11c0*/  @!P1 IMAD.WIDE.U32 R24, R25, 0x8, R8 ;  /* 0x0000000819189825 */ /* 0x000fca00078e0008 */
[----:B------:R0:W2:Y:S01]  /*11d0*/  @!P1 LDG.E.64 R8, desc[UR8][R24.64] ;  /* 0x0000000818089981 */ /* 0x0000a2000c1e1b00 */
[----:B------:R-:W-:-:S04]  /*11e0*/  IADD3 R13, R11, 0x1, RZ ;  /* 0x000000010b0d7810 */ /* 0x000fc80007ffe0ff */
[----:B------:R-:W-:-:S13]  /*11f0*/  ISETP.EQ.OR P3, PT, R13, UR7, P2 ;  /* 0x000000070d007c0c */ /* 0x000fda0009762670 */
[----:B0-----:R-:W0:Y:S01]  /*1200*/  @!P3 S2R R24, SR_CTAID.Y ;  /* 0x000000000018b919 */ /* 0x001e220000002600 */
[----:B------:R-:W0:Y:S02]  /*1210*/  @!P3 LDC R23, c[0x0][0x10] ;  /* 0x00000400ff17bb82 */ /* 0x000e240000000800 */
[----:B0-----:R-:W-:Y:S02]  /*1220*/  @!P3 IMAD R13, R13, R23, R24 ;  /* 0x000000170d0db224 */ /* 0x001fe400078e0218 */
[----:B--2---:R-:W-:Y:S01]  /*1230*/  @!P1 FADD.FTZ R14, R14, R8 ;  /* 0x000000080e0e9221 */ /* 0x004fe20000010000 */
[----:B------:R-:W-:Y:S01]  /*1240*/  @!P3 LOP3.LUT R8, R4, 0x1, RZ, 0xc0, !PT ;  /* 0x000000010408b812 */ /* 0x000fe200078ec0ff */
[----:B------:R-:W-:-:S04]  /*1250*/  @!P1 FADD.FTZ R15, R15, R9 ;  /* 0x000000090f0f9221 */ /* 0x000fc80000010000 */
[----:B------:R-:W-:Y:S02]  /*1260*/  @!P3 IMAD R23, R8, R23, RZ ;  /* 0x000000170817b224 */ /* 0x000fe400078e02ff */
[----:B------:R-:W0:Y:S02]  /*1270*/  @!P3 LDC.64 R8, c[0x0][0x248] ;  /* 0x00009200ff08bb82 */ /* 0x000e240000000a00 */
[----:B------:R-:W-:-:S05]  /*1280*/  @!P3 IMAD R23, R23, R10, RZ ;  /* 0x0000000a1717b224 */ /* 0x000fca00078e02ff */
        /* <DEDUP_REMOVED lines=40> */
.L_x_2450:
[----:B------:R-:W-:-:S13]  /*1510*/  LOP3.LUT P1, R12, R10, 0x3, RZ, 0xc0, !PT ;  /* 0x000000030a0c7812 */ /* 0x000fda000782c0ff */
[----:B------:R-:W-:Y:S05]  /*1520*/  @!P1 BRA `(.L_x_2447) ;  /* 0x0000000000c89947 */ /* 0x000fea0003800000 */
[----:B------:R-:W-:Y:S01]  /*1530*/  ISETP.EQ.OR P1, PT, R11, UR7, P2 ;  /* 0x000000070b007c0c */ /* 0x000fe20009722670 */
[----:B------:R-:W-:Y:S01]  /*1540*/  BSSY B0, `(.L_x_2452) ;  /* 0x0000010000007945 */ /* 0x000fe20003800000 */
[----:B------:R-:W-:-:S11]  /*1550*/  ISETP.NE.AND P3, PT, R12, 0x1, PT ;  /* 0x000000010c00780c */ /* 0x000fd60003f65270 */
[----:B------:R-:W-:Y:S05]  /*1560*/  @P1 BRA `(.L_x_2453) ;  /* 0x0000000000341947 */ /* 0x000fea0003800000 */
        /* <DEDUP_REMOVED lines=13> */
.L_x_2453:
[----:B------:R-:W-:Y:S05]  /*1640*/  BSYNC B0 ;  /* 0x0000000000007941 */ /* 0x000fea0003800000 */
.L_x_2452:
[----:B------:R-:W-:Y:S05]  /*1650*/  @!P3 BRA `(.L_x_2447) ;  /* 0x00000000007cb947 */ /* 0x000fea0003800000 */
[C---:B------:R-:W-:Y:S02]  /*1660*/  IADD3 R24, R11.reuse, 0x1, RZ ;  /* 0x000000010b187810 */ /* 0x040fe40007ffe0ff */
[----:B------:R-:W-:Y:S02]  /*1670*/  IADD3 R8, R11, 0x2, RZ ;  /* 0x000000020b087810 */ /* 0x000fe40007ffe0ff */
[----:B------:R-:W-:Y:S02]  /*1680*/  ISETP.EQ.OR P3, PT, R24, UR7, P2 ;  /* 0x0000000718007c0c */ /* 0x000fe40009762670 */
[----:B------:R-:W-:-:S04]  /*1690*/  ISETP.EQ.OR P1, PT, R8, UR7, P2 ;  /* 0x0000000708007c0c */ /* 0x000fc80009722670 */
[----:B------:R-:W-:-:S07]  /*16a0*/  ISETP.EQ.OR P1, PT, R12, 0x2, P1 ;  /* 0x000000020c00780c */ /* 0x000fce0000f22670 */
[----:B------:R-:W0:Y:S01]  /*16b0*/  @!P3 S2R R13, SR_CTAID.Y ;  /* 0x00000000000db919 */ /* 0x000e220000002600 */
[----:B------:R-:W0:Y:S05]  /*16c0*/  @!P3 LDC R11, c[0x0][0x10] ;  /* 0x00000400ff0bbb82 */ /* 0x000e2a0000000800 */
[----:B------:R-:W1:Y:S03]  /*16d0*/  @!P1 S2R R12, SR_CTAID.Y ;  /* 0x00000000000c9919 */ /* 0x000e660000002600 */
[----:B------:R-:W1:Y:S01]  /*16e0*/  @!P1 LDC R9, c[0x0][0x10] ;  /* 0x00000400ff099b82 */ /* 0x000e620000000800 */
[----:B0-----:R-:W-:Y:S01]  /*16f0*/  @!P3 IMAD R13, R24, R11, R13 ;  /* 0x0000000b180db224 */ /* 0x001fe200078e020d */
[----:B------:R-:W-:-:S05]  /*1700*/  @!P3 LOP3.LUT R24, R4, 0x1, RZ, 0xc0, !PT ;  /* 0x000000010418b812 */ /* 0x000fca00078ec0ff */
[----:B------:R-:W-:Y:S01]  /*1710*/  @!P3 IMAD R11, R24, R11, RZ ;  /* 0x0000000b180bb224 */ /* 0x000fe200078e02ff */
[----:B------:R-:W-:Y:S01]  /*1720*/  @!P1 LOP3.LUT R24, R4, 0x1, RZ, 0xc0, !PT ;  /* 0x0000000104189812 */ /* 0x000fe200078ec0ff */
[-C--:B-1----:R-:W-:Y:S02]  /*1730*/  @!P1 IMAD R12, R8, R9.reuse, R12 ;  /* 0x00000009080c9224 */ /* 0x082fe400078e020c */
[-C--:B------:R-:W-:Y:S02]  /*1740*/  @!P3 IMAD R11, R11, R10.reuse, RZ ;  /* 0x0000000a0b0bb224 */ /* 0x080fe400078e02ff */
[----:B------:R-:W-:Y:S02]  /*1750*/  @!P1 IMAD R23, R24, R9, RZ ;  /* 0x0000000918179224 */ /* 0x000fe400078e02ff */
[----:B------:R-:W0:Y:S01]  /*1760*/  @!P3 LDC.64 R8, c[0x0][0x248] ;  /* 0x00009200ff08bb82 */ /* 0x000e220000000a00 */
[----:B------:R-:W-:Y:S01]  /*1770*/  @!P3 SHF.L.U32 R11, R11, 0x1, RZ ;  /* 0x000000010b0bb819 */ /* 0x000fe200000006ff */
[----:B------:R-:W-:-:S05]  /*1780*/  @!P1 IMAD R23, R23, R10, RZ ;  /* 0x0000000a17179224 */ /* 0x000fca00078e02ff */
[----:B------:R-:W-:Y:S01]  /*1790*/  @!P1 SHF.L.U32 R23, R23, 0x1, RZ ;  /* 0x0000000117179819 */ /* 0x000fe200000006ff */
[----:B0-----:R-:W-:Y:S02]  /*17a0*/  @!P3 IMAD.WIDE R10, R11, 0x4, R8 ;  /* 0x000000040b0ab825 */ /* 0x001fe400078e0208 */
[----:B------:R-:W0:Y:S02]  /*17b0*/  @!P1 LDC.64 R8, c[0x0][0x248] ;  /* 0x00009200ff089b82 */ /* 0x000e240000000a00 */
[----:B------:R-:W-:-:S04]  /*17c0*/  @!P3 IMAD.WIDE.U32 R24, R13, 0x8, R10 ;  /* 0x000000080d18b825 */ /* 0x000fc800078e000a */
[----:B0-----:R-:W-:-:S04]  /*17d0*/  @!P1 IMAD.WIDE R8, R23, 0x4, R8 ;  /* 0x0000000417089825 */ /* 0x001fc800078e0208 */
[----:B------:R-:W-:Y:S02]  /*17e0*/  @!P1 IMAD.WIDE.U32 R10, R12, 0x8, R8 ;  /* 0x000000080c0a9825 */ /* 0x000fe400078e0008 */
[----:B------:R-:W2:Y:S04]  /*17f0*/  @!P3 LDG.E.64 R8, desc[UR8][R24.64] ;  /* 0x000000081808b981 */ /* 0x000ea8000c1e1b00 */
[----:B------:R-:W3:Y:S01]  /*1800*/  @!P1 LDG.E.64 R10, desc[UR8][R10.64] ;  /* 0x000000080a0a9981 */ /* 0x000ee2000c1e1b00 */
[----:B--2---:R-:W-:Y:S01]  /*1810*/  @!P3 FADD.FTZ R14, R14, R8 ;  /* 0x000000080e0eb221 */ /* 0x004fe20000010000 */
[----:B------:R-:W-:-:S03]  /*1820*/  @!P3 FADD.FTZ R15, R15, R9 ;  /* 0x000000090f0fb221 */ /* 0x000fc60000010000 */
[----:B---3--:R-:W-:Y:S01]  /*1830*/  @!P1 FADD.FTZ R14, R14, R10 ;  /* 0x0000000a0e0e9221 */ /* 0x008fe20000010000 */
[----:B------:R-:W-:-:S07]  /*1840*/  @!P1 FADD.FTZ R15, R15, R11 ;  /* 0x0000000b0f0f9221 */ /* 0x000fce0000010000 */
.L_x_2447:
[----:B------:R-:W-:Y:S01]  /*1850*/  ULDC.64 UR10, c[0x0][0x218] ;  /* 0x00008600000a7ab9 */ /* 0x000fe20000000a00 */
[----:B------:R-:W-:Y:S01]  /*1860*/  LOP3.LUT P1, RZ, R0, UR7, RZ, 0xfc, !PT ;  /* 0x0000000700ff7c12 */ /* 0x000fe2000f82fcff */
[----:B------:R-:W2:Y:S01]  /*1870*/  S2UR UR6, SR_CgaCtaId ;  /* 0x00000000000679c3 */ /* 0x000ea20000008800 */
[----:B------:R-:W-:Y:S01]  /*1880*/  ISETP.EQ.U32.AND P3, PT, RZ, UR10, PT ;  /* 0x0000000aff007c0c */ /* 0x000fe2000bf62070 */
[----:B------:R-:W-:Y:S01]  /*1890*/  UMOV UR5, 0x400 ;  /* 0x0000040000057882 */ /* 0x000fe20000000000 */
[----:B-1----:R-:W-:Y:S02]  /*18a0*/  SHF.R.U32.HI R8, RZ, 0x1, R0 ;  /* 0x00000001ff087819 */ /* 0x002fe40000011600 */
[----:B------:R-:W-:Y:S01]  /*18b0*/  ISETP.EQ.OR.EX P1, PT, RZ, UR11, P1, P3 ;  /* 0x0000000bff007c0c */ /* 0x000fe20008f22730 */
[----:B------:R-:W-:Y:S02]  /*18c0*/  ULDC.64 UR10, c[0x0][0x278] ;  /* 0x00009e00000a7ab9 */ /* 0x000fe40000000a00 */
[----:B------:R-:W-:Y:S01]  /*18d0*/  IMAD.WIDE.U32 R8, R8, -0x6db6db6d, RZ ;  /* 0x9249249308087825 */ /* 0x000fe200078e00ff */
[----:B0-----:R-:W0:Y:S04]  /*18e0*/  LDC.64 R10, c[0x0][0x228] ;  /* 0x00008a00ff0a7b82 */ /* 0x001e280000000a00 */
[----:B------:R-:W-:-:S04]  /*18f0*/  SHF.R.U32.HI R23, RZ, 0x2, R9 ;  /* 0x00000002ff177819 */ /* 0x000fc80000011609 */
[----:B------:R-:W1:Y:S01]  /*1900*/  LDC.64 R8, c[0x0][0x230] ;  /* 0x00008c00ff087b82 */ /* 0x000e620000000a00 */
[----:B------:R-:W-:-:S05]  /*1910*/  IMAD R23, R23, -0xe, R0 ;  /* 0xfffffff217177824 */ /* 0x000fca00078e0200 */
[----:B------:R-:W-:Y:S01]  /*1920*/  SHF.L.U32 R23, R23, 0x1, RZ ;  /* 0x0000000117177819 */ /* 0x000fe200000006ff */
[----:B--2---:R-:W-:Y:S01]  /*1930*/  ULEA UR5, UR6, UR5, 0x18 ;  /* 0x0000000506057291 */ /* 0x004fe2000f8ec03f */
[----:B------:R-:W2:Y:S02]  /*1940*/  @!P1 LDC.64 R12, c[0x0][0x218] ;  /* 0x00008600ff0c9b82 */ /* 0x000ea40000000a00 */
[----:B------:R-:W-:Y:S01]  /*1950*/  ULDC UR6, c[0x0][0x2a4] ;  /* 0x0000a90000067ab9 */ /* 0x000fe20000000800 */
[----:B------:R-:W-:Y:S01]  /*1960*/  IADD3 R23, R23, R2, RZ ;  /* 0x0000000217177210 */ /* 0x000fe20007ffe0ff */
[----:B------:R-:W-:Y:S01]  /*1970*/  @!P1 FMUL.FTZ R25, R15, UR6 ;  /* 0x000000060f199c20 */ /* 0x000fe20008410000 */
[----:B------:R-:W-:-:S03]  /*1980*/  @!P1 FMUL.FTZ R24, R14, UR6 ;  /* 0x000000060e189c20 */ /* 0x000fc60008410000 */
[----:B------:R1:W-:Y:S01]  /*1990*/  @!P2 STS.64 [UR5+0x88], R14 ;  /* 0x0000880eff00a988 */ /* 0x0003e20008000a05 */
[----:B0-----:R-:W-:-:S04]  /*19a0*/  IMAD.WIDE R10, R23, 0x4, R10 ;  /* 0x00000004170a7825 */ /* 0x001fc800078e020a */
[----:B-1----:R-:W-:-:S04]  /*19b0*/  IMAD.WIDE R14, R23, 0x4, R8 ;  /* 0x00000004170e7825 */ /* 0x002fc800078e0208 */
[----:B--2---:R-:W-:-:S05]  /*19c0*/  @!P1 IMAD.WIDE R12, R20, 0x8, R12 ;  /* 0x00000008140c9825 */ /* 0x004fca00078e020c */
[----:B------:R0:W-:Y:S01]  /*19d0*/  @!P1 STG.E.64 desc[UR8][R12.64], R24 ;  /* 0x000000180c009986 */ /* 0x0001e2000c101b08 */
[----:B------:R-:W-:Y:S06]  /*19e0*/  BAR.SYNC.DEFER_BLOCKING 0x0 ;  /* 0x0000000000007b1d */ /* 0x000fec0000010000 */
[----:B------:R-:W2:Y:S04]  /*19f0*/  LDG.E.64 R8, desc[UR8][R10.64] ;  /* 0x000000080a087981 */ /* 0x000ea8000c1e1b00 */
[----:B------:R-:W1:Y:S01]  /*1a00*/  LDS.64 R12, [UR5+0x88] ;  /* 0x00008805ff0c7984 */ /* 0x000e620008000a00 */
[----:B0-----:R-:W-:Y:S01]  /*1a10*/  HADD2.F32 R24, -RZ, R19.H0_H0 ;  /* 0x20000013ff187230 */ /* 0x001fe20000004100 */
[----:B------:R-:W-:-:S02]  /*1a20*/  ULDC.U8 UR5, c[0x0][0x28c] ;  /* 0x0000a30000057ab9 */ /* 0x000fc40000000000 */
[----:B------:R0:W2:Y:S01]  /*1a30*/  LDG.E.64 R10, desc[UR8][R14.64] ;  /* 0x000000080e0a7981 */ /* 0x0000a2000c1e1b00 */
[----:B------:R-:W-:Y:S02]  /*1a40*/  ISETP.NE.AND P4, PT, RZ, UR5, PT ;  /* 0x00000005ff007c0c */ /* 0x000fe4000bf85270 */
[----:B------:R-:W-:Y:S02]  /*1a50*/  ISETP.GE.U32.AND P2, PT, R16, UR10, PT ;  /* 0x0000000a10007c0c */ /* 0x000fe4000bf46070 */
[----:B------:R-:W-:Y:S02]  /*1a60*/  ISETP.GE.U32.AND P3, PT, R6, UR10, PT ;  /* 0x0000000a06007c0c */ /* 0x000fe4000bf66070 */
[----:B------:R-:W-:Y:S02]  /*1a70*/  ISETP.GE.AND.EX P2, PT, R5, UR11, PT, P2 ;  /* 0x0000000b05007c0c */ /* 0x000fe4000bf46320 */
[----:B------:R-:W-:Y:S01]  /*1a80*/  ISETP.GE.AND.EX P3, PT, R7, UR11, PT, P3 ;  /* 0x0000000b07007c0c */ /* 0x000fe2000bf66330 */
[----:B0-----:R-:W-:Y:S01]  /*1a90*/  HADD2.F32 R14, -RZ, R18.H0_H0 ;  /* 0x20000012ff0e7230 */ /* 0x001fe20000004100 */
[----:B------:R-:W-:-:S02]  /*1aa0*/  ISETP.GT.U32.OR P2, PT, R0, 0x1bf, P2 ;  /* 0x000001bf0000780c */ /* 0x000fc40001744470 */
[----:B------:R-:W-:Y:S01]  /*1ab0*/  ISETP.GT.U32.OR P3, PT, R0, 0x1bf, P3 ;  /* 0x000001bf0000780c */ /* 0x000fe20001f64470 */
[----:B-1----:R-:W-:Y:S01]  /*1ac0*/  FMUL.FTZ R15, R12, UR6 ;  /* 0x000000060c0f7c20 */ /* 0x002fe20008410000 */
[----:B------:R-:W-:-:S03]  /*1ad0*/  HADD2.F32 R12, -RZ, R21.H0_H0 ;  /* 0x20000015ff0c7230 */ /* 0x000fc60000004100 */
[----:B------:R-:W-:Y:S01]  /*1ae0*/  FMUL.FTZ R2, R15, R15 ;  /* 0x0000000f0f027220 */ /* 0x000fe20000410000 */
[--C-:B------:R-:W-:Y:S01]  /*1af0*/  FADD.FTZ R24, R24, -R15.reuse ;  /* 0x8000000f18187221 */ /* 0x100fe20000010000 */
[--C-:B------:R-:W-:Y:S01]  /*1b00*/  FADD.FTZ R12, R12, -R15.reuse ;  /* 0x8000000f0c0c7221 */ /* 0x100fe20000010000 */
[----:B------:R-:W-:Y:S01]  /*1b10*/  FADD.FTZ R14, R14, -R15 ;  /* 0x8000000f0e0e7221 */ /* 0x000fe20000010000 */
[----:B------:R-:W-:Y:S01]  /*1b20*/  FFMA.FTZ R2, R13, UR6, -R2 ;  /* 0x000000060d027c23 */ /* 0x000fe20008010802 */
[--C-:B------:R-:W-:Y:S02]  /*1b30*/  HADD2.F32 R13, -RZ, R22.reuse.H0_H0 ;  /* 0x20000016ff0d7230 */ /* 0x100fe40000004100 */
[----:B------:R-:W-:Y:S02]  /*1b40*/  HADD2.F32 R22, -RZ, R22.H1_H1 ;  /* 0x30000016ff167230 */ /* 0x000fe40000004100 */
[----:B------:R-:W-:-:S03]  /*1b50*/  FSETP.GTU.FTZ.AND P1, PT, R2, RZ, PT ;  /* 0x000000ff0200720b */ /* 0x000fc60003f3c000 */
[----:B------:R-:W-:-:S10]  /*1b60*/  FADD.FTZ R22, R22, -R15 ;  /* 0x8000000f16167221 */ /* 0x000fd40000010000 */
[----:B------:R-:W0:Y:S02]  /*1b70*/  @P1 LDC R23, c[0x0][0x238] ;  /* 0x00008e00ff171b82 */ /* 0x000e240000000800 */
[----:B0-----:R-:W-:Y:S01]  /*1b80*/  @P1 FADD.FTZ R2, R2, R23 ;  /* 0x0000001702021221 */ /* 0x001fe20000010000 */
[----:B------:R-:W-:-:S06]  /*1b90*/  MOV R23, 0x3f800000 ;  /* 0x3f80000000177802 */ /* 0x000fcc0000000f00 */
[----:B------:R0:W1:Y:S02]  /*1ba0*/  @P1 MUFU.RSQ R23, R2 ;  /* 0x0000000200171308 */ /* 0x0000640000001400 */
[----:B0-----:R-:W-:Y:S01]  /*1bb0*/  FADD.FTZ R2, R13, -R15 ;  /* 0x8000000f0d027221 */ /* 0x001fe20000010000 */
[-C--:B-1----:R-:W-:Y:S01]  /*1bc0*/  FMUL.FTZ R13, R12, R23.reuse ;  /* 0x000000170c0d7220 */ /* 0x082fe20000410000 */
[-C--:B------:R-:W-:Y:S02]  /*1bd0*/  FMUL.FTZ R25, R24, R23.reuse ;  /* 0x0000001718197220 */ /* 0x080fe40000410000 */
[-C--:B------:R-:W-:Y:S01]  /*1be0*/  FMUL.FTZ R2, R2, R23.reuse ;  /* 0x0000001702027220 */ /* 0x080fe20000410000 */
[-C--:B------:R-:W-:Y:S01]  /*1bf0*/  FMUL.FTZ R14, R14, R23.reuse ;  /* 0x000000170e0e7220 */ /* 0x080fe20000410000 */
[----:B------:R-:W-:Y:S02]  /*1c00*/  HADD2.F32 R24, -RZ, R18.H1_H1 ;  /* 0x30000012ff187230 */ /* 0x000fe40000004100 */
[----:B------:R-:W-:-:S03]  /*1c10*/  FMUL.FTZ R22, R22, R23 ;  /* 0x0000001716167220 */ /* 0x000fc60000410000 */
[----:B------:R-:W-:-:S04]  /*1c20*/  FADD.FTZ R24, R24, -R15 ;  /* 0x8000000f18187221 */ /* 0x000fc80000010000 */
[----:B------:R-:W-:Y:S01]  /*1c30*/  FMUL.FTZ R24, R24, R23 ;  /* 0x0000001718187220 */ /* 0x000fe20000410000 */
[C-C-:B--2---:R-:W-:Y:S01]  /*1c40*/  FFMA.FTZ R13, R8.reuse, R13, R10.reuse ;  /* 0x0000000d080d7223 */ /* 0x144fe2000001000a */
[C-C-:B------:R-:W-:Y:S01]  /*1c50*/  FFMA.FTZ R12, R8.reuse, R25, R10.reuse ;  /* 0x00000019080c7223 */ /* 0x140fe2000001000a */
[C-C-:B------:R-:W-:Y:S01]  /*1c60*/  FFMA.FTZ R2, R8.reuse, R2, R10.reuse ;  /* 0x0000000208027223 */ /* 0x140fe2000001000a */
[----:B------:R-:W-:Y:S01]  /*1c70*/  FFMA.FTZ R14, R8, R14, R10 ;  /* 0x0000000e080e7223 */ /* 0x000fe2000001000a */
[----:B------:R-:W-:Y:S02]  /*1c80*/  HADD2.F32 R8, -RZ, R21.H1_H1 ;  /* 0x30000015ff087230 */ /* 0x000fe40000004100 */
[----:B------:R-:W-:Y:S01]  /*1c90*/  FFMA.FTZ R21, R9, R22, R11 ;  /* 0x0000001609157223 */ /* 0x000fe2000001000b */
[----:B------:R-:W-:Y:S02]  /*1ca0*/  HADD2.F32 R10, -RZ, R19.H1_H1 ;  /* 0x30000013ff0a7230 */ /* 0x000fe40000004100 */
[----:B------:R-:W-:-:S03]  /*1cb0*/  FADD.FTZ R8, R8, -R15 ;  /* 0x8000000f08087221 */ /* 0x000fc60000010000 */
[----:B------:R-:W-:Y:S01]  /*1cc0*/  FADD.FTZ R10, R10, -R15 ;  /* 0x8000000f0a0a7221 */ /* 0x000fe20000010000 */
[----:B------:R-:W-:Y:S01]  /*1cd0*/  IADD3 R15, R17, 0x60, RZ ;  /* 0x00000060110f7810 */ /* 0x000fe20007ffe0ff */
[-C--:B------:R-:W-:Y:S02]  /*1ce0*/  FMUL.FTZ R8, R8, R23.reuse ;  /* 0x0000001708087220 */ /* 0x080fe40000410000 */
[----:B------:R-:W-:Y:S01]  /*1cf0*/  FMUL.FTZ R10, R10, R23 ;  /* 0x000000170a0a7220 */ /* 0x000fe20000410000 */
[----:B------:R-:W-:Y:S01]  /*1d00*/  ISETP.GE.U32.AND P1, PT, R15, UR10, PT ;  /* 0x0000000a0f007c0c */ /* 0x000fe2000bf26070 */
[C---:B------:R-:W-:Y:S01]  /*1d10*/  FFMA.FTZ R23, R9.reuse, R24, R11 ;  /* 0x0000001809177223 */ /* 0x040fe2000001000b */
[----:B------:R-:W-:Y:S01]  /*1d20*/  SHF.R.S32.HI R18, RZ, 0x1f, R15 ;  /* 0x0000001fff127819 */ /* 0x000fe2000001140f */
[C-C-:B------:R-:W-:Y:S01]  /*1d30*/  FFMA.FTZ R19, R9.reuse, R10, R11.reuse ;  /* 0x0000000a09137223 */ /* 0x140fe2000001000b */
[----:B------:R-:W-:Y:S02]  /*1d40*/  FFMA.FTZ R22, R9, R8, R11 ;  /* 0x0000000809167223 */ /* 0x000fe4000001000b */
[----:B------:R-:W-:-:S04]  /*1d50*/  ISETP.GE.AND.EX P1, PT, R18, UR11, PT, P1 ;  /* 0x0000000b12007c0c */ /* 0x000fc8000bf26310 */
        /* <DEDUP_REMOVED lines=12> */
.L_x_2454:
[----:B------:R-:W-:Y:S04]  /*1e20*/  BSSY B0, `(.L_x_2455) ;  /* 0x000000e000007945 */ /* 0x000fe80003800000 */
[----:B------:R-:W-:Y:S05]  /*1e30*/  @!P0 BRA `(.L_x_2456) ;  /* 0x0000000000308947 */ /* 0x000fea0003800000 */
[----:B------:R-:W-:Y:S01]  /*1e40*/  ULDC.64 UR10, c[0x0][0x270] ;  /* 0x00009c00000a7ab9 */ /* 0x000fe20000000a00 */
[----:B------:R-:W-:Y:S01]  /*1e50*/  MOV R8, R26 ;  /* 0x0000001a00087202 */ /* 0x000fe20000000f00 */
[----:B------:R-:W-:Y:S01]  /*1e60*/  IMAD R10, R3, UR10, RZ ;  /* 0x0000000a030a7c24 */ /* 0x000fe2000f8e02ff */
[----:B------:R-:W-:Y:S02]  /*1e70*/  MOV R9, R29 ;  /* 0x0000001d00097202 */ /* 0x000fe40000000f00 */
[----:B------:R-:W-:Y:S01]  /*1e80*/  F2FP.F16.F32.PACK_AB R13, R22, R13 ;  /* 0x0000000d160d723e */ /* 0x000fe200000000ff */
[C---:B------:R-:W-:Y:S02]  /*1e90*/  IMAD R11, R17.reuse, UR11, R10 ;  /* 0x0000000b110b7c24 */ /* 0x040fe4000f8e020a */
[----:B------:R-:W-:Y:S01]  /*1ea0*/  IMAD.WIDE.U32 R8, R17, UR10, R8 ;  /* 0x0000000a11087c25 */ /* 0x000fe2000f8e0008 */
[----:B------:R-:W-:-:S04]  /*1eb0*/  ULDC.64 UR10, c[0x0][0x210] ;  /* 0x00008400000a7ab9 */ /* 0x000fc80000000a00 */
[----:B------:R-:W-:Y:S02]  /*1ec0*/  IADD3 R11, R9, R11, RZ ;  /* 0x0000000b090b7210 */ /* 0x000fe40007ffe0ff */
[----:B------:R-:W-:-:S04]  /*1ed0*/  LEA R10, P5, R8, UR10, 0x1 ;  /* 0x0000000a080a7c11 */ /* 0x000fc8000f8a08ff */
[----:B------:R-:W-:-:S05]  /*1ee0*/  LEA.HI.X R11, R8, UR11, R11, 0x1, P5 ;  /* 0x0000000b080b7c11 */ /* 0x000fca000a8f0c0b */
[----:B------:R0:W-:Y:S04]  /*1ef0*/  STG.E desc[UR8][R10.64], R13 ;  /* 0x0000000d0a007986 */ /* 0x0001e8000c101908 */
.L_x_2456:
[----:B------:R-:W-:Y:S05]  /*1f00*/  BSYNC B0 ;  /* 0x0000000000007941 */ /* 0x000fea0003800000 */
.L_x_2455:
        /* <DEDUP_REMOVED lines=11> */
.L_x_2457:
[----:B------:R-:W-:Y:S04]  /*1fc0*/  BSSY B0, `(.L_x_2458) ;  /* 0x000000e000007945 */ /* 0x000fe80003800000 */
        /* <DEDUP_REMOVED lines=9> */
[----:B0-----:R-:W-:-:S02]  /*2060*/  LEA R10, P2, R8, UR10, 0x1 ;  /* 0x0000000a080a7c11 */ /* 0x001fc4000f8408ff */
[----:B------:R-:W-:-:S04]  /*2070*/  IADD3 R5, R9, R5, RZ ;  /* 0x0000000509057210 */ /* 0x000fc80007ffe0ff */
[----:B------:R-:W-:-:S05]  /*2080*/  LEA.HI.X R11, R8, UR11, R5, 0x1, P2 ;  /* 0x0000000b080b7c11 */ /* 0x000fca00090f0c05 */
[----:B------:R1:W-:Y:S02]  /*2090*/  STG.E desc[UR8][R10.64], R19 ;  /* 0x000000130a007986 */ /* 0x0003e4000c101908 */
.L_x_2459:
[----:B------:R-:W-:Y:S05]  /*20a0*/  BSYNC B0 ;  /* 0x0000000000007941 */ /* 0x000fea0003800000 */
.L_x_2458:
[----:B------:R-:W-:Y:S05]  /*20b0*/  @!P4 BRA `(.L_x_2460) ;  /* 0x000000000028c947 */ /* 0x000fea0003800000 */
[----:B------:R-:W-:Y:S01]  /*20c0*/  FMUL.FTZ R5, R2, -1.4426950216293334961 ;  /* 0xbfb8aa3b02057820 */ /* 0x000fe20000410000 */
[----:B01----:R-:W-:-:S05]  /*20d0*/  FMUL.FTZ R10, R21, -1.4426950216293334961 ;  /* 0xbfb8aa3b150a7820 */ /* 0x003fca0000410000 */
        /* <DEDUP_REMOVED lines=8> */
.L_x_2460:
        /* <DEDUP_REMOVED lines=10> */
[----:B01----:R-:W-:-:S02]  /*2200*/  LEA R10, P2, R8, UR10, 0x1 ;  /* 0x0000000a080a7c11 */ /* 0x003fc4000f8408ff */
[----:B------:R-:W-:-:S04]  /*2210*/  IADD3 R7, R9, R7, RZ ;  /* 0x0000000709077210 */ /* 0x000fc80007ffe0ff */
[----:B------:R-:W-:-:S05]  /*2220*/  LEA.HI.X R11, R8, UR11, R7, 0x1, P2 ;  /* 0x0000000b080b7c11 */ /* 0x000fca00090f0c07 */
[----:B------:R2:W-:Y:S02]  /*2230*/  STG.E desc[UR8][R10.64], R21 ;  /* 0x000000150a007986 */ /* 0x0005e4000c101908 */
.L_x_2462:
[----:B------:R-:W-:Y:S05]  /*2240*/  BSYNC B0 ;  /* 0x0000000000007941 */ /* 0x000fea0003800000 */
.L_x_2461:
        /* <DEDUP_REMOVED lines=8> */
[----:B------:R-:W4:Y:S01]  /*22d0*/  MUFU.RCP R8, R8 ;  /* 0x0000000800087308 */ /* 0x000f220000001000 */
[----:B---3--:R-:W-:Y:S01]  /*22e0*/  FMUL.FTZ R14, R14, R5 ;  /* 0x000000050e0e7220 */ /* 0x008fe20000410000 */
[----:B----4-:R-:W-:-:S07]  /*22f0*/  FMUL.FTZ R23, R23, R8 ;  /* 0x0000000817177220 */ /* 0x010fce0000410000 */
.L_x_2463:
[----:B------:R-:W-:Y:S04]  /*2300*/  BSSY B0, `(.L_x_2464) ;  /* 0x000000e000007945 */ /* 0x000fe80003800000 */
[----:B------:R-:W-:Y:S05]  /*2310*/  @P1 BRA `(.L_x_2465) ;  /* 0x0000000000301947 */ /* 0x000fea0003800000 */
[----:B------:R-:W-:Y:S01]  /*2320*/  ULDC.64 UR10, c[0x0][0x270] ;  /* 0x00009c00000a7ab9 */ /* 0x000fe20000000a00 */
[----:B------:R-:W-:Y:S01]  /*2330*/  MOV R8, R26 ;  /* 0x0000001a00087202 */ /* 0x000fe20000000f00 */
[----:B------:R-:W-:Y:S01]  /*2340*/  IMAD R18, R18, UR10, RZ ;  /* 0x0000000a12127c24 */ /* 0x000fe2000f8e02ff */
[----:B------:R-:W-:Y:S02]  /*2350*/  MOV R9, R29 ;  /* 0x0000001d00097202 */ /* 0x000fe40000000f00 */
[----:B------:R-:W-:Y:S01]  /*2360*/  F2FP.F16.F32.PACK_AB R23, R23, R14 ;  /* 0x0000000e1717723e */ /* 0x000fe200000000ff */
[----:B------:R-:W-:-:S04]  /*2370*/  IMAD.WIDE.U32 R8, R15, UR10, R8 ;  /* 0x0000000a0f087c25 */ /* 0x000fc8000f8e0008 */
[----:B------:R-:W-:Y:S01]  /*2380*/  IMAD R15, R15, UR11, R18 ;  /* 0x0000000b0f0f7c24 */ /* 0x000fe2000f8e0212 */
[----:B------:R-:W-:Y:S02]  /*2390*/  ULDC.64 UR10, c[0x0][0x210] ;  /* 0x00008400000a7ab9 */ /* 0x000fe40000000a00 */
[----:B012---:R-:W-:Y:S02]  /*23a0*/  LEA R10, P1, R8, UR10, 0x1 ;  /* 0x0000000a080a7c11 */ /* 0x007fe4000f8208ff */
[----:B------:R-:W-:-:S04]  /*23b0*/  IADD3 R15, R9, R15, RZ ;  /* 0x0000000f090f7210 */ /* 0x000fc80007ffe0ff */
[----:B------:R-:W-:-:S05]  /*23c0*/  LEA.HI.X R11, R8, UR11, R15, 0x1, P1 ;  /* 0x0000000b080b7c11 */ /* 0x000fca00088f0c0f */
[----:B------:R3:W-:Y:S02]  /*23d0*/  STG.E desc[UR8][R10.64], R23 ;  /* 0x000000170a007986 */ /* 0x0007e4000c101908 */
.L_x_2465:
[----:B------:R-:W-:Y:S05]  /*23e0*/  BSYNC B0 ;  /* 0x0000000000007941 */ /* 0x000fea0003800000 */
.L_x_2464:
[----:B------:R-:W4:Y:S01]  /*23f0*/  LDC R5, c[0x0][0x10] ;  /* 0x00000400ff057b82 */ /* 0x000f220000000800 */
[----:B------:R-:W-:Y:S02]  /*2400*/  IADD3 R4, R4, 0x1, RZ ;  /* 0x0000000104047810 */ /* 0x000fe40007ffe0ff */
[----:B----4-:R-:W-:-:S04]  /*2410*/  IADD3 R20, R5, R20, RZ ;  /* 0x0000001405147210 */ /* 0x010fc80007ffe0ff */
[----:B------:R-:W-:-:S13]  /*2420*/  ISETP.GE.AND P1, PT, R20, UR4, PT ;  /* 0x0000000414007c0c */ /* 0x000fda000bf26270 */
[----:B------:R-:W-:Y:S05]  /*2430*/  @!P1 BRA `(.L_x_2466) ;  /* 0xffffffdc004c9947 */ /* 0x000fea000383ffff */
[----:B------:R-:W-:Y:S05]  /*2440*/  EXIT ;  /* 0x000000000000794d */ /* 0x000fea0003800000 */
.L_x_2467:
        /* <DEDUP_REMOVED lines=11> */
.L_x_3300:


//--------------------- .text._Z35group_norm_nhwc_fwd_one_pass_kernelI11Fp16IOFp32WLi256ELi28ELi448EEv26Group_norm_nhwc_fwd_params --------------------------
	.section	.text._Z35group_norm_nhwc_fwd_one_pass_kernelI11Fp16IOFp32WLi256ELi28ELi448EEv26Group_norm_nhwc_fwd_params,"ax",@progbits
	.align	128
        .global         _Z35group_norm_nhwc_fwd_one_pass_kernelI11Fp16IOFp32WLi256ELi28ELi448EEv26Group_norm_nhwc_fwd_params
        .type           _Z35group_norm_nhwc_fwd_one_pass_kernelI11Fp16IOFp32WLi256ELi28ELi448EEv26Group_norm_nhwc_fwd_params,@function
        .size           _Z35group_norm_nhwc_fwd_one_pass_kernelI11Fp16IOFp32WLi256ELi28ELi448EEv26Group_norm_nhwc_fwd_params,(.L_x_3301 - _Z35group_norm_nhwc_fwd_one_pass_kernelI11Fp16IOFp32WLi256ELi28ELi448EEv26Group_norm_nhwc_fwd_params)
        .other          _Z35group_norm_nhwc_fwd_one_pass_kernelI11Fp16IOFp32WLi256ELi28ELi448EEv26Group_norm_nhwc_fwd_params,@"STO_CUDA_ENTRY STV_DEFAULT"
_Z35group_norm_nhwc_fwd_one_pass_kernelI11Fp16IOFp32WLi256ELi28ELi448EEv26Group_norm_nhwc_fwd_params:
.text._Z35group_norm_nhwc_fwd_one_pass_kernelI11Fp16IOFp32WLi256ELi28ELi448EEv26Group_norm_nhwc_fwd_params:
        /* <DEDUP_REMOVED lines=10> */
[----:B------:R-:W-:Y:S01]  /*00a0*/  R2UR UR11, R0 ;  /* 0x00000000000b72ca */ /* 0x000fe200000e0000 */
[----:B------:R-:W-:Y:S01]  /*00b0*/  UMOV UR4, 0x400 ;  /* 0x0000040000047882 */ /* 0x000fe20000000000 */
[----:B------:R-:W1:Y:S01]  /*00c0*/  S2R R52, SR_LANEID ;  /* 0x0000000000347919 */ /* 0x000e620000000000 */
[----:B------:R-:W-:Y:S01]  /*00d0*/  ULDC.64 UR8, c[0x0][0x278] ;  /* 0x00009e0000087ab9 */ /* 0x000fe20000000a00 */
[----:B------:R-:W-:Y:S01]  /*00e0*/  ULDC UR12, c[0x0][0x10] ;  /* 0x00000400000c7ab9 */ /* 0x000fe20000000800 */
[----:B------:R-:W-:Y:S02]  /*00f0*/  ULDC.U8 UR13, c[0x0][0x28c] ;  /* 0x0000a300000d7ab9 */ /* 0x000fe40000000000 */
[----:B------:R-:W2:Y:S08]  /*0100*/  LDC R4, c[0x0][0x294] ;  /* 0x0000a500ff047b82 */ /* 0x000eb00000000800 */
[----:B------:R-:W3:Y:S01]  /*0110*/  S2UR UR6, SR_CgaCtaId ;  /* 0x00000000000679c3 */ /* 0x000ee20000008800 */
[----:B0-----:R-:W-:-:S02]  /*0120*/  SHF.R.U32.HI R2, RZ, 0x1, R30 ;  /* 0x00000001ff027819 */ /* 0x001fc4000001161e */
        /* <DEDUP_REMOVED lines=11> */
[----:B------:R-:W-:Y:S02]  /*01e0*/  ISETP.LT.U32.AND P1, PT, R11, UR8, PT ;  /* 0x000000080b007c0c */ /* 0x000fe4000bf21070 */
[----:B------:R-:W-:Y:S02]  /*01f0*/  SHF.R.S32.HI R35, RZ, 0x1f, R11 ;  /* 0x0000001fff237819 */ /* 0x000fe4000001140b */
[----:B------:R-:W-:-:S02]  /*0200*/  ISETP.LT.U32.AND P2, PT, R31, UR8, PT ;  /* 0x000000081f007c0c */ /* 0x000fc4000bf41070 */
[----:B------:R-:W-:Y:S02]  /*0210*/  ISETP.LT.U32.AND P3, PT, R32, UR8, PT ;  /* 0x0000000820007c0c */ /* 0x000fe4000bf61070 */
[----:B------:R-:W-:Y:S02]  /*0220*/  SHF.R.S32.HI R37, RZ, 0x1f, R31 ;  /* 0x0000001fff257819 */ /* 0x000fe4000001141f */
[----:B------:R-:W-:Y:S02]  /*0230*/  SHF.R.S32.HI R39, RZ, 0x1f, R32 ;  /* 0x0000001fff277819 */ /* 0x000fe40000011420 */
[----:B------:R-:W-:Y:S02]  /*0240*/  ISETP.LT.U32.AND P0, PT, R33, UR8, PT ;  /* 0x0000000821007c0c */ /* 0x000fe4000bf01070 */
[----:B------:R-:W-:Y:S02]  /*0250*/  SHF.R.S32.HI R41, RZ, 0x1f, R33 ;  /* 0x0000001fff297819 */ /* 0x000fe40000011421 */
[----:B------:R-:W-:-:S02]  /*0260*/  SHF.R.S32.HI R3, RZ, 0x5, R3 ;  /* 0x00000005ff037819 */ /* 0x000fc40000011403 */
[----:B------:R-:W-:Y:S02]  /*0270*/  SHF.L.U32 R36, R36, 0x1, RZ ;  /* 0x0000000124247819 */ /* 0x000fe400000006ff */
[----:B------:R-:W-:Y:S02]  /*0280*/  IADD3 R38, R11, 0xe0, RZ ;  /* 0x000000e00b267810 */ /* 0x000fe40007ffe0ff */
[----:B------:R-:W-:Y:S02]  /*0290*/  ISETP.LT.AND.EX P1, PT, R35, UR9, !P4, P1 ;  /* 0x0000000923007c0c */ /* 0x000fe4000e721310 */
[----:B------:R-:W-:Y:S02]  /*02a0*/  ISETP.LT.AND.EX P2, PT, R37, UR9, !P4, P2 ;  /* 0x0000000925007c0c */ /* 0x000fe4000e741320 */
[----:B------:R-:W-:Y:S02]  /*02b0*/  ISETP.LT.AND.EX P3, PT, R39, UR9, !P4, P3 ;  /* 0x0000000927007c0c */ /* 0x000fe4000e761330 */
[----:B------:R-:W-:Y:S01]  /*02c0*/  ISETP.LT.AND.EX P4, PT, R41, UR9, !P4, P0 ;  /* 0x0000000929007c0c */ /* 0x000fe2000e781300 */
[----:B------:R-:W-:Y:S01]  /*02d0*/  ULDC.64 UR8, c[0x0][0x208] ;  /* 0x0000820000087ab9 */ /* 0x000fe20000000a00 */
[----:B------:R-:W-:Y:S01]  /*02e0*/  LEA R34, R3, UR4, 0x3 ;  /* 0x0000000403227c11 */ /* 0x000fe2000f8e18ff */
[----:B-1----:R-:W-:-:S10]  /*02f0*/  UMOV UR4, URZ ;  /* 0x0000003f00047c82 */ /* 0x002fd40008000000 */
.L_x_2504:
[----:B0-----:R-:W0:Y:S01]  /*0300*/  LDC R8, c[0x0][0x288] ;  /* 0x0000a200ff087b82 */ /* 0x001e220000000800 */
[----:B------:R-:W-:Y:S01]  /*0310*/  ULDC.64 UR6, c[0x0][0x280] ;  /* 0x0000a00000067ab9 */ /* 0x000fe20000000a00 */
[----:B------:R-:W-:Y:S01]  /*0320*/  ULDC.64 UR14, c[0x0][0x278] ;  /* 0x00009e00000e7ab9 */ /* 0x000fe20000000a00 */
[----:B------:R-:W-:-:S05]  /*0330*/  HFMA2.MMA R42, -RZ, RZ, 0, 0 ;  /* 0x00000000ff2a7435 */ /* 0x000fca00000001ff */
[----:B-1----:R-:W1:Y:S08]  /*0340*/  @P2 LDC.64 R14, c[0x0][0x270] ;  /* 0x00009c00ff0e2b82 */ /* 0x002e700000000a00 */
[----:B------:R-:W2:Y:S01]  /*0350*/  @P3 LDC.64 R16, c[0x0][0x270] ;  /* 0x00009c00ff103b82 */ /* 0x000ea20000000a00 */
[----:B0-----:R-:W-:-:S07]  /*0360*/  IABS R5, R8 ;  /* 0x0000000800057213 */ /* 0x001fce0000000000 */
[----:B------:R-:W0:Y:S01]  /*0370*/  @P4 LDC.64 R12, c[0x0][0x270] ;  /* 0x00009c00ff0c4b82 */ /* 0x000e220000000a00 */
[----:B------:R-:W3:Y:S01]  /*0380*/  I2F.RP R4, R5 ;  /* 0x0000000500047306 */ /* 0x000ee20000209400 */
[----:B-1----:R-:W-:-:S07]  /*0390*/  @P2 IMAD R22, R37, R14, RZ ;  /* 0x0000000e25162224 */ /* 0x002fce00078e02ff */
[----:B---3--:R-:W1:Y:S02]  /*03a0*/  MUFU.RCP R4, R4 ;  /* 0x0000000400047308 */ /* 0x008e640000001000 */
[----:B-1----:R-:W-:-:S06]  /*03b0*/  IADD3 R2, R4, 0xffffffe, RZ ;  /* 0x0ffffffe04027810 */ /* 0x002fcc0007ffe0ff */
[----:B------:R1:W3:Y:S02]  /*03c0*/  F2I.FTZ.U32.TRUNC.NTZ R3, R2 ;  /* 0x0000000200037305 */ /* 0x0002e4000021f000 */
[----:B-1----:R-:W-:Y:S01]  /*03d0*/  HFMA2.MMA R2, -RZ, RZ, 0, 0 ;  /* 0x00000000ff027435 */ /* 0x002fe200000001ff */
[----:B---3--:R-:W-:-:S05]  /*03e0*/  IADD3 R6, RZ, -R3, RZ ;  /* 0x80000003ff067210 */ /* 0x008fca0007ffe0ff */
[----:B------:R-:W-:Y:S01]  /*03f0*/  IMAD R7, R6, R5, RZ ;  /* 0x0000000506077224 */ /* 0x000fe200078e02ff */
[----:B------:R-:W-:-:S03]  /*0400*/  IABS R6, UR11 ;  /* 0x0000000b00067c13 */ /* 0x000fc60008000000 */
[----:B------:R-:W-:Y:S01]  /*0410*/  IMAD.HI.U32 R3, R3, R7, R2 ;  /* 0x0000000703037227 */ /* 0x000fe200078e0002 */
[----:B------:R-:W-:-:S04]  /*0420*/  LOP3.LUT R2, R8, UR11, RZ, 0x3c, !PT ;  /* 0x0000000b08027c12 */ /* 0x000fc8000f8e3cff */
[----:B------:R-:W-:Y:S01]  /*0430*/  ISETP.GE.AND P5, PT, R2, RZ, PT ;  /* 0x000000ff0200720c */ /* 0x000fe20003fa6270 */
[----:B------:R-:W-:Y:S01]  /*0440*/  IMAD.HI.U32 R3, R3, R6, RZ ;  /* 0x0000000603037227 */ /* 0x000fe200078e00ff */
[----:B------:R-:W-:-:S04]  /*0450*/  SHF.R.U32.HI R2, RZ, 0x1, R30 ;  /* 0x00000001ff027819 */ /* 0x000fc8000001161e */
[----:B------:R-:W-:-:S05]  /*0460*/  IADD3 R4, -R3, RZ, RZ ;  /* 0x000000ff03047210 */ /* 0x000fca0007ffe1ff */
[C---:B------:R-:W-:Y:S02]  /*0470*/  IMAD R4, R5.reuse, R4, R6 ;  /* 0x0000000405047224 */ /* 0x040fe400078e0206 */
[----:B------:R-:W1:Y:S03]  /*0480*/  @P1 LDC.64 R6, c[0x0][0x270] ;  /* 0x00009c00ff061b82 */ /* 0x000e660000000a00 */
[----:B------:R-:W-:-:S13]  /*0490*/  ISETP.GT.U32.AND P6, PT, R5, R4, PT ;  /* 0x000000040500720c */ /* 0x000fda0003fc4070 */
[-C--:B------:R-:W-:Y:S02]  /*04a0*/  @!P6 IADD3 R4, R4, -R5.reuse, RZ ;  /* 0x800000050404e210 */ /* 0x080fe40007ffe0ff */
[----:B------:R-:W-:Y:S02]  /*04b0*/  @!P6 IADD3 R3, R3, 0x1, RZ ;  /* 0x000000010303e810 */ /* 0x000fe40007ffe0ff */
[----:B------:R-:W-:Y:S02]  /*04c0*/  ISETP.GE.U32.AND P0, PT, R4, R5, PT ;  /* 0x000000050400720c */ /* 0x000fe40003f06070 */
[----:B------:R-:W-:Y:S01]  /*04d0*/  ISETP.NE.AND P6, PT, R8, RZ, PT ;  /* 0x000000ff0800720c */ /* 0x000fe20003fc5270 */
[----:B------:R-:W3:Y:S10]  /*04e0*/  LDC R5, c[0x0][0x294] ;  /* 0x0000a500ff057b82 */ /* 0x000ef40000000800 */
[----:B------:R-:W-:-:S04]  /*04f0*/  @P0 IADD3 R3, R3, 0x1, RZ ;  /* 0x0000000103030810 */ /* 0x000fc80007ffe0ff */
[----:B------:R-:W-:Y:S01]  /*0500*/  MOV R9, R3 ;  /* 0x0000000300097202 */ /* 0x000fe20000000f00 */
[----:B------:R-:W-:-:S03]  /*0510*/  IMAD.WIDE.U32 R2, R2, -0x6db6db6d, RZ ;  /* 0x9249249302027825 */ /* 0x000fc600078e00ff */
[----:B------:R-:W-:Y:S02]  /*0520*/  @!P5 IADD3 R9, -R9, RZ, RZ ;  /* 0x000000ff0909d210 */ /* 0x000fe40007ffe1ff */
[----:B------:R-:W-:Y:S02]  /*0530*/  @!P6 LOP3.LUT R9, RZ, R8, RZ, 0x33, !PT ;  /* 0x00000008ff09e212 */ /* 0x000fe400078e33ff */
[----:B------:R-:W-:Y:S02]  /*0540*/  SHF.R.U32.HI R2, RZ, 0x2, R3 ;  /* 0x00000002ff027819 */ /* 0x000fe40000011603 */
[----:B------:R-:W-:-:S03]  /*0550*/  IADD3 R43, -R9, RZ, RZ ;  /* 0x000000ff092b7210 */ /* 0x000fc60007ffe1ff */
[----:B---3--:R-:W-:Y:S01]  /*0560*/  IMAD R40, R5, UR10, R2 ;  /* 0x0000000a05287c24 */ /* 0x008fe2000f8e0202 */
[----:B------:R-:W-:Y:S01]  /*0570*/  SHF.R.S32.HI R2, RZ, 0x1f, R9 ;  /* 0x0000001fff027819 */ /* 0x000fe20000011409 */
[----:B------:R-:W-:Y:S01]  /*0580*/  IMAD R43, R8, R43, UR11 ;  /* 0x0000000b082b7e24 */ /* 0x000fe2000f8e022b */
[----:B------:R-:W-:Y:S01]  /*0590*/  SHF.R.S32.HI R8, RZ, 0x1f, R36 ;  /* 0x0000001fff087819 */ /* 0x000fe20000011424 */
[----:B------:R-:W3:Y:S01]  /*05a0*/  @P1 LDC.64 R4, c[0x0][0x220] ;  /* 0x00008800ff041b82 */ /* 0x000ee20000000a00 */
[C---:B------:R-:W-:Y:S01]  /*05b0*/  IADD3 R21, R40.reuse, 0x80, RZ ;  /* 0x0000008028157810 */ /* 0x040fe20007ffe0ff */
[----:B------:R-:W-:Y:S01]  /*05c0*/  IMAD R43, R43, 0x1c, RZ ;  /* 0x0000001c2b2b7824 */ /* 0x000fe200078e02ff */
[----:B------:R-:W-:Y:S01]  /*05d0*/  IADD3 R20, R40, 0xa0, RZ ;  /* 0x000000a028147810 */ /* 0x000fe20007ffe0ff */
[----:B------:R-:W-:Y:S01]  /*05e0*/  IMAD R2, R2, UR6, RZ ;  /* 0x0000000602027c24 */ /* 0x000fe2000f8e02ff */
[----:B------:R-:W-:Y:S02]  /*05f0*/  ISETP.GE.U32.AND P5, PT, R21, UR14, PT ;  /* 0x0000000e15007c0c */ /* 0x000fe4000bfa6070 */
[----:B------:R-:W-:Y:S01]  /*0600*/  IADD3 R28, P0, R36, R43, RZ ;  /* 0x0000002b241c7210 */ /* 0x000fe20007f1e0ff */
[----:B------:R-:W-:Y:S01]  /*0610*/  IMAD R3, R9, UR7, R2 ;  /* 0x0000000709037c24 */ /* 0x000fe2000f8e0202 */
[----:B------:R-:W-:Y:S01]  /*0620*/  SHF.R.S32.HI R45, RZ, 0x1f, R21 ;  /* 0x0000001fff2d7819 */ /* 0x000fe20000011415 */
[----:B-1----:R-:W-:Y:S01]  /*0630*/  @P1 IMAD R2, R35, R6, RZ ;  /* 0x0000000623021224 */ /* 0x002fe200078e02ff */
[----:B------:R-:W-:-:S02]  /*0640*/  LEA.HI.X.SX32 R29, R43, R8, 0x1, P0 ;  /* 0x000000082b1d7211 */ /* 0x000fc400000f0eff */
[----:B------:R-:W-:Y:S01]  /*0650*/  ISETP.GE.AND.EX P5, PT, R45, UR15, PT, P5 ;  /* 0x0000000f2d007c0c */ /* 0x000fe2000bfa6350 */
[----:B------:R-:W-:Y:S01]  /*0660*/  @P1 IMAD R25, R11, R7, R2 ;  /* 0x000000070b191224 */ /* 0x000fe200078e0202 */
[----:B------:R-:W-:Y:S01]  /*0670*/  ISETP.GE.U32.AND P0, PT, R20, UR14, PT ;  /* 0x0000000e14007c0c */ /* 0x000fe2000bf06070 */
[----:B------:R-:W-:Y:S01]  /*0680*/  IMAD.WIDE.U32 R28, R9, UR6, R28 ;  /* 0x00000006091c7c25 */ /* 0x000fe2000f8e001c */
[----:B------:R-:W-:Y:S01]  /*0690*/  ISETP.LT.U32.AND P5, PT, R30, 0x1c0, !P5 ;  /* 0x000001c01e00780c */ /* 0x000fe20006fa1070 */
[----:B------:R-:W1:Y:S01]  /*06a0*/  @P2 LDC.64 R8, c[0x0][0x220] ;  /* 0x00008800ff082b82 */ /* 0x000e620000000a00 */
[----:B------:R-:W-:Y:S02]  /*06b0*/  SHF.R.S32.HI R23, RZ, 0x1f, R20 ;  /* 0x0000001fff177819 */ /* 0x000fe40000011414 */
[----:B------:R-:W-:Y:S02]  /*06c0*/  IADD3 R3, R29, R3, RZ ;  /* 0x000000031d037210 */ /* 0x000fe40007ffe0ff */
[----:B------:R-:W-:-:S02]  /*06d0*/  @P1 MOV R2, R28 ;  /* 0x0000001c00021202 */ /* 0x000fc40000000f00 */
[----:B------:R-:W-:Y:S02]  /*06e0*/  ISETP.GE.AND.EX P0, PT, R23, UR15, PT, P0 ;  /* 0x0000000f17007c0c */ /* 0x000fe4000bf06300 */
[----:B------:R-:W-:Y:S01]  /*06f0*/  @P2 MOV R26, R28 ;  /* 0x0000001c001a2202 */ /* 0x000fe20000000f00 */
[----:B------:R-:W-:Y:S01]  /*0700*/  @P1 IMAD.WIDE.U32 R18, R11, R6, R2 ;  /* 0x000000060b121225 */ /* 0x000fe200078e0002 */
[----:B------:R-:W-:Y:S01]  /*0710*/  @P2 MOV R27, R3 ;  /* 0x00000003001b2202 */ /* 0x000fe20000000f00 */
[----:B------:R-:W4:Y:S01]  /*0720*/  @P3 LDC.64 R6, c[0x0][0x220] ;  /* 0x00008800ff063b82 */ /* 0x000f220000000a00 */
[----:B------:R-:W-:Y:S02]  /*0730*/  ISETP.LT.U32.AND P0, PT, R30, 0x1c0, !P0 ;  /* 0x000001c01e00780c */ /* 0x000fe40004701070 */
[----:B------:R-:W-:Y:S01]  /*0740*/  @P1 IADD3 R19, R19, R25, RZ ;  /* 0x0000001913131210 */ /* 0x000fe20007ffe0ff */
[----:B------:R-:W-:Y:S01]  /*0750*/  @P2 IMAD.WIDE.U32 R26, R31, R14, R26 ;  /* 0x0000000e1f1a2225 */ /* 0x000fe200078e001a */
[----:B---3--:R-:W-:-:S02]  /*0760*/  @P1 LEA R4, P6, R18, R4, 0x1 ;  /* 0x0000000412041211 */ /* 0x008fc400078c08ff */
[----:B------:R-:W-:Y:S01]  /*0770*/  @P3 MOV R24, R28 ;  /* 0x0000001c00183202 */ /* 0x000fe20000000f00 */
[----:B------:R-:W3:Y:S01]  /*0780*/  @P5 LDC.64 R10, c[0x0][0x270] ;  /* 0x00009c00ff0a5b82 */ /* 0x000ee20000000a00 */
[----:B------:R-:W-:Y:S01]  /*0790*/  @P1 LEA.HI.X R5, R18, R5, R19, 0x1, P6 ;  /* 0x0000000512051211 */ /* 0x000fe200030f0c13 */
[----:B--2---:R-:W-:Y:S01]  /*07a0*/  @P3 IMAD R18, R39, R16, RZ ;  /* 0x0000001027123224 */ /* 0x004fe200078e02ff */
[----:B------:R-:W-:Y:S01]  /*07b0*/  @P3 MOV R25, R3 ;  /* 0x0000000300193202 */ /* 0x000fe20000000f00 */
[----:B------:R-:W-:Y:S01]  /*07c0*/  @P2 IMAD R19, R31, R15, R22 ;  /* 0x0000000f1f132224 */ /* 0x000fe200078e0216 */
[----:B-1----:R-:W-:Y:S01]  /*07d0*/  @P2 LEA R8, P6, R26, R8, 0x1 ;  /* 0x000000081a082211 */ /* 0x002fe200078c08ff */
[C---:B------:R-:W-:Y:S02]  /*07e0*/  @P3 IMAD R47, R32.reuse, R17, R18 ;  /* 0x00000011202f3224 */ /* 0x040fe400078e0212 */
[----:B------:R-:W1:Y:S01]  /*07f0*/  @P4 LDC.64 R14, c[0x0][0x220] ;  /* 0x00008800ff0e4b82 */ /* 0x000e620000000a00 */
[----:B------:R-:W-:Y:S01]  /*0800*/  @P3 IMAD.WIDE.U32 R24, R32, R16, R24 ;  /* 0x0000001020183225 */ /* 0x000fe200078e0018 */
[----:B------:R-:W-:-:S02]  /*0810*/  @P2 IADD3 R22, R27, R19, RZ ;  /* 0x000000131b162210 */ /* 0x000fc40007ffe0ff */
[----:B------:R-:W-:Y:S02]  /*0820*/  @P5 MOV R27, R3 ;  /* 0x00000003001b5202 */ /* 0x000fe40000000f00 */
[----:B------:R-:W-:Y:S01]  /*0830*/  @P2 LEA.HI.X R9, R26, R9, R22, 0x1, P6 ;  /* 0x000000091a092211 */ /* 0x000fe200030f0c16 */
[----:B0-----:R-:W-:Y:S01]  /*0840*/  @P4 IMAD R26, R41, R12, RZ ;  /* 0x0000000c291a4224 */ /* 0x001fe200078e02ff */
[----:B------:R-:W0:Y:S01]  /*0850*/  @P5 LDC.64 R18, c[0x0][0x220] ;  /* 0x00008800ff125b82 */ /* 0x000e220000000a00 */
[----:B------:R-:W-:Y:S02]  /*0860*/  @P3 IADD3 R22, R25, R47, RZ ;  /* 0x0000002f19163210 */ /* 0x000fe40007ffe0ff */
[C---:B----4-:R-:W-:Y:S02]  /*0870*/  @P3 LEA R6, P6, R24.reuse, R6, 0x1 ;  /* 0x0000000618063211 */ /* 0x050fe400078c08ff */
[----:B------:R-:W-:Y:S02]  /*0880*/  @P4 MOV R25, R3 ;  /* 0x0000000300194202 */ /* 0x000fe40000000f00 */
[----:B------:R-:W-:Y:S01]  /*0890*/  @P3 LEA.HI.X R7, R24, R7, R22, 0x1, P6 ;  /* 0x0000000718073211 */ /* 0x000fe200030f0c16 */
[----:B------:R-:W2:Y:S01]  /*08a0*/  @P0 LDC.64 R16, c[0x0][0x270] ;  /* 0x00009c00ff100b82 */ /* 0x000ea20000000a00 */
[----:B------:R-:W-:Y:S01]  /*08b0*/  @P4 MOV R24, R28 ;  /* 0x0000001c00184202 */ /* 0x000fe20000000f00 */
[----:B---3--:R-:W-:-:S02]  /*08c0*/  @P5 IMAD R22, R45, R10, RZ ;  /* 0x0000000a2d165224 */ /* 0x008fc400078e02ff */
[C---:B------:R-:W-:Y:S01]  /*08d0*/  @P4 IMAD R45, R33.reuse, R13, R26 ;  /* 0x0000000d212d4224 */ /* 0x040fe200078e021a */
[----:B------:R-:W-:Y:S01]  /*08e0*/  @P5 MOV R26, R28 ;  /* 0x0000001c001a5202 */ /* 0x000fe20000000f00 */
[----:B------:R-:W-:Y:S02]  /*08f0*/  @P4 IMAD.WIDE.U32 R24, R33, R12, R24 ;  /* 0x0000000c21184225 */ /* 0x000fe400078e0018 */
[----:B------:R-:W3:Y:S02]  /*0900*/  @P0 LDC.64 R12, c[0x0][0x220] ;  /* 0x00008800ff0c0b82 */ /* 0x000ee40000000a00 */
[----:B------:R-:W-:Y:S01]  /*0910*/  @P5 IMAD R47, R21, R11, R22 ;  /* 0x0000000b152f5224 */ /* 0x000fe200078e0216 */
[----:B------:R-:W-:Y:S01]  /*0920*/  @P4 IADD3 R11, R25, R45, RZ ;  /* 0x0000002d190b4210 */ /* 0x000fe20007ffe0ff */
[----:B------:R-:W-:Y:S01]  /*0930*/  @P5 IMAD.WIDE.U32 R26, R21, R10, R26 ;  /* 0x0000000a151a5225 */ /* 0x000fe200078e001a */
[----:B-1----:R-:W-:Y:S02]  /*0940*/  @P4 LEA R10, P6, R24, R14, 0x1 ;  /* 0x0000000e180a4211 */ /* 0x002fe400078c08ff */
[----:B------:R-:W-:-:S02]  /*0950*/  IADD3 R25, R40, 0xc0, RZ ;  /* 0x000000c028197810 */ /* 0x000fc40007ffe0ff */
[----:B------:R-:W-:Y:S02]  /*0960*/  @P4 LEA.HI.X R11, R24, R15, R11, 0x1, P6 ;  /* 0x0000000f180b4211 */ /* 0x000fe400030f0c0b */
[----:B------:R-:W-:Y:S02]  /*0970*/  @P5 IADD3 R14, R27, R47, RZ ;  /* 0x0000002f1b0e5210 */ /* 0x000fe40007ffe0ff */
[C---:B0-----:R-:W-:Y:S02]  /*0980*/  @P5 LEA R18, P6, R26.reuse, R18, 0x1 ;  /* 0x000000121a125211 */ /* 0x041fe400078c08ff */
[----:B------:R-:W-:Y:S01]  /*0990*/  @P0 MOV R15, R3 ;  /* 0x00000003000f0202 */ /* 0x000fe20000000f00 */
[----:B--2---:R-:W-:Y:S01]  /*09a0*/  @P0 IMAD R23, R23, R16, RZ ;  /* 0x0000001017170224 */ /* 0x004fe200078e02ff */
[----:B------:R-:W-:Y:S02]  /*09b0*/  @P5 LEA.HI.X R19, R26, R19, R14, 0x1, P6 ;  /* 0x000000131a135211 */ /* 0x000fe400030f0c0e */
[----:B------:R-:W-:Y:S01]  /*09c0*/  @P0 MOV R14, R28 ;  /* 0x0000001c000e0202 */ /* 0x000fe20000000f00 */
[C---:B------:R-:W-:Y:S01]  /*09d0*/  @P0 IMAD R21, R20.reuse, R17, R23 ;  /* 0x0000001114150224 */ /* 0x040fe200078e0217 */
[----:B------:R-:W-:Y:S01]  /*09e0*/  ISETP.GE.U32.AND P6, PT, R25, UR14, PT ;  /* 0x0000000e19007c0c */ /* 0x000fe2000bfc6070 */
[----:B------:R0:W2:Y:S02]  /*09f0*/  @P5 LDG.E R42, desc[UR8][R18.64] ;  /* 0x00000008122a5981 */ /* 0x0000a4000c1e1900 */
[----:B------:R-:W-:Y:S01]  /*0a00*/  @P0 IMAD.WIDE.U32 R16, R20, R16, R14 ;  /* 0x0000001014100225 */ /* 0x000fe200078e000e */
[----:B------:R-:W-:-:S04]  /*0a10*/  SHF.R.S32.HI R23, RZ, 0x1f, R25 ;  /* 0x0000001fff177819 */ /* 0x000fc80000011419 */
[----:B------:R-:W-:Y:S02]  /*0a20*/  @P0 IADD3 R14, R17, R21, RZ ;  /* 0x00000015110e0210 */ /* 0x000fe40007ffe0ff */
[C---:B---3--:R-:W-:Y:S02]  /*0a30*/  @P0 LEA R12, P5, R16.reuse, R12, 0x1 ;  /* 0x0000000c100c0211 */ /* 0x048fe400078a08ff */
[----:B------:R-:W-:Y:S02]  /*0a40*/  ISETP.GE.AND.EX P6, PT, R23, UR15, PT, P6 ;  /* 0x0000000f17007c0c */ /* 0x000fe4000bfc6360 */
[----:B------:R-:W-:Y:S02]  /*0a50*/  @P0 LEA.HI.X R13, R16, R13, R14, 0x1, P5 ;  /* 0x0000000d100d0211 */ /* 0x000fe400028f0c0e */
[----:B------:R-:W-:Y:S02]  /*0a60*/  SHF.R.S32.HI R45, RZ, 0x1f, R38 ;  /* 0x0000001fff2d7819 */ /* 0x000fe40000011426 */
[----:B------:R-:W-:-:S02]  /*0a70*/  ISETP.GE.U32.AND P5, PT, R38, UR14, PT ;  /* 0x0000000e26007c0c */ /* 0x000fc4000bfa6070 */
[----:B------:R-:W-:Y:S02]  /*0a80*/  ISETP.LT.U32.AND P6, PT, R30, 0x1c0, !P6 ;  /* 0x000001c01e00780c */ /* 0x000fe400077c1070 */
[----:B------:R-:W-:-:S04]  /*0a90*/  ISETP.GE.AND.EX P5, PT, R45, UR15, PT, P5 ;  /* 0x0000000f2d007c0c */ /* 0x000fc8000bfa6350 */
[----:B------:R-:W-:Y:S01]  /*0aa0*/  ISETP.GT.U32.OR P5, PT, R30, 0x1bf, P5 ;  /* 0x000001bf1e00780c */ /* 0x000fe20002fa4470 */
[----:B------:R-:W-:-:S06]  /*0ab0*/  HFMA2.MMA R44, -RZ, RZ, 0, 0 ;  /* 0x00000000ff2c7435 */ /* 0x000fcc00000001ff */
[----:B------:R-:W1:Y:S01]  /*0ac0*/  @P6 LDC.64 R20, c[0x0][0x270] ;  /* 0x00009c00ff146b82 */ /* 0x000e620000000a00 */
[----:B------:R-:W-:Y:S02]  /*0ad0*/  CS2R R46, SRZ ;  /* 0x00000000002e7805 */ /* 0x000fe4000001ff00 */
[----:B------:R-:W-:Y:S01]  /*0ae0*/  CS2R R48, SRZ ;  /* 0x0000000000307805 */ /* 0x000fe2000001ff00 */
[----:B------:R-:W3:Y:S04]  /*0af0*/  @P2 LDG.E R44, desc[UR8][R8.64] ;  /* 0x00000008082c2981 */ /* 0x000ee8000c1e1900 */
[----:B0-----:R-:W0:Y:S01]  /*0b00*/  @!P5 LDC.64 R18, c[0x0][0x270] ;  /* 0x00009c00ff12db82 */ /* 0x001e220000000a00 */
[----:B------:R4:W5:Y:S04]  /*0b10*/  @P1 LDG.E R46, desc[UR8][R4.64] ;  /* 0x00000008042e1981 */ /* 0x000968000c1e1900 */
[----:B------:R0:W2:Y:S03]  /*0b20*/  @P3 LDG.E R48, desc[UR8][R6.64] ;  /* 0x0000000806303981 */ /* 0x0000a6000c1e1900 */
[----:B------:R-:W0:Y:S01]  /*0b30*/  @P6 LDC.64 R16, c[0x0][0x220] ;  /* 0x00008800ff106b82 */ /* 0x000e220000000a00 */
[----:B------:R2:W2:Y:S01]  /*0b40*/  @P4 LDG.E R47, desc[UR8][R10.64] ;  /* 0x000000080a2f4981 */ /* 0x0004a2000c1e1900 */
[----:B----4-:R-:W-:-:S02]  /*0b50*/  @P6 MOV R4, R28 ;  /* 0x0000001c00046202 */ /* 0x010fc40000000f00 */
[----:B------:R-:W-:Y:S01]  /*0b60*/  @P6 MOV R5, R3 ;  /* 0x0000000300056202 */ /* 0x000fe20000000f00 */
[----:B------:R4:W4:Y:S03]  /*0b70*/  @P0 LDG.E R49, desc[UR8][R12.64] ;  /* 0x000000080c310981 */ /* 0x000926000c1e1900 */
[----:B------:R-:W0:Y:S01]  /*0b80*/  @!P5 LDC.64 R14, c[0x0][0x220] ;  /* 0x00008800ff0edb82 */ /* 0x000e220000000a00 */
[----:B-1----:R-:W-:-:S04]  /*0b90*/  @P6 IMAD R22, R23, R20, RZ ;  /* 0x0000001417166224 */ /* 0x002fc800078e02ff */
[C---:B------:R-:W-:Y:S02]  /*0ba0*/  @P6 IMAD R9, R25.reuse, R21, R22 ;  /* 0x0000001519096224 */ /* 0x040fe400078e0216 */
[----:B------:R-:W-:-:S04]  /*0bb0*/  @P6 IMAD.WIDE.U32 R20, R25, R20, R4 ;  /* 0x0000001419146225 */ /* 0x000fc800078e0004 */
[----:B0-----:R-:W-:Y:S01]  /*0bc0*/  @!P5 IMAD R4, R45, R18, RZ ;  /* 0x000000122d04d224 */ /* 0x001fe200078e02ff */
        /* <DEDUP_REMOVED lines=9> */
[C---:B------:R-:W-:Y:S01]  /*0c60*/  @!P5 LEA R14, P0, R18.reuse, R14, 0x1 ;  /* 0x0000000e120ed211 */ /* 0x040fe200078008ff */
[----:B------:R-:W4:Y:S03]  /*0c70*/  @P6 LDG.E R50, desc[UR8][R16.64] ;  /* 0x0000000810326981 */ /* 0x000f26000c1e1900 */
[----:B------:R-:W-:-:S05]  /*0c80*/  @!P5 LEA.HI.X R15, R18, R15, R4, 0x1, P0 ;  /* 0x0000000f120fd211 */ /* 0x000fca00000f0c04 */
[----:B------:R-:W4:Y:S01]  /*0c90*/  @!P5 LDG.E R51, desc[UR8][R14.64] ;  /* 0x000000080e33d981 */ /* 0x000f22000c1e1900 */
[C---:B------:R-:W-:Y:S02]  /*0ca0*/  ISETP.GT.AND P0, PT, R52.reuse, 0x1e, PT ;  /* 0x0000001e3400780c */ /* 0x040fe40003f04270 */
[----:B------:R-:W-:Y:S01]  /*0cb0*/  ISETP.NE.AND P5, PT, R52, RZ, PT ;  /* 0x000000ff3400720c */ /* 0x000fe20003fa5270 */
[----:B------:R-:W0:Y:S01]  /*0cc0*/  LDC R53, c[0x0][0xc] ;  /* 0x00000300ff357b82 */ /* 0x000e220000000800 */
[----:B------:R-:W-:Y:S01]  /*0cd0*/  BSSY B0, `(.L_x_2468) ;  /* 0x000007c000007945 */ /* 0x000fe20003800000 */
[--C-:B---3--:R-:W-:Y:S02]  /*0ce0*/  HADD2.F32 R7, -RZ, R44.reuse.H1_H1 ;  /* 0x3000002cff077230 */ /* 0x108fe40000004100 */
[----:B------:R-:W-:Y:S02]  /*0cf0*/  HADD2.F32 R6, -RZ, R44.H0_H0 ;  /* 0x2000002cff067230 */ /* 0x000fe40000004100 */
[----:B-----5:R-:W-:-:S02]  /*0d00*/  HADD2.F32 R5, -RZ, R46.H1_H1 ;  /* 0x3000002eff057230 */ /* 0x020fc40000004100 */
[----:B------:R-:W-:Y:S01]  /*0d10*/  FMUL.FTZ R9, R7, R7 ;  /* 0x0000000707097220 */ /* 0x000fe20000410000 */
[----:B------:R-:W-:Y:S02]  /*0d20*/  HADD2.F32 R4, -RZ, R46.H0_H0 ;  /* 0x2000002eff047230 */ /* 0x000fe40000004100 */
[C---:B------:R-:W-:Y:S01]  /*0d30*/  FADD.FTZ R8, R6.reuse, R7 ;  /* 0x0000000706087221 */ /* 0x040fe20000010000 */
[--C-:B--2---:R-:W-:Y:S02]  /*0d40*/  HADD2.F32 R10, -RZ, R48.reuse.H1_H1 ;  /* 0x30000030ff0a7230 */ /* 0x104fe40000004100 */
[----:B------:R-:W-:Y:S01]  /*0d50*/  FMUL.FTZ R7, R5, R5 ;  /* 0x0000000505077220 */ /* 0x000fe20000410000 */
[----:B------:R-:W-:Y:S01]  /*0d60*/  FFMA.FTZ R6, R6, R6, R9 ;  /* 0x0000000606067223 */ /* 0x000fe20000010009 */
[----:B------:R-:W-:Y:S02]  /*0d70*/  HADD2.F32 R9, -RZ, R48.H0_H0 ;  /* 0x20000030ff097230 */ /* 0x000fe40000004100 */
[C---:B------:R-:W-:Y:S01]  /*0d80*/  FADD.FTZ R5, R4.reuse, R5 ;  /* 0x0000000504057221 */ /* 0x040fe20000010000 */
[----:B------:R-:W-:Y:S01]  /*0d90*/  FFMA.FTZ R7, R4, R4, R7 ;  /* 0x0000000404077223 */ /* 0x000fe20000010007 */
[----:B----4-:R-:W-:-:S02]  /*0da0*/  HADD2.F32 R12, -RZ, R47.H1_H1 ;  /* 0x3000002fff0c7230 */ /* 0x010fc40000004100 */
[----:B------:R-:W-:Y:S01]  /*0db0*/  FMUL.FTZ R4, R10, R10 ;  /* 0x0000000a0a047220 */ /* 0x000fe20000410000 */
[----:B------:R-:W-:Y:S02]  /*0dc0*/  HADD2.F32 R11, -RZ, R47.H0_H0 ;  /* 0x2000002fff0b7230 */ /* 0x000fe40000004100 */
[C---:B------:R-:W-:Y:S01]  /*0dd0*/  FADD.FTZ R10, R9.reuse, R10 ;  /* 0x0000000a090a7221 */ /* 0x040fe20000010000 */
[----:B------:R-:W-:Y:S01]  /*0de0*/  FADD.FTZ R7, RZ, R7 ;  /* 0x00000007ff077221 */ /* 0x000fe20000010000 */
[----:B------:R-:W-:Y:S01]  /*0df0*/  FADD.FTZ R5, RZ, R5 ;  /* 0x00000005ff057221 */ /* 0x000fe20000010000 */
[----:B------:R-:W-:Y:S01]  /*0e00*/  FFMA.FTZ R9, R9, R9, R4 ;  /* 0x0000000909097223 */ /* 0x000fe20000010004 */
[----:B------:R-:W-:Y:S01]  /*0e10*/  FMUL.FTZ R4, R12, R12 ;  /* 0x0000000c0c047220 */ /* 0x000fe20000410000 */
[----:B------:R-:W-:Y:S01]  /*0e20*/  FADD.FTZ R6, R7, R6 ;  /* 0x0000000607067221 */ /* 0x000fe20000010000 */
[----:B------:R-:W-:Y:S01]  /*0e30*/  FADD.FTZ R5, R5, R8 ;  /* 0x0000000805057221 */ /* 0x000fe20000010000 */
[----:B------:R-:W-:Y:S01]  /*0e40*/  FADD.FTZ R12, R11, R12 ;  /* 0x0000000c0b0c7221 */ /* 0x000fe20000010000 */
[----:B------:R-:W-:-:S02]  /*0e50*/  HADD2.F32 R7, -RZ, R42.H1_H1 ;  /* 0x3000002aff077230 */ /* 0x000fc40000004100 */
[----:B------:R-:W-:Y:S01]  /*0e60*/  FFMA.FTZ R11, R11, R11, R4 ;  /* 0x0000000b0b0b7223 */ /* 0x000fe20000010004 */
[----:B------:R-:W-:Y:S02]  /*0e70*/  HADD2.F32 R4, -RZ, R42.H0_H0 ;  /* 0x2000002aff047230 */ /* 0x000fe40000004100 */
[----:B------:R-:W-:Y:S01]  /*0e80*/  FADD.FTZ R5, R5, R10 ;  /* 0x0000000a05057221 */ /* 0x000fe20000010000 */
[----:B------:R-:W-:Y:S01]  /*0e90*/  FADD.FTZ R6, R6, R9 ;  /* 0x0000000906067221 */ /* 0x000fe20000010000 */
[--C-:B------:R-:W-:Y:S02]  /*0ea0*/  HADD2.F32 R10, -RZ, R49.reuse.H1_H1 ;  /* 0x30000031ff0a7230 */ /* 0x100fe40000004100 */
[----:B------:R-:W-:Y:S01]  /*0eb0*/  FMUL.FTZ R9, R7, R7 ;  /* 0x0000000707097220 */ /* 0x000fe20000410000 */
[----:B------:R-:W-:Y:S01]  /*0ec0*/  FADD.FTZ R8, R4, R7 ;  /* 0x0000000704087221 */ /* 0x000fe20000010000 */
[----:B------:R-:W-:Y:S02]  /*0ed0*/  HADD2.F32 R7, -RZ, R49.H0_H0 ;  /* 0x20000031ff077230 */ /* 0x000fe40000004100 */
[----:B------:R-:W-:Y:S01]  /*0ee0*/  FADD.FTZ R6, R6, R11 ;  /* 0x0000000b06067221 */ /* 0x000fe20000010000 */
[----:B------:R-:W-:Y:S01]  /*0ef0*/  FFMA.FTZ R9, R4, R4, R9 ;  /* 0x0000000404097223 */ /* 0x000fe20000010009 */
[----:B------:R-:W-:Y:S01]  /*0f00*/  FMUL.FTZ R4, R10, R10 ;  /* 0x0000000a0a047220 */ /* 0x000fe20000410000 */
[----:B------:R-:W-:-:S02]  /*0f10*/  FADD.FTZ R10, R7, R10 ;  /* 0x0000000a070a7221 */ /* 0x000fc40000010000 */
[----:B------:R-:W-:Y:S01]  /*0f20*/  FADD.FTZ R6, R6, R9 ;  /* 0x0000000906067221 */ /* 0x000fe20000010000 */
[----:B------:R-:W-:Y:S01]  /*0f30*/  FFMA.FTZ R7, R7, R7, R4 ;  /* 0x0000000707077223 */ /* 0x000fe20000010004 */
[----:B------:R-:W-:Y:S01]  /*0f40*/  FADD.FTZ R5, R5, R12 ;  /* 0x0000000c05057221 */ /* 0x000fe20000010000 */
[--C-:B------:R-:W-:Y:S02]  /*0f50*/  HADD2.F32 R11, -RZ, R50.reuse.H1_H1 ;  /* 0x30000032ff0b7230 */ /* 0x100fe40000004100 */
[----:B------:R-:W-:Y:S01]  /*0f60*/  FADD.FTZ R6, R6, R7 ;  /* 0x0000000706067221 */ /* 0x000fe20000010000 */
[----:B------:R-:W-:Y:S02]  /*0f70*/  HADD2.F32 R4, -RZ, R50.H0_H0 ;  /* 0x20000032ff047230 */ /* 0x000fe40000004100 */
[----:B------:R-:W-:Y:S01]  /*0f80*/  FADD.FTZ R5, R5, R8 ;  /* 0x0000000805057221 */ /* 0x000fe20000010000 */
[----:B------:R-:W-:Y:S01]  /*0f90*/  FMUL.FTZ R9, R11, R11 ;  /* 0x0000000b0b097220 */ /* 0x000fe20000410000 */
[----:B------:R-:W-:-:S02]  /*0fa0*/  HADD2.F32 R7, -RZ, R51.H1_H1 ;  /* 0x30000033ff077230 */ /* 0x000fc40000004100 */
[C---:B------:R-:W-:Y:S01]  /*0fb0*/  FADD.FTZ R8, R4.reuse, R11 ;  /* 0x0000000b04087221 */ /* 0x040fe20000010000 */
[----:B------:R-:W-:Y:S01]  /*0fc0*/  FFMA.FTZ R9, R4, R4, R9 ;  /* 0x0000000404097223 */ /* 0x000fe20000010009 */
[----:B------:R-:W-:Y:S01]  /*0fd0*/  FADD.FTZ R5, R5, R10 ;  /* 0x0000000a05057221 */ /* 0x000fe20000010000 */
[----:B------:R-:W-:Y:S02]  /*0fe0*/  HADD2.F32 R4, -RZ, R51.H0_H0 ;  /* 0x20000033ff047230 */ /* 0x000fe40000004100 */
[----:B------:R-:W-:Y:S01]  /*0ff0*/  FMUL.FTZ R11, R7, R7 ;  /* 0x00000007070b7220 */ /* 0x000fe20000410000 */
[----:B------:R-:W-:Y:S01]  /*1000*/  FADD.FTZ R6, R6, R9 ;  /* 0x0000000906067221 */ /* 0x000fe20000010000 */
[----:B------:R-:W-:Y:S01]  /*1010*/  FADD.FTZ R5, R5, R8 ;  /* 0x0000000805057221 */ /* 0x000fe20000010000 */
        /* <DEDUP_REMOVED lines=28> */
[----:B------:R-:W-:Y:S02]  /*11e0*/  MOV R26, R5 ;  /* 0x00000005001a7202 */ /* 0x000fe40000000f00 */
[----:B------:R-:W-:-:S05]  /*11f0*/  MOV R27, R6 ;  /* 0x00000006001b7202 */ /* 0x000fca0000000f00 */
[----:B------:R1:W-:Y:S01]  /*1200*/  @!P5 STS.64 [R34+0x10], R26 ;  /* 0x0000101a2200d388 */ /* 0x0003e20000000a00 */
[----:B------:R-:W-:Y:S01]  /*1210*/  BAR.SYNC.DEFER_BLOCKING 0x0 ;  /* 0x0000000000007b1d */ /* 0x000fe20000010000 */
[----:B------:R-:W-:Y:S02]  /*1220*/  ISETP.NE.AND P5, PT, R30, RZ, PT ;  /* 0x000000ff1e00720c */ /* 0x000fe40003fa5270 */
[----:B0-----:R-:W-:-:S11]  /*1230*/  ISETP.GE.U32.AND P0, PT, R53, 0x2, PT ;  /* 0x000000023500780c */ /* 0x001fd60003f06070 */
[----:B-1----:R-:W-:Y:S05]  /*1240*/  @P5 BRA `(.L_x_2469) ;  /* 0x0000000000905947 */ /* 0x002fea0003800000 */
[----:B------:R-:W0:Y:S01]  /*1250*/  S2UR UR7, SR_CgaCtaId ;  /* 0x00000000000779c3 */ /* 0x000e220000008800 */
[----:B------:R-:W-:Y:S02]  /*1260*/  UMOV UR6, 0x400 ;  /* 0x0000040000067882 */ /* 0x000fe40000000000 */
[----:B0-----:R-:W-:-:S09]  /*1270*/  ULEA UR6, UR7, UR6, 0x18 ;  /* 0x0000000607067291 */ /* 0x001fd2000f8ec03f */
[----:B------:R-:W0:Y:S04]  /*1280*/  LDS.64 R24, [UR6+0x18] ;  /* 0x00001806ff187984 */ /* 0x000e280008000a00 */
[----:B------:R-:W1:Y:S04]  /*1290*/  LDS.128 R4, [UR6+0x20] ;  /* 0x00002006ff047984 */ /* 0x000e680008000c00 */
[----:B------:R-:W2:Y:S04]  /*12a0*/  LDS.128 R8, [UR6+0x30] ;  /* 0x00003006ff087984 */ /* 0x000ea80008000c00 */
[----:B------:R-:W3:Y:S04]  /*12b0*/  LDS.128 R12, [UR6+0x40] ;  /* 0x00004006ff0c7984 */ /* 0x000ee80008000c00 */
[----:B------:R-:W4:Y:S04]  /*12c0*/  LDS.128 R16, [UR6+0x50] ;  /* 0x00005006ff107984 */ /* 0x000f280008000c00 */
[----:B------:R-:W5:Y:S01]  /*12d0*/  LDS.128 R20, [UR6+0x60] ;  /* 0x00006006ff147984 */ /* 0x000f620008000c00 */
[----:B0-----:R-:W-:Y:S01]  /*12e0*/  FADD.FTZ R55, R26, R24 ;  /* 0x000000181a377221 */ /* 0x001fe20000010000 */
[----:B------:R-:W-:-:S02]  /*12f0*/  FADD.FTZ R54, R27, R25 ;  /* 0x000000191b367221 */ /* 0x000fc40000010000 */
        /* <DEDUP_REMOVED lines=25> */
.L_x_2469:
[----:B------:R-:W-:Y:S05]  /*1490*/  BSYNC B0 ;  /* 0x0000000000007941 */ /* 0x000fea0003800000 */
.L_x_2468:
[----:B------:R-:W-:Y:S05]  /*14a0*/  @!P0 BRA `(.L_x_2470) ;  /* 0x00000010007c8947 */ /* 0x000fea0003800000 */
[----:B------:R-:W0:Y:S01]  /*14b0*/  LDC.64 R6, c[0x0][0x240] ;  /* 0x00009000ff067b82 */ /* 0x000e220000000a00 */
[----:B------:R-:W-:-:S04]  /*14c0*/  ULOP3.LUT UR6, UR4, 0x1, URZ, 0xc0, !UPT ;  /* 0x0000000104067892 */ /* 0x000fc8000f8ec03f */
[----:B------:R-:W-:-:S03]  /*14d0*/  UIMAD UR6, UR6, UR12, URZ ;  /* 0x0000000c060672a4 */ /* 0x000fc6000f8e023f */
[----:B------:R-:W1:Y:S03]  /*14e0*/  LDC.64 R4, c[0x0][0x248] ;  /* 0x00009200ff047b82 */ /* 0x000e660000000a00 */
[----:B------:R-:W-:Y:S01]  /*14f0*/  IMAD R8, R53, UR6, RZ ;  /* 0x0000000635087c24 */ /* 0x000fe2000f8e02ff */
[----:B------:R-:W-:-:S04]  /*1500*/  IADD3 R9, R0, UR6, RZ ;  /* 0x0000000600097c10 */ /* 0x000fc8000fffe0ff */
[----:B------:R-:W-:Y:S01]  /*1510*/  SHF.L.U32 R11, R8, 0x1, RZ ;  /* 0x00000001080b7819 */ /* 0x000fe200000006ff */
[----:B0-----:R-:W-:-:S04]  /*1520*/  IMAD.WIDE.U32 R6, R9, 0x4, R6 ;  /* 0x0000000409067825 */ /* 0x001fc800078e0006 */
[----:B-1----:R-:W-:Y:S01]  /*1530*/  IMAD.WIDE R4, R11, 0x4, R4 ;  /* 0x000000040b047825 */ /* 0x002fe200078e0204 */
[----:B------:R-:W-:Y:S06]  /*1540*/  @P5 BRA `(.L_x_2471) ;  /* 0x00000000005c5947 */ /* 0x000fec0003800000 */
[----:B------:R-:W0:Y:S01]  /*1550*/  S2R R9, SR_CTAID.X ;  /* 0x0000000000097919 */ /* 0x000e220000002500 */
[----:B------:R-:W1:Y:S01]  /*1560*/  S2UR UR6, SR_CTAID.Y ;  /* 0x00000000000679c3 */ /* 0x000e620000002600 */
[----:B------:R-:W-:-:S06]  /*1570*/  ULOP3.LUT UP0, URZ, UR4, 0x2, URZ, 0xc0, !UPT ;  /* 0x00000002043f7892 */ /* 0x000fcc000f80c03f */
[----:B------:R-:W-:-:S04]  /*1580*/  PLOP3.LUT P0, PT, PT, PT, UP0, 0x80, 0x0 ;  /* 0x000000000000781c */ /* 0x000fc80003f0f008 */
[----:B------:R-:W-:-:S04]  /*1590*/  SEL R11, R53, RZ, !P0 ;  /* 0x000000ff350b7207 */ /* 0x000fc80004000000 */
[----:B------:R-:W-:Y:S02]  /*15a0*/  ISETP.NE.AND P0, PT, R11, -0x1, PT ;  /* 0xffffffff0b00780c */ /* 0x000fe40003f05270 */
[----:B-1----:R-:W-:Y:S01]  /*15b0*/  MOV R0, UR6 ;  /* 0x0000000600007c02 */ /* 0x002fe20008000f00 */
[----:B------:R-:W-:Y:S02]  /*15c0*/  UMOV UR6, 0xffffffff ;  /* 0xffffffff00067882 */ /* 0x000fe40000000000 */
[----:B------:R-:W-:Y:S02]  /*15d0*/  USEL UR6, UR6, 0x1, UP0 ;  /* 0x0000000106067887 */ /* 0x000fe40008000000 */
[----:B0-----:R-:W-:-:S04]  /*15e0*/  IMAD R9, R9, UR12, R0 ;  /* 0x0000000c09097c24 */ /* 0x001fc8000f8e0200 */
[----:B------:R-:W-:Y:S01]  /*15f0*/  MOV R13, UR6 ;  /* 0x00000006000d7c02 */ /* 0x000fe20008000f00 */
[----:B------:R-:W-:-:S05]  /*1600*/  IMAD.WIDE.U32 R8, R9, 0x8, R4 ;  /* 0x0000000809087825 */ /* 0x000fca00078e0004 */
[----:B------:R0:W-:Y:S01]  /*1610*/  STG.E.64 desc[UR8][R8.64], R26 ;  /* 0x0000001a08007986 */ /* 0x0001e2000c101b08 */
[----:B------:R-:W-:Y:S06]  /*1620*/  MEMBAR.ALL.GPU ;  /* 0x0000000000007992 */ /* 0x000fec000000a000 */
[----:B------:R-:W-:-:S00]  /*1630*/  ERRBAR ;  /* 0x00000000000079ab */ /* 0x000fc00000000000 */
[----:B------:R-:W-:Y:S06]  /*1640*/  CGAERRBAR ;  /* 0x00000000000075ab */ /* 0x000fec0000000000 */
[----:B------:R0:W-:Y:S01]  /*1650*/  REDG.E.ADD.S32.STRONG.GPU desc[UR8][R6.64], R13 ;  /* 0x0000000d0600798e */ /* 0x0001e2000c10e388 */
[----:B------:R-:W-:Y:S05]  /*1660*/  @!P0 BRA `(.L_x_2471) ;  /* 0x0000000000148947 */ /* 0x000fea0003800000 */
.L_x_2472:
[----:B0-----:R-:W2:Y:S04]  /*1670*/  LDG.E.STRONG.GPU R8, desc[UR8][R6.64] ;  /* 0x0000000806087981 */ /* 0x001ea8000c1ef900 */
[----:B--2---:R-:W-:Y:S01]  /*1680*/  CCTL.IVALL ;  /* 0x00000000ff00798f */ /* 0x004fe20002000000 */
[----:B------:R-:W-:Y:S05]  /*1690*/  YIELD ;  /* 0x0000000000007946 */ /* 0x000fea0003800000 */
[----:B------:R-:W-:-:S13]  /*16a0*/  ISETP.NE.AND P0, PT, R8, R11, PT ;  /* 0x0000000b0800720c */ /* 0x000fda0003f05270 */
[----:B------:R-:W-:Y:S05]  /*16b0*/  @P0 BRA `(.L_x_2472) ;  /* 0xfffffffc00ec0947 */ /* 0x000fea000383ffff */
.L_x_2471:
        /* <DEDUP_REMOVED lines=17> */
.L_x_2476:
[----:B------:R-:W-:-:S13]  /*17d0*/  ISETP.EQ.OR P6, PT, R7, UR10, P5 ;  /* 0x0000000a07007c0c */ /* 0x000fda000afc2670 */
[----:B------:R-:W-:-:S04]  /*17e0*/  @!P6 IMAD R9, R7, UR12, R0 ;  /* 0x0000000c0709ec24 */ /* 0x000fc8000f8e0200 */
[----:B------:R-:W-:-:S06]  /*17f0*/  @!P6 IMAD.WIDE.U32 R8, R9, 0x8, R4 ;  /* 0x000000080908e825 */ /* 0x000fcc00078e0004 */
[----:B------:R-:W2:Y:S01]  /*1800*/  @!P6 LDG.E.64 R8, desc[UR8][R8.64] ;  /* 0x000000080808e981 */ /* 0x000ea2000c1e1b00 */
[----:B------:R-:W-:Y:S01]  /*1810*/  IADD3 R11, R7, 0x1, RZ ;  /* 0x00000001070b7810 */ /* 0x000fe20007ffe0ff */
[----:B--2---:R-:W-:Y:S01]  /*1820*/  @!P6 FADD.FTZ R26, R26, R8 ;  /* 0x000000081a1ae221 */ /* 0x004fe20000010000 */
[----:B------:R-:W-:Y:S02]  /*1830*/  @!P6 FADD.FTZ R27, R27, R9 ;  /* 0x000000091b1be221 */ /* 0x000fe40000010000 */
        /* <DEDUP_REMOVED lines=108> */
.L_x_2475:
[----:B------:R-:W-:-:S13]  /*1f00*/  ISETP.GT.AND P6, PT, R6, 0x4, PT ;  /* 0x000000040600780c */ /* 0x000fda0003fc4270 */
[----:B------:R-:W-:Y:S05]  /*1f10*/  @!P6 BRA `(.L_x_2477) ;  /* 0x0000000000ece947 */ /* 0x000fea0003800000 */
[C---:B------:R-:W-:Y:S02]  /*1f20*/  IADD3 R11, R7.reuse, 0x1, RZ ;  /* 0x00000001070b7810 */ /* 0x040fe40007ffe0ff */
[----:B------:R-:W-:Y:S02]  /*1f30*/  ISETP.EQ.OR P0, PT, R7, UR10, P5 ;  /* 0x0000000a07007c0c */ /* 0x000fe4000af02670 */
[----:B------:R-:W-:-:S11]  /*1f40*/  ISETP.EQ.OR P6, PT, R11, UR10, P5 ;  /* 0x0000000a0b007c0c */ /* 0x000fd6000afc2670 */
[--C-:B------:R-:W-:Y:S02]  /*1f50*/  @!P0 IMAD R9, R7, UR12, R0.reuse ;  /* 0x0000000c07098c24 */ /* 0x100fe4000f8e0200 */
[----:B------:R-:W-:Y:S02]  /*1f60*/  @!P6 IMAD R11, R11, UR12, R0 ;  /* 0x0000000c0b0bec24 */ /* 0x000fe4000f8e0200 */
[----:B------:R-:W-:-:S04]  /*1f70*/  @!P0 IMAD.WIDE.U32 R8, R9, 0x8, R4 ;  /* 0x0000000809088825 */ /* 0x000fc800078e0004 */
[----:B------:R-:W-:Y:S02]  /*1f80*/  @!P6 IMAD.WIDE.U32 R10, R11, 0x8, R4 ;  /* 0x000000080b0ae825 */ /* 0x000fe400078e0004 */
[----:B------:R-:W2:Y:S04]  /*1f90*/  @!P0 LDG.E.64 R8, desc[UR8][R8.64] ;  /* 0x0000000808088981 */ /* 0x000ea8000c1e1b00 */
[----:B------:R-:W3:Y:S01]  /*1fa0*/  @!P6 LDG.E.64 R10, desc[UR8][R10.64] ;  /* 0x000000080a0ae981 */ /* 0x000ee2000c1e1b00 */
[C---:B------:R-:W-:Y:S02]  /*1fb0*/  IADD3 R13, R7.reuse, 0x2, RZ ;  /* 0x00000002070d7810 */ /* 0x040fe40007ffe0ff */
[----:B------:R-:W-:Y:S01]  /*1fc0*/  IADD3 R15, R7, 0x3, RZ ;  /* 0x00000003070f7810 */ /* 0x000fe20007ffe0ff */
[----:B--2---:R-:W-:Y:S01]  /*1fd0*/  @!P0 FADD.FTZ R26, R26, R8 ;  /* 0x000000081a1a8221 */ /* 0x004fe20000010000 */
[----:B------:R-:W-:Y:S01]  /*1fe0*/  @!P0 FADD.FTZ R27, R27, R9 ;  /* 0x000000091b1b8221 */ /* 0x000fe20000010000 */
[----:B------:R-:W-:-:S02]  /*1ff0*/  ISETP.EQ.OR P0, PT, R13, UR10, P5 ;  /* 0x0000000a0d007c0c */ /* 0x000fc4000af02670 */
[----:B---3--:R-:W-:Y:S01]  /*2000*/  @!P6 FADD.FTZ R26, R26, R10 ;  /* 0x0000000a1a1ae221 */ /* 0x008fe20000010000 */
[----:B------:R-:W-:Y:S01]  /*2010*/  @!P6 FADD.FTZ R27, R27, R11 ;  /* 0x0000000b1b1be221 */ /* 0x000fe20000010000 */
[----:B------:R-:W-:-:S09]  /*2020*/  ISETP.EQ.OR P6, PT, R15, UR10, P5 ;  /* 0x0000000a0f007c0c */ /* 0x000fd2000afc2670 */
[----:B------:R-:W-:-:S04]  /*2030*/  @!P0 IMAD R13, R13, UR12, R0 ;  /* 0x0000000c0d0d8c24 */ /* 0x000fc8000f8e0200 */
[----:B------:R-:W-:Y:S02]  /*2040*/  @!P6 IMAD R15, R15, UR12, R0 ;  /* 0x0000000c0f0fec24 */ /* 0x000fe4000f8e0200 */
        /* <DEDUP_REMOVED lines=40> */
.L_x_2477:
[----:B------:R-:W-:-:S13]  /*22d0*/  ISETP.NE.OR P0, PT, R6, RZ, P0 ;  /* 0x000000ff0600720c */ /* 0x000fda0000705670 */
[----:B------:R-:W-:Y:S05]  /*22e0*/  @!P0 BRA `(.L_x_2473) ;  /* 0x00000000007c8947 */ /* 0x000fea0003800000 */
.L_x_2474:
[C---:B------:R-:W-:Y:S02]  /*22f0*/  ISETP.EQ.OR P0, PT, R7.reuse, UR10, P5 ;  /* 0x0000000a07007c0c */ /* 0x040fe4000af02670 */
[----:B------:R-:W-:-:S04]  /*2300*/  IADD3 R11, R7, 0x1, RZ ;  /* 0x00000001070b7810 */ /* 0x000fc80007ffe0ff */
[----:B------:R-:W-:-:S07]  /*2310*/  ISETP.EQ.OR P6, PT, R11, UR10, P5 ;  /* 0x0000000a0b007c0c */ /* 0x000fce000afc2670 */
[----:B------:R-:W-:-:S04]  /*2320*/  @!P0 IMAD R9, R7, UR12, R0 ;  /* 0x0000000c07098c24 */ /* 0x000fc8000f8e0200 */
[----:B------:R-:W-:-:S04]  /*2330*/  @!P0 IMAD.WIDE.U32 R8, R9, 0x8, R4 ;  /* 0x0000000809088825 */ /* 0x000fc800078e0004 */
[----:B------:R-:W-:Y:S02]  /*2340*/  @!P6 IMAD R11, R11, UR12, R0 ;  /* 0x0000000c0b0bec24 */ /* 0x000fe4000f8e0200 */
        /* <DEDUP_REMOVED lines=12> */
[----:B------:R-:W-:-:S04]  /*2410*/  @!P0 IMAD.WIDE.U32 R8, R9, 0x8, R4 ;  /* 0x0000000809088825 */ /* 0x000fc800078e0004 */
[----:B------:R-:W-:Y:S02]  /*2420*/  @!P6 IMAD R11, R15, UR12, R0 ;  /* 0x0000000c0f0bec24 */ /* 0x000fe4000f8e0200 */
        /* <DEDUP_REMOVED lines=11> */
.L_x_2473:
[----:B------:R-:W-:-:S13]  /*24e0*/  LOP3.LUT P0, R53, R53, 0x3, RZ, 0xc0, !PT ;  /* 0x0000000335357812 */ /* 0x000fda000780c0ff */
[----:B------:R-:W-:Y:S05]  /*24f0*/  @!P0 BRA `(.L_x_2470) ;  /* 0x0000000000688947 */ /* 0x000fea0003800000 */
[----:B------:R-:W-:Y:S01]  /*2500*/  ISETP.EQ.OR P0, PT, R7, UR10, P5 ;  /* 0x0000000a07007c0c */ /* 0x000fe2000af02670 */
[----:B------:R-:W-:Y:S01]  /*2510*/  BSSY B0, `(.L_x_2478) ;  /* 0x0000008000007945 */ /* 0x000fe20003800000 */
[----:B------:R-:W-:-:S11]  /*2520*/  ISETP.NE.AND P6, PT, R53, 0x1, PT ;  /* 0x000000013500780c */ /* 0x000fd60003fc5270 */
[----:B------:R-:W-:Y:S05]  /*2530*/  @P0 BRA `(.L_x_2479) ;  /* 0x0000000000140947 */ /* 0x000fea0003800000 */
[----:B------:R-:W-:-:S04]  /*2540*/  IMAD R9, R7, UR12, R0 ;  /* 0x0000000c07097c24 */ /* 0x000fc8000f8e0200 */
[----:B------:R-:W-:-:S06]  /*2550*/  IMAD.WIDE.U32 R8, R9, 0x8, R4 ;  /* 0x0000000809087825 */ /* 0x000fcc00078e0004 */
[----:B------:R-:W2:Y:S02]  /*2560*/  LDG.E.64 R8, desc[UR8][R8.64] ;  /* 0x0000000808087981 */ /* 0x000ea4000c1e1b00 */
[----:B--2---:R-:W-:Y:S01]  /*2570*/  FADD.FTZ R26, R26, R8 ;  /* 0x000000081a1a7221 */ /* 0x004fe20000010000 */
[----:B------:R-:W-:-:S07]  /*2580*/  FADD.FTZ R27, R27, R9 ;  /* 0x000000091b1b7221 */ /* 0x000fce0000010000 */
.L_x_2479:
[----:B------:R-:W-:Y:S05]  /*2590*/  BSYNC B0 ;  /* 0x0000000000007941 */ /* 0x000fea0003800000 */
.L_x_2478:
[----:B------:R-:W-:Y:S05]  /*25a0*/  @!P6 BRA `(.L_x_2470) ;  /* 0x00000000003ce947 */ /* 0x000fea0003800000 */
[C---:B------:R-:W-:Y:S02]  /*25b0*/  IADD3 R9, R7.reuse, 0x2, RZ ;  /* 0x0000000207097810 */ /* 0x040fe40007ffe0ff */
[----:B------:R-:W-:Y:S02]  /*25c0*/  IADD3 R7, R7, 0x1, RZ ;  /* 0x0000000107077810 */ /* 0x000fe40007ffe0ff */
[----:B------:R-:W-:Y:S02]  /*25d0*/  ISETP.EQ.OR P0, PT, R9, UR10, P5 ;  /* 0x0000000a09007c0c */ /* 0x000fe4000af02670 */
[----:B------:R-:W-:Y:S02]  /*25e0*/  ISETP.EQ.OR P6, PT, R7, UR10, P5 ;  /* 0x0000000a07007c0c */ /* 0x000fe4000afc2670 */
[----:B------:R-:W-:-:S11]  /*25f0*/  ISETP.EQ.OR P0, PT, R53, 0x2, P0 ;  /* 0x000000023500780c */ /* 0x000fd60000702670 */
[--C-:B------:R-:W-:Y:S02]  /*2600*/  @!P6 IMAD R7, R7, UR12, R0.reuse ;  /* 0x0000000c0707ec24 */ /* 0x100fe4000f8e0200 */
[----:B------:R-:W-:Y:S02]  /*2610*/  @!P0 IMAD R9, R9, UR12, R0 ;  /* 0x0000000c09098c24 */ /* 0x000fe4000f8e0200 */
        /* <DEDUP_REMOVED lines=8> */
.L_x_2470:
[----:B------:R-:W-:Y:S01]  /*26a0*/  ULDC.64 UR6, c[0x0][0x218] ;  /* 0x0000860000067ab9 */ /* 0x000fe20000000a00 */
[----:B------:R-:W-:Y:S01]  /*26b0*/  LOP3.LUT P0, RZ, R30, UR10, RZ, 0xfc, !PT ;  /* 0x0000000a1eff7c12 */ /* 0x000fe2000f80fcff */
[----:B0-----:R-:W0:Y:S01]  /*26c0*/  LDC.64 R12, c[0x0][0x228] ;  /* 0x00008a00ff0c7b82 */ /* 0x001e220000000a00 */
[----:B------:R-:W-:Y:S01]  /*26d0*/  ISETP.EQ.U32.AND P6, PT, RZ, UR6, PT ;  /* 0x00000006ff007c0c */ /* 0x000fe2000bfc2070 */
[----:B------:R-:W-:Y:S01]  /*26e0*/  UMOV UR6, 0x400 ;  /* 0x0000040000067882 */ /* 0x000fe20000000000 */
[----:B------:R-:W-:Y:S02]  /*26f0*/  MOV R9, UR11 ;  /* 0x0000000b00097c02 */ /* 0x000fe40008000f00 */
[----:B------:R-:W-:Y:S02]  /*2700*/  ISETP.EQ.OR.EX P0, PT, RZ, UR7, P0, P6 ;  /* 0x00000007ff007c0c */ /* 0x000fe40008702760 */
[----:B------:R-:W-:Y:S01]  /*2710*/  IADD3 R7, R36, R43, RZ ;  /* 0x0000002b24077210 */ /* 0x000fe20007ffe0ff */
[----:B------:R-:W1:Y:S08]  /*2720*/  S2UR UR7, SR_CgaCtaId ;  /* 0x00000000000779c3 */ /* 0x000e700000008800 */
[----:B------:R-:W2:Y:S08]  /*2730*/  LDC.64 R4, c[0x0][0x230] ;  /* 0x00008c00ff047b82 */ /* 0x000eb00000000a00 */
[----:B------:R-:W3:Y:S01]  /*2740*/  @!P0 LDC.64 R10, c[0x0][0x218] ;  /* 0x00008600ff0a8b82 */ /* 0x000ee20000000a00 */
[----:B0-----:R-:W-:Y:S01]  /*2750*/  IMAD.WIDE R12, R7, 0x4, R12 ;  /* 0x00000004070c7825 */ /* 0x001fe200078e020c */
[----:B-1----:R-:W-:-:S03]  /*2760*/  ULEA UR6, UR7, UR6, 0x18 ;  /* 0x0000000607067291 */ /* 0x002fc6000f8ec03f */
[----:B------:R-:W-:Y:S02]  /*2770*/  ULDC UR7, c[0x0][0x2a4] ;  /* 0x0000a90000077ab9 */ /* 0x000fe40000000800 */
[----:B------:R-:W-:Y:S01]  /*2780*/  @!P0 FMUL.FTZ R15, R27, UR7 ;  /* 0x000000071b0f8c20 */ /* 0x000fe20008410000 */
[----:B------:R-:W-:Y:S01]  /*2790*/  @!P0 FMUL.FTZ R14, R26, UR7 ;  /* 0x000000071a0e8c20 */ /* 0x000fe20008410000 */
[----:B--2---:R-:W-:Y:S02]  /*27a0*/  IMAD.WIDE R6, R7, 0x4, R4 ;  /* 0x0000000407067825 */ /* 0x004fe400078e0204 */
[----:B------:R-:W-:Y:S02]  /*27b0*/  @!P5 STS.64 [UR6+0x88], R26 ;  /* 0x0000881aff00d988 */ /* 0x000fe40008000a06 */
[----:B---3--:R-:W-:-:S05]  /*27c0*/  @!P0 IMAD.WIDE R10, R9, 0x8, R10 ;  /* 0x00000008090a8825 */ /* 0x008fca00078e020a */
[----:B------:R0:W-:Y:S01]  /*27d0*/  @!P0 STG.E.64 desc[UR8][R10.64], R14 ;  /* 0x0000000e0a008986 */ /* 0x0001e2000c101b08 */
[----:B------:R-:W-:Y:S01]  /*27e0*/  BAR.SYNC.DEFER_BLOCKING 0x0 ;  /* 0x0000000000007b1d */ /* 0x000fe20000010000 */
[----:B------:R-:W-:Y:S01]  /*27f0*/  ISETP.NE.AND P6, PT, RZ, UR13, PT ;  /* 0x0000000dff007c0c */ /* 0x000fe2000bfc5270 */
[----:B------:R-:W-:-:S06]  /*2800*/  HADD2.F32 R17, -RZ, R46.H1_H1 ;  /* 0x3000002eff117230 */ /* 0x000fcc0000004100 */
[----:B0-----:R-:W0:Y:S01]  /*2810*/  LDC R11, c[0x0][0x294] ;  /* 0x0000a500ff0b7b82 */ /* 0x001e220000000800 */
[----:B------:R1:W2:Y:S04]  /*2820*/  LDG.E.64 R4, desc[UR8][R12.64] ;  /* 0x000000080c047981 */ /* 0x0002a8000c1e1b00 */
[----:B------:R-:W2:Y:S01]  /*2830*/  LDG.E.64 R6, desc[UR8][R6.64] ;  /* 0x0000000806067981 */ /* 0x000ea2000c1e1b00 */
[----:B------:R-:W-:Y:S02]  /*2840*/  HADD2.F32 R15, -RZ, R46.H0_H0 ;  /* 0x2000002eff0f7230 */ /* 0x000fe40000004100 */
[--C-:B------:R-:W-:Y:S01]  /*2850*/  HADD2.F32 R19, -RZ, R44.reuse.H0_H0 ;  /* 0x2000002cff137230 */ /* 0x100fe20000004100 */
[----:B------:R-:W3:Y:S01]  /*2860*/  LDS.64 R8, [UR6+0x88] ;  /* 0x00008806ff087984 */ /* 0x000ee20008000a00 */
[----:B------:R-:W-:Y:S01]  /*2870*/  HADD2.F32 R21, -RZ, R44.H1_H1 ;  /* 0x3000002cff157230 */ /* 0x000fe20000004100 */
[----:B-1----:R-:W-:-:S05]  /*2880*/  SHF.R.U32.HI R12, RZ, 0x1, R30 ;  /* 0x00000001ff0c7819 */ /* 0x002fca000001161e */
[----:B------:R-:W-:-:S05]  /*2890*/  IMAD.WIDE.U32 R12, R12, -0x6db6db6d, RZ ;  /* 0x924924930c0c7825 */ /* 0x000fca00078e00ff */
[----:B------:R-:W-:Y:S01]  /*28a0*/  SHF.R.U32.HI R10, RZ, 0x2, R13 ;  /* 0x00000002ff0a7819 */ /* 0x000fe2000001160d */
[----:B---3--:R-:W-:-:S04]  /*28b0*/  FMUL.FTZ R8, R8, UR7 ;  /* 0x0000000708087c20 */ /* 0x008fc80008410000 */
[----:B------:R-:W-:Y:S01]  /*28c0*/  FMUL.FTZ R16, R8, R8 ;  /* 0x0000000808107220 */ /* 0x000fe20000410000 */
[--C-:B------:R-:W-:Y:S01]  /*28d0*/  FADD.FTZ R12, R17, -R8.reuse ;  /* 0x80000008110c7221 */ /* 0x100fe20000010000 */
[--C-:B------:R-:W-:Y:S01]  /*28e0*/  FADD.FTZ R18, R19, -R8.reuse ;  /* 0x8000000813127221 */ /* 0x100fe20000010000 */
[----:B------:R-:W-:Y:S01]  /*28f0*/  FADD.FTZ R19, R21, -R8 ;  /* 0x8000000815137221 */ /* 0x000fe20000010000 */
[----:B------:R-:W-:-:S05]  /*2900*/  FFMA.FTZ R9, R9, UR7, -R16 ;  /* 0x0000000709097c23 */ /* 0x000fca0008010810 */
[----:B------:R-:W-:-:S13]  /*2910*/  FSETP.GTU.FTZ.AND P0, PT, R9, RZ, PT ;  /* 0x000000ff0900720b */ /* 0x000fda0003f1c000 */
[----:B------:R-:W-:Y:S01]  /*2920*/  VOTEU.ANY UP0, P0 ;  /* 0x00000000003f7886 */ /* 0x000fe20000000100 */
[----:B------:R-:W-:-:S04]  /*2930*/  PLOP3.LUT P0, PT, PT, PT, UP0, 0x80, 0x0 ;  /* 0x000000000000781c */ /* 0x000fc80003f0f008 */
[----:B------:R-:W-:-:S09]  /*2940*/  @UP0 ULDC UR6, c[0x0][0x238] ;  /* 0x00008e0000060ab9 */ /* 0x000fd20000000800 */
[----:B------:R-:W-:Y:S01]  /*2950*/  @P0 FADD.FTZ R9, R9, UR6 ;  /* 0x0000000609090e21 */ /* 0x000fe20008010000 */
[----:B------:R-:W-:-:S05]  /*2960*/  UMOV UR6, 0x3f800000 ;  /* 0x3f80000000067882 */ /* 0x000fca0000000000 */
[----:B------:R-:W1:Y:S02]  /*2970*/  @P0 MUFU.RSQ R9, R9 ;  /* 0x0000000900090308 */ /* 0x000e640000001400 */
[----:B-1----:R-:W-:Y:S01]  /*2980*/  @P0 R2UR UR7, R9 ;  /* 0x00000000090702ca */ /* 0x002fe200000e0000 */
[----:B------:R-:W-:-:S12]  /*2990*/  FADD.FTZ R9, R15, -R8 ;  /* 0x800000080f097221 */ /* 0x000fd80000010000 */
[----:B------:R-:W-:Y:S02]  /*29a0*/  @UP0 UMOV UR6, UR7 ;  /* 0x0000000700060c82 */ /* 0x000fe40008000000 */
[----:B------:R-:W-:Y:S01]  /*29b0*/  FMUL.FTZ R9, R9, UR6 ;  /* 0x0000000609097c20 */ /* 0x000fe20008410000 */
[----:B------:R-:W-:-:S03]  /*29c0*/  FMUL.FTZ R12, R12, UR6 ;  /* 0x000000060c0c7c20 */ /* 0x000fc60008410000 */
[----:B--2---:R-:W-:Y:S01]  /*29d0*/  FFMA.FTZ R9, R4, R9, R6 ;  /* 0x0000000904097223 */ /* 0x004fe20000010006 */
[----:B------:R-:W-:Y:S01]  /*29e0*/  FFMA.FTZ R16, R5, R12, R7 ;  /* 0x0000000c05107223 */ /* 0x000fe20000010007 */
[----:B0-----:R-:W-:Y:S06]  /*29f0*/  @!P6 BRA `(.L_x_2480) ;  /* 0x000000000028e947 */ /* 0x001fec0003800000 */
        /* <DEDUP_REMOVED lines=10> */
.L_x_2480:
        /* <DEDUP_REMOVED lines=14> */
.L_x_2482:
[----:B------:R-:W-:Y:S05]  /*2b80*/  BSYNC B0 ;  /* 0x0000000000007941 */ /* 0x000fea0003800000 */
.L_x_2481:
[----:B0-----:R-:W-:Y:S01]  /*2b90*/  FMUL.FTZ R9, R18, UR6 ;  /* 0x0000000612097c20 */ /* 0x001fe20008410000 */
[----:B------:R-:W-:Y:S01]  /*2ba0*/  FMUL.FTZ R12, R19, UR6 ;  /* 0x00000006130c7c20 */ /* 0x000fe20008410000 */
[--C-:B------:R-:W-:Y:S02]  /*2bb0*/  HADD2.F32 R19, -RZ, R48.reuse.H0_H0 ;  /* 0x20000030ff137230 */ /* 0x100fe40000004100 */
[----:B------:R-:W-:Y:S02]  /*2bc0*/  HADD2.F32 R21, -RZ, R48.H1_H1 ;  /* 0x30000030ff157230 */ /* 0x000fe40000004100 */
        /* <DEDUP_REMOVED lines=13> */
.L_x_2483:
        /* <DEDUP_REMOVED lines=14> */
.L_x_2485:
[----:B------:R-:W-:Y:S05]  /*2d80*/  BSYNC B0 ;  /* 0x0000000000007941 */ /* 0x000fea0003800000 */
.L_x_2484:
[--C-:B0-----:R-:W-:Y:S01]  /*2d90*/  FADD.FTZ R9, R19, -R8.reuse ;  /* 0x8000000813097221 */ /* 0x101fe20000010000 */
[----:B------:R-:W-:Y:S01]  /*2da0*/  FADD.FTZ R12, R21, -R8 ;  /* 0x80000008150c7221 */ /* 0x000fe20000010000 */
[--C-:B------:R-:W-:Y:S02]  /*2db0*/  HADD2.F32 R13, -RZ, R47.reuse.H0_H0 ;  /* 0x2000002fff0d7230 */ /* 0x100fe40000004100 */
[----:B------:R-:W-:Y:S02]  /*2dc0*/  HADD2.F32 R19, -RZ, R47.H1_H1 ;  /* 0x3000002fff137230 */ /* 0x000fe40000004100 */
[----:B------:R-:W-:Y:S01]  /*2dd0*/  FMUL.FTZ R9, R9, UR6 ;  /* 0x0000000609097c20 */ /* 0x000fe20008410000 */
[----:B------:R-:W-:Y:S01]  /*2de0*/  FMUL.FTZ R12, R12, UR6 ;  /* 0x000000060c0c7c20 */ /* 0x000fe20008410000 */
[----:B------:R-:W-:Y:S02]  /*2df0*/  IMAD R11, R11, UR10, R10 ;  /* 0x0000000a0b0b7c24 */ /* 0x000fe4000f8e020a */
[--C-:B------:R-:W-:Y:S01]  /*2e00*/  FADD.FTZ R18, R13, -R8.reuse ;  /* 0x800000080d127221 */ /* 0x100fe20000010000 */
[----:B------:R-:W-:Y:S01]  /*2e10*/  FADD.FTZ R19, R19, -R8 ;  /* 0x8000000813137221 */ /* 0x000fe20000010000 */
        /* <DEDUP_REMOVED lines=13> */
.L_x_2486:
        /* <DEDUP_REMOVED lines=14> */
.L_x_2488:
[----:B------:R-:W-:Y:S05]  /*2fd0*/  BSYNC B0 ;  /* 0x0000000000007941 */ /* 0x000fea0003800000 */
.L_x_2487:
[----:B0-----:R-:W-:Y:S01]  /*2fe0*/  FMUL.FTZ R9, R18, UR6 ;  /* 0x0000000612097c20 */ /* 0x001fe20008410000 */
[----:B------:R-:W-:Y:S01]  /*2ff0*/  FMUL.FTZ R12, R19, UR6 ;  /* 0x00000006130c7c20 */ /* 0x000fe20008410000 */
[----:B------:R-:W-:Y:S01]  /*3000*/  HADD2.F32 R19, -RZ, R42.H0_H0 ;  /* 0x2000002aff137230 */ /* 0x000fe20000004100 */
        /* <DEDUP_REMOVED lines=14> */
.L_x_2489:
[----:B------:R-:W-:Y:S04]  /*30f0*/  BSSY B0, `(.L_x_2490) ;  /* 0x000000e000007945 */ /* 0x000fe80003800000 */
[----:B------:R-:W-:Y:S05]  /*3100*/  @!P4 BRA `(.L_x_2491) ;  /* 0x000000000030c947 */ /* 0x000fea0003800000 */
        /* <DEDUP_REMOVED lines=12> */
.L_x_2491:
[----:B------:R-:W-:Y:S05]  /*31d0*/  BSYNC B0 ;  /* 0x0000000000007941 */ /* 0x000fea0003800000 */
.L_x_2490:
[----:B------:R-:W-:Y:S01]  /*31e0*/  HADD2.F32 R15, -RZ, R42.H1_H1 ;  /* 0x3000002aff0f7230 */ /* 0x000fe20000004100 */
[----:B0-----:R-:W-:Y:S01]  /*31f0*/  IADD3 R9, R11, 0xa0, RZ ;  /* 0x000000a00b097810 */ /* 0x001fe20007ffe0ff */
[----:B------:R-:W-:Y:S01]  /*3200*/  ULDC.64 UR14, c[0x0][0x278] ;  /* 0x00009e00000e7ab9 */ /* 0x000fe20000000a00 */
[----:B------:R-:W-:Y:S01]  /*3210*/  SHF.R.S32.HI R22, RZ, 0x1f, R10 ;  /* 0x0000001fff167819 */ /* 0x000fe2000001140a */
[--C-:B------:R-:W-:Y:S01]  /*3220*/  FADD.FTZ R13, R19, -R8.reuse ;  /* 0x80000008130d7221 */ /* 0x100fe20000010000 */
[----:B------:R-:W-:Y:S01]  /*3230*/  ISETP.GE.U32.AND P5, PT, R10, UR14, PT ;  /* 0x0000000e0a007c0c */ /* 0x000fe2000bfa6070 */
[--C-:B------:R-:W-:Y:S01]  /*3240*/  FADD.FTZ R14, R15, -R8.reuse ;  /* 0x800000080f0e7221 */ /* 0x100fe20000010000 */
[----:B------:R-:W-:Y:S01]  /*3250*/  ISETP.GE.U32.AND P0, PT, R9, UR14, PT ;  /* 0x0000000e09007c0c */ /* 0x000fe2000bf06070 */
[--C-:B------:R-:W-:Y:S01]  /*3260*/  HADD2.F32 R17, -RZ, R49.reuse.H0_H0 ;  /* 0x20000031ff117230 */ /* 0x100fe20000004100 */
[----:B------:R-:W-:Y:S01]  /*3270*/  SHF.R.S32.HI R12, RZ, 0x1f, R9 ;  /* 0x0000001fff0c7819 */ /* 0x000fe20000011409 */
[----:B------:R-:W-:Y:S01]  /*3280*/  HADD2.F32 R21, -RZ, R49.H1_H1 ;  /* 0x30000031ff157230 */ /* 0x000fe20000004100 */
[----:B------:R-:W-:Y:S01]  /*3290*/  ISETP.GE.AND.EX P5, PT, R22, UR15, PT, P5 ;  /* 0x0000000f16007c0c */ /* 0x000fe2000bfa6350 */
[----:B------:R-:W-:Y:S01]  /*32a0*/  FMUL.FTZ R13, R13, UR6 ;  /* 0x000000060d0d7c20 */ /* 0x000fe20008410000 */
[----:B------:R-:W-:Y:S01]  /*32b0*/  ISETP.GE.AND.EX P0, PT, R12, UR15, PT, P0 ;  /* 0x0000000f0c007c0c */ /* 0x000fe2000bf06300 */
[----:B------:R-:W-:Y:S01]  /*32c0*/  FMUL.FTZ R14, R14, UR6 ;  /* 0x000000060e0e7c20 */ /* 0x000fe20008410000 */
[C---:B------:R-:W-:Y:S01]  /*32d0*/  ISETP.LT.U32.AND P5, PT, R30.reuse, 0x1c0, !P5 ;  /* 0x000001c01e00780c */ /* 0x040fe20006fa1070 */
[--C-:B------:R-:W-:Y:S01]  /*32e0*/  FADD.FTZ R20, R17, -R8.reuse ;  /* 0x8000000811147221 */ /* 0x100fe20000010000 */
[----:B------:R-:W-:Y:S01]  /*32f0*/  ISETP.LT.U32.AND P0, PT, R30, 0x1c0, !P0 ;  /* 0x000001c01e00780c */ /* 0x000fe20004701070 */
[----:B------:R-:W-:Y:S01]  /*3300*/  FADD.FTZ R21, R21, -R8 ;  /* 0x8000000815157221 */ /* 0x000fe20000010000 */
        /* <DEDUP_REMOVED lines=13> */
.L_x_2492:
        /* <DEDUP_REMOVED lines=14> */
.L_x_2494:
[----:B------:R-:W-:Y:S05]  /*34c0*/  BSYNC B0 ;  /* 0x0000000000007941 */ /* 0x000fea0003800000 */
.L_x_2493:
        /* <DEDUP_REMOVED lines=17> */
.L_x_2495:
[----:B------:R-:W-:Y:S04]  /*35e0*/  BSSY B0, `(.L_x_2496) ;  /* 0x000000e000007945 */ /* 0x000fe80003800000 */
[----:B------:R-:W-:Y:S05]  /*35f0*/  @!P0 BRA `(.L_x_2497) ;  /* 0x0000000000308947 */ /* 0x000fea0003800000 */
[----:B------:R-:W-:Y:S01]  /*3600*/  ULDC.64 UR16, c[0x0][0x270] ;  /* 0x00009c0000107ab9 */ /* 0x000fe20000000a00 */
[----:B------:R-:W-:Y:S01]  /*3610*/  MOV R13, R3 ;  /* 0x00000003000d7202 */ /* 0x000fe20000000f00 */
[----:B------:R-:W-:Y:S01]  /*3620*/  IMAD R18, R12, UR16, RZ ;  /* 0x000000100c127c24 */ /* 0x000fe2000f8e02ff */
[----:B------:R-:W-:Y:S02]  /*3630*/  MOV R12, R28 ;  /* 0x0000001c000c7202 */ /* 0x000fe40000000f00 */
[----:B------:R-:W-:-:S03]  /*3640*/  F2FP.F16.F32.PACK_AB R17, R17, R16 ;  /* 0x000000101111723e */ /* 0x000fc600000000ff */
[----:B------:R-:W-:-:S04]  /*3650*/  IMAD.WIDE.U32 R14, R9, UR16, R12 ;  /* 0x00000010090e7c25 */ /* 0x000fc8000f8e000c */
[----:B------:R-:W-:Y:S01]  /*3660*/  IMAD R9, R9, UR17, R18 ;  /* 0x0000001109097c24 */ /* 0x000fe2000f8e0212 */
[----:B------:R-:W-:Y:S02]  /*3670*/  ULDC.64 UR16, c[0x0][0x210] ;  /* 0x0000840000107ab9 */ /* 0x000fe40000000a00 */
[----:B------:R-:W-:Y:S02]  /*3680*/  LEA R12, P0, R14, UR16, 0x1 ;  /* 0x000000100e0c7c11 */ /* 0x000fe4000f8008ff */
[----:B------:R-:W-:-:S04]  /*3690*/  IADD3 R9, R15, R9, RZ ;  /* 0x000000090f097210 */ /* 0x000fc80007ffe0ff */
[----:B------:R-:W-:-:S05]  /*36a0*/  LEA.HI.X R13, R14, UR17, R9, 0x1, P0 ;  /* 0x000000110e0d7c11 */ /* 0x000fca00080f0c09 */
[----:B------:R0:W-:Y:S02]  /*36b0*/  STG.E desc[UR8][R12.64], R17 ;  /* 0x000000110c007986 */ /* 0x0001e4000c101908 */
.L_x_2497:
[----:B------:R-:W-:Y:S05]  /*36c0*/  BSYNC B0 ;  /* 0x0000000000007941 */ /* 0x000fea0003800000 */
.L_x_2496:
[----:B0-----:R-:W-:Y:S02]  /*36d0*/  HADD2.F32 R13, -RZ, R50.H1_H1 ;  /* 0x30000032ff0d7230 */ /* 0x001fe40000004100 */
[--C-:B------:R-:W-:Y:S01]  /*36e0*/  FADD.FTZ R9, R21, -R8.reuse ;  /* 0x8000000815097221 */ /* 0x100fe20000010000 */
[--C-:B------:R-:W-:Y:S01]  /*36f0*/  HADD2.F32 R15, -RZ, R51.reuse.H0_H0 ;  /* 0x20000033ff0f7230 */ /* 0x100fe20000004100 */
[----:B------:R-:W-:Y:S01]  /*3700*/  ISETP.GE.U32.AND P5, PT, R38, UR14, PT ;  /* 0x0000000e26007c0c */ /* 0x000fe2000bfa6070 */
[----:B------:R-:W-:Y:S02]  /*3710*/  HADD2.F32 R51, -RZ, R51.H1_H1 ;  /* 0x30000033ff337230 */ /* 0x000fe40000004100 */
[--C-:B------:R-:W-:Y:S01]  /*3720*/  FADD.FTZ R12, R13, -R8.reuse ;  /* 0x800000080d0c7221 */ /* 0x100fe20000010000 */
[----:B------:R-:W-:Y:S01]  /*3730*/  ISETP.GE.U32.AND P0, PT, R10, UR14, PT ;  /* 0x0000000e0a007c0c */ /* 0x000fe2000bf06070 */
[----:B------:R-:W-:Y:S01]  /*3740*/  FADD.FTZ R13, R15, -R8 ;  /* 0x800000080f0d7221 */ /* 0x000fe20000010000 */
[----:B------:R-:W-:Y:S01]  /*3750*/  SHF.R.S32.HI R16, RZ, 0x1f, R10 ;  /* 0x0000001fff107819 */ /* 0x000fe2000001140a */
[----:B------:R-:W-:Y:S01]  /*3760*/  FADD.FTZ R8, R51, -R8 ;  /* 0x8000000833087221 */ /* 0x000fe20000010000 */
[----:B------:R-:W-:Y:S01]  /*3770*/  ISETP.GE.AND.EX P5, PT, R45, UR15, PT, P5 ;  /* 0x0000000f2d007c0c */ /* 0x000fe2000bfa6350 */
[----:B------:R-:W-:Y:S01]  /*3780*/  FMUL.FTZ R9, R9, UR6 ;  /* 0x0000000609097c20 */ /* 0x000fe20008410000 */
[----:B------:R-:W-:Y:S01]  /*3790*/  ISETP.GE.AND.EX P0, PT, R16, UR15, PT, P0 ;  /* 0x0000000f10007c0c */ /* 0x000fe2000bf06300 */
[----:B------:R-:W-:Y:S01]  /*37a0*/  FMUL.FTZ R13, R13, UR6 ;  /* 0x000000060d0d7c20 */ /* 0x000fe20008410000 */
[----:B------:R-:W-:Y:S01]  /*37b0*/  FMUL.FTZ R8, R8, UR6 ;  /* 0x0000000608087c20 */ /* 0x000fe20008410000 */
[----:B------:R-:W-:Y:S01]  /*37c0*/  FMUL.FTZ R12, R12, UR6 ;  /* 0x000000060c0c7c20 */ /* 0x000fe20008410000 */
[----:B------:R-:W-:Y:S01]  /*37d0*/  ISETP.GT.U32.OR P5, PT, R30, 0x1bf, P5 ;  /* 0x000001bf1e00780c */ /* 0x000fe20002fa4470 */
[--C-:B------:R-:W-:Y:S01]  /*37e0*/  FFMA.FTZ R9, R4, R9, R6.reuse ;  /* 0x0000000904097223 */ /* 0x100fe20000010006 */
[----:B------:R-:W-:Y:S01]  /*37f0*/  ISETP.LT.U32.AND P0, PT, R30, 0x1c0, !P0 ;  /* 0x000001c01e00780c */ /* 0x000fe20004701070 */
[----:B------:R-:W-:Y:S01]  /*3800*/  FFMA.FTZ R14, R4, R13, R6 ;  /* 0x0000000d040e7223 */ /* 0x000fe20000010006 */
[C-C-:B------:R-:W-:Y:S01]  /*3810*/  FFMA.FTZ R15, R5.reuse, R8, R7.reuse ;  /* 0x00000008050f7223 */ /* 0x140fe20000010007 */
        /* <DEDUP_REMOVED lines=12> */
.L_x_2498:
        /* <DEDUP_REMOVED lines=14> */
.L_x_2500:
[----:B------:R-:W-:Y:S05]  /*39c0*/  BSYNC B0 ;  /* 0x0000000000007941 */ /* 0x000fea0003800000 */
.L_x_2499:
        /* <DEDUP_REMOVED lines=11> */
.L_x_2501:
[----:B------:R-:W-:Y:S04]  /*3a80*/  BSSY B0, `(.L_x_2502) ;  /* 0x000000d000007945 */ /* 0x000fe80003800000 */
[----:B------:R-:W-:Y:S05]  /*3a90*/  @P5 BRA `(.L_x_2503) ;  /* 0x00000000002c5947 */ /* 0x000fea0003800000 */
[----:B------:R-:W-:Y:S01]  /*3aa0*/  ULDC.64 UR6, c[0x0][0x270] ;  /* 0x00009c0000067ab9 */ /* 0x000fe20000000a00 */
[----:B------:R-:W-:Y:S01]  /*3ab0*/  MOV R2, R28 ;  /* 0x0000001c00027202 */ /* 0x000fe20000000f00 */
[----:B------:R-:W-:Y:S01]  /*3ac0*/  IMAD R45, R45, UR6, RZ ;  /* 0x000000062d2d7c24 */ /* 0x000fe2000f8e02ff */
[----:B------:R-:W-:-:S03]  /*3ad0*/  F2FP.F16.F32.PACK_AB R15, R15, R14 ;  /* 0x0000000e0f0f723e */ /* 0x000fc600000000ff */
[----:B0-----:R-:W-:-:S04]  /*3ae0*/  IMAD.WIDE.U32 R4, R38, UR6, R2 ;  /* 0x0000000626047c25 */ /* 0x001fc8000f8e0002 */
[----:B------:R-:W-:Y:S01]  /*3af0*/  IMAD R45, R38, UR7, R45 ;  /* 0x00000007262d7c24 */ /* 0x000fe2000f8e022d */
[----:B------:R-:W-:Y:S02]  /*3b00*/  ULDC.64 UR6, c[0x0][0x210] ;  /* 0x0000840000067ab9 */ /* 0x000fe40000000a00 */
[----:B------:R-:W-:Y:S02]  /*3b10*/  LEA R2, P0, R4, UR6, 0x1 ;  /* 0x0000000604027c11 */ /* 0x000fe4000f8008ff */
[----:B------:R-:W-:-:S04]  /*3b20*/  IADD3 R45, R5, R45, RZ ;  /* 0x0000002d052d7210 */ /* 0x000fc80007ffe0ff */
[----:B------:R-:W-:-:S05]  /*3b30*/  LEA.HI.X R3, R4, UR7, R45, 0x1, P0 ;  /* 0x0000000704037c11 */ /* 0x000fca00080f0c2d */
[----:B------:R1:W-:Y:S02]  /*3b40*/  STG.E desc[UR8][R2.64], R15 ;  /* 0x0000000f02007986 */ /* 0x0003e4000c101908 */
.L_x_2503:
[----:B------:R-:W-:Y:S05]  /*3b50*/  BSYNC B0 ;  /* 0x0000000000007941 */ /* 0x000fea0003800000 */
.L_x_2502:
[----:B------:R-:W-:Y:S02]  /*3b60*/  UIADD3 UR11, UR12, UR11, URZ ;  /* 0x0000000b0c0b7290 */ /* 0x000fe4000fffe03f */
[----:B------:R-:W-:Y:S02]  /*3b70*/  UIADD3 UR4, UR4, 0x1, URZ ;  /* 0x0000000104047890 */ /* 0x000fe4000fffe03f */
[----:B------:R-:W-:-:S06]  /*3b80*/  UISETP.GE.AND UP0, UPT, UR11, UR5, UPT ;  /* 0x000000050b00728c */ /* 0x000fcc000bf06270 */
[----:B------:R-:W-:-:S13]  /*3b90*/  PLOP3.LUT P0, PT, PT, PT, UP0, 0x80, 0x0 ;  /* 0x000000000000781c */ /* 0x000fda0003f0f008 */
[----:B------:R-:W-:Y:S05]  /*3ba0*/  @!P0 BRA `(.L_x_2504) ;  /* 0xffffffc400d48947 */ /* 0x000fea000383ffff */
[----:B------:R-:W-:Y:S05]  /*3bb0*/  EXIT ;  /* 0x000000000000794d */ /* 0x000fea0003800000 */
.L_x_2505:
        /* <DEDUP_REMOVED lines=12> */
.L_x_3301:


//--------------------- .text._Z35group_norm_nhwc_fwd_one_pass_kernelI11Fp16IOFp32WLi512ELi28ELi448EEv26Group_norm_nhwc_fwd_params --------------------------
	.section	.text._Z35group_norm_nhwc_fwd_one_pass_kernelI11Fp16IOFp32WLi512ELi28ELi448EEv26Group_norm_nhwc_fwd_params,"ax",@progbits
	.align	128
        .global         _Z35group_norm_nhwc_fwd_one_pass_kernelI11Fp16IOFp32WLi512ELi28ELi448EEv26Group_norm_nhwc_fwd_params
        .type           _Z35group_norm_nhwc_fwd_one_pass_kernelI11Fp16IOFp32WLi512ELi28ELi448EEv26Group_norm_nhwc_fwd_params,@function
        .size           _Z35group_norm_nhwc_fwd_one_pass_kernelI11Fp16IOFp32WLi512ELi28ELi448EEv26Group_norm_nhwc_fwd_params,(.L_x_3302 - _Z35group_norm_nhwc_fwd_one_pass_kernelI11Fp16IOFp32WLi512ELi28ELi448EEv26Group_norm_nhwc_fwd_params)
        .other          _Z35group_norm_nhwc_fwd_one_pass_kernelI11Fp16IOFp32WLi512ELi28ELi448EEv26Group_norm_nhwc_fwd_params,@"STO_CUDA_ENTRY STV_DEFAULT"
_Z35group_norm_nhwc_fwd_one_pass_kernelI11Fp16IOFp32WLi512ELi28ELi448EEv26Group_norm_nhwc_fwd_params:
.text._Z35group_norm_nhwc_fwd_one_pass_kernelI11Fp16IOFp32WLi512ELi28ELi448EEv26Group_norm_nhwc_fwd_params:
        /* <DEDUP_REMOVED lines=59> */
.L_x_2563:
[----:B------:R-:W0:Y:S01]  /*03b0*/  LDC R23, c[0x0][0x288] ;  /* 0x0000a200ff177b82 */ /* 0x000e220000000800 */
[----:B------:R-:W-:Y:S01]  /*03c0*/  ULDC.64 UR12, c[0x0][0x280] ;  /* 0x0000a000000c7ab9 */ /* 0x000fe20000000a00 */
[----:B------:R-:W-:-:S06]  /*03d0*/  SHF.R.S32.HI R43, RZ, 0x1f, R24 ;  /* 0x0000001fff2b7819 */ /* 0x000fcc0000011418 */
[----:B------:R-:W1:Y:S08]  /*03e0*/  @P1 LDC.64 R38, c[0x0][0x270] ;  /* 0x00009c00ff261b82 */ /* 0x000e700000000a00 */
[----:B------:R-:W2:Y:S01]  /*03f0*/  @P0 LDC.64 R40, c[0x0][0x220] ;  /* 0x00008800ff280b82 */ /* 0x000ea20000000a00 */
[----:B0-----:R-:W-:-:S07]  /*0400*/  IABS R19, R23 ;  /* 0x0000001700137213 */ /* 0x001fce0000000000 */
        /* <DEDUP_REMOVED lines=27> */
[----:B------:R-:W3:Y:S01]  /*05c0*/  @P0 LDC.64 R22, c[0x0][0x270] ;  /* 0x00009c00ff160b82 */ /* 0x000ee20000000a00 */
[----:B------:R-:W-:Y:S02]  /*05d0*/  IMAD R16, R16, UR12, RZ ;  /* 0x0000000c10107c24 */ /* 0x000fe4000f8e02ff */
[----:B------:R-:W-:Y:S02]  /*05e0*/  IMAD R35, R35, 0x1c, RZ ;  /* 0x0000001c23237824 */ /* 0x000fe400078e02ff */
[----:B------:R-:W-:-:S03]  /*05f0*/  IMAD R57, R17, UR13, R16 ;  /* 0x0000000d11397c24 */ /* 0x000fc6000f8e0210 */
[----:B------:R-:W-:-:S04]  /*0600*/  IADD3 R54, P5, R42, R35, RZ ;  /* 0x000000232a367210 */ /* 0x000fc80007fbe0ff */
[----:B------:R-:W-:Y:S02]  /*0610*/  LEA.HI.X.SX32 R55, R35, R18, 0x1, P5 ;  /* 0x0000001223377211 */ /* 0x000fe400028f0eff */
[----:B------:R-:W4:Y:S01]  /*0620*/  @P2 LDC.64 R18, c[0x0][0x270] ;  /* 0x00009c00ff122b82 */ /* 0x000f220000000a00 */
[----:B------:R-:W-:Y:S01]  /*0630*/  IMAD.WIDE.U32 R54, R17, UR12, R54 ;  /* 0x0000000c11367c25 */ /* 0x000fe2000f8e0036 */
[----:B------:R-:W-:Y:S02]  /*0640*/  ULDC.64 UR12, c[0x0][0x278] ;  /* 0x00009e00000c7ab9 */ /* 0x000fe40000000a00 */
[----:B------:R-:W-:-:S04]  /*0650*/  ISETP.GE.U32.AND P5, PT, R24, UR12, PT ;  /* 0x0000000c18007c0c */ /* 0x000fc8000bfa6070 */
[----:B------:R-:W5:Y:S01]  /*0660*/  @P1 LDC.64 R16, c[0x0][0x220] ;  /* 0x00008800ff101b82 */ /* 0x000f620000000a00 */
[----:B------:R-:W-:Y:S01]  /*0670*/  IADD3 R57, R55, R57, RZ ;  /* 0x0000003937397210 */ /* 0x000fe20007ffe0ff */
[----:B---3--:R-:W-:Y:S01]  /*0680*/  @P0 IMAD R20, R5, R22, RZ ;  /* 0x0000001605140224 */ /* 0x008fe200078e02ff */
[-C--:B------:R-:W-:Y:S02]  /*0690*/  @P0 MOV R56, R54.reuse ;  /* 0x0000003600380202 */ /* 0x080fe40000000f00 */
[----:B------:R-:W-:Y:S01]  /*06a0*/  ISETP.GE.AND.EX P5, PT, R43, UR13, PT, P5 ;  /* 0x0000000d2b007c0c */ /* 0x000fe2000bfa6350 */
[----:B------:R-:W-:Y:S01]  /*06b0*/  @P0 IMAD R45, R3, R23, R20 ;  /* 0x00000017032d0224 */ /* 0x000fe200078e0214 */
[----:B------:R-:W-:Y:S01]  /*06c0*/  @P1 MOV R44, R54 ;  /* 0x00000036002c1202 */ /* 0x000fe20000000f00 */
[----:B------:R-:W3:Y:S01]  /*06d0*/  @P3 LDC.64 R20, c[0x0][0x270] ;  /* 0x00009c00ff143b82 */ /* 0x000ee20000000a00 */
[----:B-1----:R-:W-:Y:S01]  /*06e0*/  @P1 IMAD R23, R9, R38, RZ ;  /* 0x0000002609171224 */ /* 0x002fe200078e02ff */
[----:B------:R-:W-:Y:S01]  /*06f0*/  ISETP.GT.U32.OR P5, PT, R0, 0x1bf, P5 ;  /* 0x000001bf0000780c */ /* 0x000fe20002fa4470 */
[----:B------:R-:W-:Y:S01]  /*0700*/  @P0 IMAD.WIDE.U32 R46, R3, R22, R56 ;  /* 0x00000016032e0225 */ /* 0x000fe200078e0038 */
[----:B------:R-:W-:-:S03]  /*0710*/  @P2 MOV R48, R54 ;  /* 0x0000003600302202 */ /* 0x000fc60000000f00 */
[----:B------:R-:W-:Y:S01]  /*0720*/  @P1 IMAD R49, R4, R39, R23 ;  /* 0x0000002704311224 */ /* 0x000fe200078e0217 */
[----:B------:R-:W-:Y:S01]  /*0730*/  @P0 IADD3 R39, R47, R45, RZ ;  /* 0x0000002d2f270210 */ /* 0x000fe20007ffe0ff */
[----:B------:R-:W1:Y:S01]  /*0740*/  @P2 LDC.64 R22, c[0x0][0x220] ;  /* 0x00008800ff162b82 */ /* 0x000e620000000a00 */
[----:B------:R-:W-:Y:S02]  /*0750*/  @P1 MOV R45, R57 ;  /* 0x00000039002d1202 */ /* 0x000fe40000000f00 */
[----:B--2---:R-:W-:Y:S01]  /*0760*/  @P0 LEA R50, P6, R46, R40, 0x1 ;  /* 0x000000282e320211 */ /* 0x004fe200078c08ff */
[----:B------:R-:W-:-:S03]  /*0770*/  @P1 IMAD.WIDE.U32 R44, R4, R38, R44 ;  /* 0x00000026042c1225 */ /* 0x000fc600078e002c */
[----:B------:R-:W-:Y:S02]  /*0780*/  @P0 LEA.HI.X R51, R46, R41, R39, 0x1, P6 ;  /* 0x000000292e330211 */ /* 0x000fe400030f0c27 */
[----:B------:R-:W2:Y:S01]  /*0790*/  @!P5 LDC.64 R38, c[0x0][0x270] ;  /* 0x00009c00ff26db82 */ /* 0x000ea20000000a00 */
[----:B------:R-:W-:Y:S02]  /*07a0*/  @P1 IADD3 R45, R45, R49, RZ ;  /* 0x000000312d2d1210 */ /* 0x000fe40007ffe0ff */
[C---:B-----5:R-:W-:Y:S01]  /*07b0*/  @P1 LEA R46, P6, R44.reuse, R16, 0x1 ;  /* 0x000000102c2e1211 */ /* 0x060fe200078c08ff */
[----:B----4-:R-:W-:Y:S01]  /*07c0*/  @P2 IMAD R16, R11, R18, RZ ;  /* 0x000000120b102224 */ /* 0x010fe200078e02ff */
[----:B------:R-:W-:Y:S02]  /*07d0*/  @P2 MOV R49, R57 ;  /* 0x0000003900312202 */ /* 0x000fe40000000f00 */
[----:B------:R-:W-:Y:S01]  /*07e0*/  @P1 LEA.HI.X R47, R44, R17, R45, 0x1, P6 ;  /* 0x000000112c2f1211 */ /* 0x000fe200030f0c2d */
[----:B------:R-:W4:Y:S01]  /*07f0*/  @P3 LDC.64 R40, c[0x0][0x220] ;  /* 0x00008800ff283b82 */ /* 0x000f220000000a00 */
[----:B---3--:R-:W-:Y:S01]  /*0800*/  @P3 IMAD R44, R13, R20, RZ ;  /* 0x000000140d2c3224 */ /* 0x008fe200078e02ff */
[----:B------:R-:W-:Y:S01]  /*0810*/  @P3 MOV R45, R57 ;  /* 0x00000039002d3202 */ /* 0x000fe20000000f00 */
[----:B------:R-:W-:-:S02]  /*0820*/  @P2 IMAD R53, R6, R19, R16 ;  /* 0x0000001306352224 */ /* 0x000fc400078e0210 */
[C---:B------:R-:W-:Y:S01]  /*0830*/  @P3 IMAD R21, R7.reuse, R21, R44 ;  /* 0x0000001507153224 */ /* 0x040fe200078e022c */
[----:B------:R-:W-:Y:S01]  /*0840*/  @P3 MOV R44, R54 ;  /* 0x00000036002c3202 */ /* 0x000fe20000000f00 */
[----:B------:R-:W-:Y:S01]  /*0850*/  @P2 IMAD.WIDE.U32 R48, R6, R18, R48 ;  /* 0x0000001206302225 */ /* 0x000fe200078e0030 */
[----:B------:R-:W3:Y:S03]  /*0860*/  @P4 LDC.64 R16, c[0x0][0x220] ;  /* 0x00008800ff104b82 */ /* 0x000ee60000000a00 */
[----:B------:R-:W-:Y:S01]  /*0870*/  @P3 IMAD.WIDE.U32 R44, R7, R20, R44 ;  /* 0x00000014072c3225 */ /* 0x000fe200078e002c */
[----:B------:R-:W-:Y:S02]  /*0880*/  @P2 IADD3 R20, R49, R53, RZ ;  /* 0x0000003531142210 */ /* 0x000fe40007ffe0ff */
[C---:B-1----:R-:W-:Y:S01]  /*0890*/  @P2 LEA R22, P6, R48.reuse, R22, 0x1 ;  /* 0x0000001630162211 */ /* 0x042fe200078c08ff */
[----:B0-----:R-:W-:Y:S01]  /*08a0*/  @P4 IMAD R49, R15, R36, RZ ;  /* 0x000000240f314224 */ /* 0x001fe200078e02ff */
[----:B------:R-:W0:Y:S01]  /*08b0*/  @!P5 LDC.64 R18, c[0x0][0x220] ;  /* 0x00008800ff12db82 */ /* 0x000e220000000a00 */
[----:B--2---:R-:W-:Y:S01]  /*08c0*/  @!P5 IMAD R43, R43, R38, RZ ;  /* 0x000000262b2bd224 */ /* 0x004fe200078e02ff */
[----:B------:R-:W-:Y:S01]  /*08d0*/  @P2 LEA.HI.X R23, R48, R23, R20, 0x1, P6 ;  /* 0x0000001730172211 */ /* 0x000fe200030f0c14 */
[----:B------:R-:W-:Y:S01]  /*08e0*/  @P4 IMAD R53, R8, R37, R49 ;  /* 0x0000002508354224 */ /* 0x000fe200078e0231 */
[----:B------:R-:W-:Y:S01]  /*08f0*/  @P4 MOV R48, R54 ;  /* 0x0000003600304202 */ /* 0x000fe20000000f00 */
[----:B------:R-:W-:Y:S01]  /*0900*/  @!P5 IMAD R43, R24, R39, R43 ;  /* 0x00000027182bd224 */ /* 0x000fe200078e022b */
[----:B------:R-:W-:-:S02]  /*0910*/  @P4 MOV R49, R57 ;  /* 0x0000003900314202 */ /* 0x000fc40000000f00 */
[----:B------:R-:W-:Y:S02]  /*0920*/  @!P5 MOV R37, R57 ;  /* 0x000000390025d202 */ /* 0x000fe40000000f00 */
[----:B------:R-:W-:Y:S01]  /*0930*/  @P3 IADD3 R21, R45, R21, RZ ;  /* 0x000000152d153210 */ /* 0x000fe20007ffe0ff */
[----:B------:R-:W-:Y:S01]  /*0940*/  @P4 IMAD.WIDE.U32 R48, R8, R36, R48 ;  /* 0x0000002408304225 */ /* 0x000fe200078e0030 */
[----:B------:R-:W-:Y:S02]  /*0950*/  @!P5 MOV R36, R54 ;  /* 0x000000360024d202 */ /* 0x000fe40000000f00 */
[----:B----4-:R-:W-:-:S03]  /*0960*/  @P3 LEA R20, P6, R44, R40, 0x1 ;  /* 0x000000282c143211 */ /* 0x010fc600078c08ff */
[----:B------:R-:W-:Y:S01]  /*0970*/  @!P5 IMAD.WIDE.U32 R38, R24, R38, R36 ;  /* 0x000000261826d225 */ /* 0x000fe200078e0024 */
[----:B------:R-:W-:Y:S02]  /*0980*/  @P3 LEA.HI.X R21, R44, R41, R21, 0x1, P6 ;  /* 0x000000292c153211 */ /* 0x000fe400030f0c15 */
[----:B------:R-:W-:Y:S02]  /*0990*/  @P4 IADD3 R36, R49, R53, RZ ;  /* 0x0000003531244210 */ /* 0x000fe40007ffe0ff */
[C---:B---3--:R-:W-:Y:S02]  /*09a0*/  @P4 LEA R52, P6, R48.reuse, R16, 0x1 ;  /* 0x0000001030344211 */ /* 0x048fe400078c08ff */
[----:B------:R-:W-:Y:S02]  /*09b0*/  @!P5 IADD3 R16, R39, R43, RZ ;  /* 0x0000002b2710d210 */ /* 0x000fe40007ffe0ff */
[----:B------:R-:W-:Y:S02]  /*09c0*/  @P4 LEA.HI.X R53, R48, R17, R36, 0x1, P6 ;  /* 0x0000001130354211 */ /* 0x000fe400030f0c24 */
[----:B0-----:R-:W-:-:S02]  /*09d0*/  @!P5 LEA R40, P6, R38, R18, 0x1 ;  /* 0x000000122628d211 */ /* 0x001fc400078c08ff */
[----:B------:R-:W-:Y:S02]  /*09e0*/  SHF.R.S32.HI R37, RZ, 0x1f, R25 ;  /* 0x0000001fff257819 */ /* 0x000fe40000011419 */
[----:B------:R-:W-:Y:S02]  /*09f0*/  @!P5 LEA.HI.X R41, R38, R19, R16, 0x1, P6 ;  /* 0x000000132629d211 */ /* 0x000fe400030f0c10 */
[----:B------:R-:W-:-:S04]  /*0a00*/  ISETP.GE.U32.AND P6, PT, R25, UR12, PT ;  /* 0x0000000c19007c0c */ /* 0x000fc8000bfc6070 */
[----:B------:R-:W-:-:S04]  /*0a10*/  ISETP.GE.AND.EX P6, PT, R37, UR13, PT, P6 ;  /* 0x0000000d25007c0c */ /* 0x000fc8000bfc6360 */
[----:B------:R-:W-:-:S13]  /*0a20*/  ISETP.GT.U32.OR P6, PT, R0, 0x1bf, P6 ;  /* 0x000001bf0000780c */ /* 0x000fda00037c4470 */
[----:B------:R-:W0:Y:S01]  /*0a30*/  @!P6 LDC.64 R16, c[0x0][0x270] ;  /* 0x00009c00ff10eb82 */ /* 0x000e220000000a00 */
[----:B------:R-:W-:Y:S02]  /*0a40*/  @!P6 MOV R38, R54 ;  /* 0x000000360026e202 */ /* 0x000fe40000000f00 */
[----:B------:R-:W-:-:S05]  /*0a50*/  @!P6 MOV R39, R57 ;  /* 0x000000390027e202 */ /* 0x000fca0000000f00 */
[----:B------:R-:W1:Y:S01]  /*0a60*/  @!P6 LDC.64 R18, c[0x0][0x220] ;  /* 0x00008800ff12eb82 */ /* 0x000e620000000a00 */
[----:B0-----:R-:W-:-:S04]  /*0a70*/  @!P6 IMAD R36, R37, R16, RZ ;  /* 0x000000102524e224 */ /* 0x001fc800078e02ff */
[C---:B------:R-:W-:Y:S01]  /*0a80*/  @!P6 IMAD R37, R25.reuse, R17, R36 ;  /* 0x000000111925e224 */ /* 0x040fe200078e0224 */
[----:B------:R-:W-:Y:S01]  /*0a90*/  MOV R36, RZ ;  /* 0x000000ff00247202 */ /* 0x000fe20000000f00 */
[----:B------:R-:W-:-:S05]  /*0aa0*/  @!P6 IMAD.WIDE.U32 R16, R25, R16, R38 ;  /* 0x000000101910e225 */ /* 0x000fca00078e0026 */
[----:B------:R0:W2:Y:S01]  /*0ab0*/  @!P5 LDG.E R36, desc[UR8][R40.64] ;  /* 0x000000082824d981 */ /* 0x0000a2000c1e1900 */
[----:B------:R-:W-:Y:S02]  /*0ac0*/  @!P6 IADD3 R17, R17, R37, RZ ;  /* 0x000000251111e210 */ /* 0x000fe40007ffe0ff */
[C---:B-1----:R-:W-:Y:S02]  /*0ad0*/  @!P6 LEA R38, P5, R16.reuse, R18, 0x1 ;  /* 0x000000121026e211 */ /* 0x042fe400078a08ff */
[----:B------:R-:W-:Y:S02]  /*0ae0*/  SHF.R.S32.HI R37, RZ, 0x1f, R26 ;  /* 0x0000001fff257819 */ /* 0x000fe4000001141a */
[----:B------:R-:W-:Y:S02]  /*0af0*/  @!P6 LEA.HI.X R39, R16, R19, R17, 0x1, P5 ;  /* 0x000000131027e211 */ /* 0x000fe400028f0c11 */
[----:B------:R-:W-:-:S04]  /*0b00*/  ISETP.GE.U32.AND P5, PT, R26, UR12, PT ;  /* 0x0000000c1a007c0c */ /* 0x000fc8000bfa6070 */
[----:B------:R-:W-:-:S04]  /*0b10*/  ISETP.GE.AND.EX P5, PT, R37, UR13, PT, P5 ;  /* 0x0000000d25007c0c */ /* 0x000fc8000bfa6350 */
[----:B------:R-:W-:-:S13]  /*0b20*/  ISETP.GT.U32.OR P5, PT, R0, 0x1bf, P5 ;  /* 0x000001bf0000780c */ /* 0x000fda0002fa4470 */
[----:B------:R-:W1:Y:S01]  /*0b30*/  @!P5 LDC.64 R16, c[0x0][0x270] ;  /* 0x00009c00ff10db82 */ /* 0x000e620000000a00 */
[----:B0-----:R-:W-:Y:S02]  /*0b40*/  @!P5 MOV R40, R54 ;  /* 0x000000360028d202 */ /* 0x001fe40000000f00 */
[----:B------:R-:W-:-:S05]  /*0b50*/  @!P5 MOV R41, R57 ;  /* 0x000000390029d202 */ /* 0x000fca0000000f00 */
[----:B------:R-:W0:Y:S01]  /*0b60*/  @!P5 LDC.64 R18, c[0x0][0x220] ;  /* 0x00008800ff12db82 */ /* 0x000e220000000a00 */
[-C--:B-1----:R-:W-:Y:S02]  /*0b70*/  @!P5 IMAD R37, R37, R16.reuse, RZ ;  /* 0x000000102525d224 */ /* 0x082fe400078e02ff */
[----:B------:R-:W-:-:S04]  /*0b80*/  @!P5 IMAD.WIDE.U32 R40, R26, R16, R40 ;  /* 0x000000101a28d225 */ /* 0x000fc800078e0028 */
[----:B------:R-:W-:Y:S01]  /*0b90*/  @!P5 IMAD R17, R26, R17, R37 ;  /* 0x000000111a11d224 */ /* 0x000fe200078e0225 */
[----:B------:R-:W-:-:S04]  /*0ba0*/  MOV R37, RZ ;  /* 0x000000ff00257202 */ /* 0x000fc80000000f00 */
[----:B------:R-:W-:Y:S02]  /*0bb0*/  @!P5 IADD3 R16, R41, R17, RZ ;  /* 0x000000112910d210 */ /* 0x000fe40007ffe0ff */
[----:B------:R1:W3:Y:S01]  /*0bc0*/  @!P6 LDG.E R37, desc[UR8][R38.64] ;  /* 0x000000082625e981 */ /* 0x0002e2000c1e1900 */
[C---:B0-----:R-:W-:Y:S02]  /*0bd0*/  @!P5 LEA R44, P6, R40.reuse, R18, 0x1 ;  /* 0x00000012282cd211 */ /* 0x041fe400078c08ff */
[----:B------:R-:W-:Y:S02]  /*0be0*/  SHF.R.S32.HI R41, RZ, 0x1f, R27 ;  /* 0x0000001fff297819 */ /* 0x000fe4000001141b */
[----:B------:R-:W-:Y:S02]  /*0bf0*/  @!P5 LEA.HI.X R45, R40, R19, R16, 0x1, P6 ;  /* 0x00000013282dd211 */ /* 0x000fe400030f0c10 */
[----:B------:R-:W-:Y:S02]  /*0c00*/  ISETP.GE.U32.AND P6, PT, R27, UR12, PT ;  /* 0x0000000c1b007c0c */ /* 0x000fe4000bfc6070 */
[----:B-1----:R-:W-:-:S02]  /*0c10*/  MOV R38, RZ ;  /* 0x000000ff00267202 */ /* 0x002fc40000000f00 */
[----:B------:R-:W-:-:S04]  /*0c20*/  ISETP.GE.AND.EX P6, PT, R41, UR13, PT, P6 ;  /* 0x0000000d29007c0c */ /* 0x000fc8000bfc6360 */
[----:B------:R-:W-:Y:S01]  /*0c30*/  ISETP.GT.U32.OR P6, PT, R0, 0x1bf, P6 ;  /* 0x000001bf0000780c */ /* 0x000fe200037c4470 */
[----:B------:R0:W4:-:S12]  /*0c40*/  @!P5 LDG.E R38, desc[UR8][R44.64] ;  /* 0x000000082c26d981 */ /* 0x000118000c1e1900 */
[----:B------:R-:W1:Y:S08]  /*0c50*/  @!P6 LDC.64 R16, c[0x0][0x270] ;  /* 0x00009c00ff10eb82 */ /* 0x000e700000000a00 */
[----:B------:R-:W5:Y:S01]  /*0c60*/  @!P6 LDC.64 R18, c[0x0][0x220] ;  /* 0x00008800ff12eb82 */ /* 0x000f620000000a00 */
[----:B-1----:R-:W-:Y:S01]  /*0c70*/  @!P6 IMAD R40, R41, R16, RZ ;  /* 0x000000102928e224 */ /* 0x002fe200078e02ff */
[----:B------:R-:W-:-:S03]  /*0c80*/  @!P6 MOV R41, R57 ;  /* 0x000000390029e202 */ /* 0x000fc60000000f00 */
[----:B------:R-:W-:Y:S01]  /*0c90*/  @!P6 IMAD R39, R27, R17, R40 ;  /* 0x000000111b27e224 */ /* 0x000fe200078e0228 */
[----:B------:R-:W-:-:S05]  /*0ca0*/  @!P6 MOV R40, R54 ;  /* 0x000000360028e202 */ /* 0x000fca0000000f00 */
[----:B------:R-:W-:-:S05]  /*0cb0*/  @!P6 IMAD.WIDE.U32 R16, R27, R16, R40 ;  /* 0x000000101b10e225 */ /* 0x000fca00078e0028 */
[----:B------:R-:W-:Y:S02]  /*0cc0*/  @!P6 IADD3 R17, R17, R39, RZ ;  /* 0x000000271111e210 */ /* 0x000fe40007ffe0ff */
[C---:B-----5:R-:W-:Y:S02]  /*0cd0*/  @!P6 LEA R40, P5, R16.reuse, R18, 0x1 ;  /* 0x000000121028e211 */ /* 0x060fe400078a08ff */
[----:B------:R-:W-:Y:S02]  /*0ce0*/  SHF.R.S32.HI R39, RZ, 0x1f, R28 ;  /* 0x0000001fff277819 */ /* 0x000fe4000001141c */
[----:B------:R-:W-:Y:S02]  /*0cf0*/  @!P6 LEA.HI.X R41, R16, R19, R17, 0x1, P5 ;  /* 0x000000131029e211 */ /* 0x000fe400028f0c11 */
[----:B------:R-:W-:-:S04]  /*0d00*/  ISETP.GE.U32.AND P5, PT, R28, UR12, PT ;  /* 0x0000000c1c007c0c */ /* 0x000fc8000bfa6070 */
[----:B------:R-:W-:-:S04]  /*0d10*/  ISETP.GE.AND.EX P5, PT, R39, UR13, PT, P5 ;  /* 0x0000000d27007c0c */ /* 0x000fc8000bfa6350 */
[----:B------:R-:W-:-:S13]  /*0d20*/  ISETP.GT.U32.OR P5, PT, R0, 0x1bf, P5 ;  /* 0x000001bf0000780c */ /* 0x000fda0002fa4470 */
[----:B------:R-:W1:Y:S08]  /*0d30*/  @!P5 LDC.64 R16, c[0x0][0x270] ;  /* 0x00009c00ff10db82 */ /* 0x000e700000000a00 */
[----:B------:R-:W5:Y:S01]  /*0d40*/  @!P5 LDC.64 R18, c[0x0][0x220] ;  /* 0x00008800ff12db82 */ /* 0x000f620000000a00 */
[----:B0-----:R-:W-:Y:S02]  /*0d50*/  @!P5 MOV R44, R54 ;  /* 0x00000036002cd202 */ /* 0x001fe40000000f00 */
[----:B------:R-:W-:Y:S01]  /*0d60*/  @!P5 MOV R45, R57 ;  /* 0x00000039002dd202 */ /* 0x000fe20000000f00 */
[----:B-1----:R-:W-:-:S04]  /*0d70*/  @!P5 IMAD R39, R39, R16, RZ ;  /* 0x000000102727d224 */ /* 0x002fc800078e02ff */
[C---:B------:R-:W-:Y:S01]  /*0d80*/  @!P5 IMAD R43, R28.reuse, R17, R39 ;  /* 0x000000111c2bd224 */ /* 0x040fe200078e0227 */
[----:B------:R-:W-:Y:S01]  /*0d90*/  MOV R39, RZ ;  /* 0x000000ff00277202 */ /* 0x000fe20000000f00 */
[----:B------:R-:W-:-:S05]  /*0da0*/  @!P5 IMAD.WIDE.U32 R16, R28, R16, R44 ;  /* 0x000000101c10d225 */ /* 0x000fca00078e002c */
[----:B------:R0:W4:Y:S01]  /*0db0*/  @!P6 LDG.E R39, desc[UR8][R40.64] ;  /* 0x000000082827e981 */ /* 0x000122000c1e1900 */
        /* <DEDUP_REMOVED lines=9> */
[----:B------:R-:W-:Y:S02]  /*0e50*/  @!P6 MOV R49, R57 ;  /* 0x000000390031e202 */ /* 0x000fe40000000f00 */
[----:B0-----:R-:W-:-:S06]  /*0e60*/  MOV R40, RZ ;  /* 0x000000ff00287202 */ /* 0x001fcc0000000f00 */
[----:B------:R0:W4:Y:S01]  /*0e70*/  @!P5 LDG.E R40, desc[UR8][R44.64] ;  /* 0x000000082c28d981 */ /* 0x000122000c1e1900 */
[----:B-1----:R-:W-:-:S04]  /*0e80*/  @!P6 IMAD R48, R43, R16, RZ ;  /* 0x000000102b30e224 */ /* 0x002fc800078e02ff */
        /* <DEDUP_REMOVED lines=10> */
[----:B------:R-:W1:Y:S01]  /*0f30*/  @!P5 LDC.64 R16, c[0x0][0x270] ;  /* 0x00009c00ff10db82 */ /* 0x000e620000000a00 */
[----:B------:R-:W-:Y:S02]  /*0f40*/  MOV R43, RZ ;  /* 0x000000ff002b7202 */ /* 0x000fe40000000f00 */
[----:B0-----:R-:W-:-:S04]  /*0f50*/  @!P5 MOV R45, R57 ;  /* 0x00000039002dd202 */ /* 0x001fc80000000f00 */
[----:B------:R0:W5:Y:S01]  /*0f60*/  @P1 LDG.E R43, desc[UR8][R46.64] ;  /* 0x000000082e2b1981 */ /* 0x000162000c1e1900 */
[----:B------:R-:W2:Y:S01]  /*0f70*/  @!P5 LDC.64 R18, c[0x0][0x220] ;  /* 0x00008800ff12db82 */ /* 0x000ea20000000a00 */
[----:B-1----:R-:W-:-:S04]  /*0f80*/  @!P5 IMAD R44, R41, R16, RZ ;  /* 0x00000010292cd224 */ /* 0x002fc800078e02ff */
[----:B------:R-:W-:Y:S01]  /*0f90*/  @!P5 IMAD R59, R30, R17, R44 ;  /* 0x000000111e3bd224 */ /* 0x000fe200078e022c */
[----:B------:R-:W-:-:S05]  /*0fa0*/  @!P5 MOV R44, R54 ;  /* 0x00000036002cd202 */ /* 0x000fca0000000f00 */
[----:B------:R-:W-:Y:S01]  /*0fb0*/  @!P5 IMAD.WIDE.U32 R16, R30, R16, R44 ;  /* 0x000000101e10d225 */ /* 0x000fe200078e002c */
[----:B------:R-:W-:Y:S02]  /*0fc0*/  CS2R R44, SRZ ;  /* 0x00000000002c7805 */ /* 0x000fe4000001ff00 */
[----:B0-----:R-:W-:-:S04]  /*0fd0*/  CS2R R46, SRZ ;  /* 0x00000000002e7805 */ /* 0x001fc8000001ff00 */
[----:B------:R-:W3:Y:S04]  /*0fe0*/  @P3 LDG.E R44, desc[UR8][R20.64] ;  /* 0x00000008142c3981 */ /* 0x000ee8000c1e1900 */
[----:B------:R-:W4:Y:S04]  /*0ff0*/  @P2 LDG.E R45, desc[UR8][R22.64] ;  /* 0x00000008162d2981 */ /* 0x000f28000c1e1900 */
[----:B------:R-:W4:Y:S04]  /*1000*/  @P4 LDG.E R46, desc[UR8][R52.64] ;  /* 0x00000008342e4981 */ /* 0x000f28000c1e1900 */
[----:B------:R-:W4:Y:S01]  /*1010*/  @P0 LDG.E R47, desc[UR8][R50.64] ;  /* 0x00000008322f0981 */ /* 0x000f22000c1e1900 */
[----:B------:R-:W-:-:S02]  /*1020*/  MOV R41, RZ ;  /* 0x000000ff00297202 */ /* 0x000fc40000000f00 */
[----:B------:R-:W-:-:S04]  /*1030*/  @!P5 IADD3 R17, R17, R59, RZ ;  /* 0x0000003b1111d210 */ /* 0x000fc80007ffe0ff */
[----:B------:R0:W4:Y:S01]  /*1040*/  @!P6 LDG.E R41, desc[UR8][R48.64] ;  /* 0x000000083029e981 */ /* 0x000122000c1e1900 */
[C---:B--2---:R-:W-:Y:S02]  /*1050*/  @!P5 LEA R58, P6, R16.reuse, R18, 0x1 ;  /* 0x00000012103ad211 */ /* 0x044fe400078c08ff */
[----:B------:R-:W-:Y:S02]  /*1060*/  SHF.R.S32.HI R61, RZ, 0x1f, R31 ;  /* 0x0000001fff3d7819 */ /* 0x000fe4000001141f */
[----:B------:R-:W-:Y:S02]  /*1070*/  @!P5 LEA.HI.X R59, R16, R19, R17, 0x1, P6 ;  /* 0x00000013103bd211 */ /* 0x000fe400030f0c11 */
[----:B------:R-:W-:-:S04]  /*1080*/  ISETP.GE.U32.AND P6, PT, R31, UR12, PT ;  /* 0x0000000c1f007c0c */ /* 0x000fc8000bfc6070 */
[----:B------:R-:W-:-:S04]  /*1090*/  ISETP.GE.AND.EX P6, PT, R61, UR13, PT, P6 ;  /* 0x0000000d3d007c0c */ /* 0x000fc8000bfc6360 */
[----:B------:R-:W-:-:S13]  /*10a0*/  ISETP.GT.U32.OR P6, PT, R0, 0x1bf, P6 ;  /* 0x000001bf0000780c */ /* 0x000fda00037c4470 */
[----:B------:R-:W1:Y:S01]  /*10b0*/  @!P6 LDC.64 R16, c[0x0][0x270] ;  /* 0x00009c00ff10eb82 */ /* 0x000e620000000a00 */
[----:B0-----:R-:W-:-:S06]  /*10c0*/  CS2R R48, SRZ ;  /* 0x0000000000307805 */ /* 0x001fcc000001ff00 */
[----:B------:R-:W2:Y:S01]  /*10d0*/  @!P5 LDG.E R48, desc[UR8][R58.64] ;  /* 0x000000083a30d981 */ /* 0x000ea2000c1e1900 */
[----:B------:R-:W0:Y:S01]  /*10e0*/  @!P6 LDC.64 R18, c[0x0][0x220] ;  /* 0x00008800ff12eb82 */ /* 0x000e220000000a00 */
[----:B------:R-:W-:Y:S01]  /*10f0*/  @!P6 MOV R21, R57 ;  /* 0x000000390015e202 */ /* 0x000fe20000000f00 */
[----:B-1----:R-:W-:-:S04]  /*1100*/  @!P6 IMAD R20, R61, R16, RZ ;  /* 0x000000103d14e224 */ /* 0x002fc800078e02ff */
[----:B------:R-:W-:Y:S01]  /*1110*/  @!P6 IMAD R23, R31, R17, R20 ;  /* 0x000000111f17e224 */ /* 0x000fe200078e0214 */
[----:B------:R-:W-:-:S05]  /*1120*/  @!P6 MOV R20, R54 ;  /* 0x000000360014e202 */ /* 0x000fca0000000f00 */
[----:B------:R-:W-:-:S05]  /*1130*/  @!P6 IMAD.WIDE.U32 R16, R31, R16, R20 ;  /* 0x000000101f10e225 */ /* 0x000fca00078e0014 */
[----:B------:R-:W-:Y:S02]  /*1140*/  @!P6 IADD3 R17, R17, R23, RZ ;  /* 0x000000171111e210 */ /* 0x000fe40007ffe0ff */
[----:B0-----:R-:W-:-:S04]  /*1150*/  @!P6 LEA R20, P5, R16, R18, 0x1 ;  /* 0x000000121014e211 */ /* 0x001fc800078a08ff */
[----:B------:R-:W-:-:S05]  /*1160*/  @!P6 LEA.HI.X R21, R16, R19, R17, 0x1, P5 ;  /* 0x000000131015e211 */ /* 0x000fca00028f0c11 */
[----:B------:R0:W2:Y:S01]  /*1170*/  @!P6 LDG.E R49, desc[UR8][R20.64] ;  /* 0x000000081431e981 */ /* 0x0000a2000c1e1900 */
[----:B------:R-:W-:Y:S02]  /*1180*/  SHF.R.S32.HI R23, RZ, 0x1f, R32 ;  /* 0x0000001fff177819 */ /* 0x000fe40000011420 */
[----:B------:R-:W-:-:S04]  /*1190*/  ISETP.GE.U32.AND P5, PT, R32, UR12, PT ;  /* 0x0000000c20007c0c */ /* 0x000fc8000bfa6070 */
[----:B------:R-:W-:-:S04]  /*11a0*/  ISETP.GE.AND.EX P5, PT, R23, UR13, PT, P5 ;  /* 0x0000000d17007c0c */ /* 0x000fc8000bfa6350 */
[----:B------:R-:W-:-:S13]  /*11b0*/  ISETP.GT.U32.OR P5, PT, R0, 0x1bf, P5 ;  /* 0x000001bf0000780c */ /* 0x000fda0002fa4470 */
[----:B------:R-:W1:Y:S08]  /*11c0*/  @!P5 LDC.64 R16, c[0x0][0x270] ;  /* 0x00009c00ff10db82 */ /* 0x000e700000000a00 */
[----:B------:R-:W0:Y:S01]  /*11d0*/  @!P5 LDC.64 R18, c[0x0][0x220] ;  /* 0x00008800ff12db82 */ /* 0x000e220000000a00 */
[----:B------:R-:W-:Y:S01]  /*11e0*/  @!P5 MOV R22, R54 ;  /* 0x000000360016d202 */ /* 0x000fe20000000f00 */
[----:B-1----:R-:W-:-:S04]  /*11f0*/  @!P5 IMAD R23, R23, R16, RZ ;  /* 0x000000101717d224 */ /* 0x002fc800078e02ff */
[----:B------:R-:W-:Y:S01]  /*1200*/  @!P5 IMAD R17, R32, R17, R23 ;  /* 0x000000112011d224 */ /* 0x000fe200078e0217 */
[----:B------:R-:W-:-:S03]  /*1210*/  @!P5 MOV R23, R57 ;  /* 0x000000390017d202 */ /* 0x000fc60000000f00 */
[----:B------:R-:W-:Y:S01]  /*1220*/  @!P5 IMAD.WIDE.U32 R22, R32, R16, R22 ;  /* 0x000000102016d225 */ /* 0x000fe200078e0016 */
[----:B------:R-:W-:-:S04]  /*1230*/  MOV R50, RZ ;  /* 0x000000ff00327202 */ /* 0x000fc80000000f00 */
[----:B------:R-:W-:Y:S02]  /*1240*/  @!P5 IADD3 R16, R23, R17, RZ ;  /* 0x000000111710d210 */ /* 0x000fe40007ffe0ff */
[----:B0-----:R-:W-:-:S04]  /*1250*/  @!P5 LEA R18, P6, R22, R18, 0x1 ;  /* 0x000000121612d211 */ /* 0x001fc800078c08ff */
[----:B------:R-:W-:-:S05]  /*1260*/  @!P5 LEA.HI.X R19, R22, R19, R16, 0x1, P6 ;  /* 0x000000131613d211 */ /* 0x000fca00030f0c10 */
[----:B------:R0:W2:Y:S01]  /*1270*/  @!P5 LDG.E R50, desc[UR8][R18.64] ;  /* 0x000000081232d981 */ /* 0x0000a2000c1e1900 */
[----:B------:R-:W-:Y:S01]  /*1280*/  ISETP.GE.U32.AND P5, PT, R33, UR12, PT ;  /* 0x0000000c21007c0c */ /* 0x000fe2000bfa6070 */
[--C-:B-----5:R-:W-:Y:S02]  /*1290*/  HADD2.F32 R23, -RZ, R43.reuse.H1_H1 ;  /* 0x3000002bff177230 */ /* 0x120fe40000004100 */
[----:B------:R-:W-:-:S03]  /*12a0*/  HADD2.F32 R16, -RZ, R43.H0_H0 ;  /* 0x2000002bff107230 */ /* 0x000fc60000004100 */
[----:B------:R-:W-:Y:S02]  /*12b0*/  FMUL.FTZ R17, R23, R23 ;  /* 0x0000001717117220 */ /* 0x000fe40000410000 */
[C---:B------:R-:W-:Y:S02]  /*12c0*/  FADD.FTZ R23, R16.reuse, R23 ;  /* 0x0000001710177221 */ /* 0x040fe40000010000 */
[----:B------:R-:W-:Y:S01]  /*12d0*/  FFMA.FTZ R21, R16, R16, R17 ;  /* 0x0000001010157223 */ /* 0x000fe20000010011 */
[--C-:B---3--:R-:W-:Y:S02]  /*12e0*/  HADD2.F32 R52, -RZ, R44.reuse.H1_H1 ;  /* 0x3000002cff347230 */ /* 0x108fe40000004100 */
[----:B------:R-:W-:Y:S02]  /*12f0*/  HADD2.F32 R17, -RZ, R44.H0_H0 ;  /* 0x2000002cff117230 */ /* 0x000fe40000004100 */
[--C-:B----4-:R-:W-:Y:S02]  /*1300*/  HADD2.F32 R22, -RZ, R45.reuse.H1_H1 ;  /* 0x3000002dff167230 */ /* 0x110fe40000004100 */
[----:B------:R-:W-:Y:S01]  /*1310*/  FMUL.FTZ R16, R52, R52 ;  /* 0x0000003434107220 */ /* 0x000fe20000410000 */
[----:B------:R-:W-:-:S02]  /*1320*/  HADD2.F32 R51, -RZ, R45.H0_H0 ;  /* 0x2000002dff337230 */ /* 0x000fc40000004100 */
[C---:B0-----:R-:W-:Y:S01]  /*1330*/  FADD.FTZ R19, R17.reuse, R52 ;  /* 0x0000003411137221 */ /* 0x041fe20000010000 */
[----:B------:R-:W-:Y:S01]  /*1340*/  FMUL.FTZ R20, R22, R22 ;  /* 0x0000001616147220 */ /* 0x000fe20000410000 */
[----:B------:R-:W-:Y:S01]  /*1350*/  FFMA.FTZ R17, R17, R17, R16 ;  /* 0x0000001111117223 */ /* 0x000fe20000010010 */
[C---:B------:R-:W-:Y:S01]  /*1360*/  FADD.FTZ R22, R51.reuse, R22 ;  /* 0x0000001633167221 */ /* 0x040fe20000010000 */
[--C-:B------:R-:W-:Y:S02]  /*1370*/  HADD2.F32 R53, -RZ, R46.reuse.H1_H1 ;  /* 0x3000002eff357230 */ /* 0x100fe40000004100 */
[----:B------:R-:W-:Y:S01]  /*1380*/  FFMA.FTZ R20, R51, R51, R20 ;  /* 0x0000003333147223 */ /* 0x000fe20000010014 */
[----:B------:R-:W-:Y:S02]  /*1390*/  HADD2.F32 R16, -RZ, R46.H0_H0 ;  /* 0x2000002eff107230 */ /* 0x000fe40000004100 */
[--C-:B------:R-:W-:Y:S02]  /*13a0*/  HADD2.F32 R51, -RZ, R47.reuse.H0_H0 ;  /* 0x2000002fff337230 */ /* 0x100fe40000004100 */
[----:B------:R-:W-:-:S02]  /*13b0*/  HADD2.F32 R52, -RZ, R47.H1_H1 ;  /* 0x3000002fff347230 */ /* 0x000fc40000004100 */
[----:B------:R-:W-:Y:S01]  /*13c0*/  FMUL.FTZ R59, R53, R53 ;  /* 0x00000035353b7220 */ /* 0x000fe20000410000 */
[----:B------:R-:W-:Y:S02]  /*13d0*/  FADD.FTZ R18, R16, R53 ;  /* 0x0000003510127221 */ /* 0x000fe40000010000 */
[----:B------:R-:W-:Y:S01]  /*13e0*/  FADD.FTZ R53, R51, R52 ;  /* 0x0000003433357221 */ /* 0x000fe20000010000 */
[----:B------:R-:W-:-:S03]  /*13f0*/  FMUL.FTZ R58, R52, R52 ;  /* 0x00000034343a7220 */ /* 0x000fc60000410000 */
[----:B------:R-:W-:Y:S01]  /*1400*/  FADD.FTZ R52, RZ, R53 ;  /* 0x00000035ff347221 */ /* 0x000fe20000010000 */
[----:B------:R-:W-:-:S03]  /*1410*/  FFMA.FTZ R58, R51, R51, R58 ;  /* 0x00000033333a7223 */ /* 0x000fc6000001003a */
[----:B------:R-:W-:Y:S01]  /*1420*/  FADD.FTZ R53, R52, R23 ;  /* 0x0000001734357221 */ /* 0x000fe20000010000 */
[--C-:B------:R-:W-:Y:S02]  /*1430*/  HADD2.F32 R52, -RZ, R36.reuse.H1_H1 ;  /* 0x30000024ff347230 */ /* 0x100fe40000004100 */
[----:B------:R-:W-:Y:S02]  /*1440*/  HADD2.F32 R23, -RZ, R36.H0_H0 ;  /* 0x20000024ff177230 */ /* 0x000fe40000004100 */
[----:B------:R-:W-:Y:S01]  /*1450*/  FADD.FTZ R58, RZ, R58 ;  /* 0x0000003aff3a7221 */ /* 0x000fe20000010000 */
[----:B------:R-:W-:Y:S02]  /*1460*/  FMUL.FTZ R60, R52, R52 ;  /* 0x00000034343c7220 */ /* 0x000fe40000410000 */
[----:B------:R-:W-:Y:S01]  /*1470*/  FADD.FTZ R51, R23, R52 ;  /* 0x0000003417337221 */ /* 0x000fe20000010000 */
[----:B------:R-:W-:Y:S01]  /*1480*/  FADD.FTZ R52, R53, R22 ;  /* 0x0000001635347221 */ /* 0x000fe20000010000 */
[----:B------:R-:W-:-:S02]  /*1490*/  HADD2.F32 R22, -RZ, R37.H1_H1 ;  /* 0x30000025ff167230 */ /* 0x000fc40000004100 */
[----:B------:R-:W-:Y:S01]  /*14a0*/  FFMA.FTZ R16, R16, R16, R59 ;  /* 0x0000001010107223 */ /* 0x000fe2000001003b */
[----:B------:R-:W-:Y:S01]  /*14b0*/  FADD.FTZ R59, R58, R21 ;  /* 0x000000153a3b7221 */ /* 0x000fe20000010000 */
[----:B------:R-:W-:Y:S02]  /*14c0*/  HADD2.F32 R21, -RZ, R37.H0_H0 ;  /* 0x20000025ff157230 */ /* 0x000fe40000004100 */
[----:B------:R-:W-:-:S03]  /*14d0*/  FMUL.FTZ R58, R22, R22 ;  /* 0x00000016163a7220 */ /* 0x000fc60000410000 */
[C---:B------:R-:W-:Y:S01]  /*14e0*/  FADD.FTZ R22, R21.reuse, R22 ;  /* 0x0000001615167221 */ /* 0x040fe20000010000 */
[----:B------:R-:W-:Y:S01]  /*14f0*/  FFMA.FTZ R21, R21, R21, R58 ;  /* 0x0000001515157223 */ /* 0x000fe2000001003a */
[----:B------:R-:W-:Y:S01]  /*1500*/  FADD.FTZ R58, R59, R20 ;  /* 0x000000143b3a7221 */ /* 0x000fe20000010000 */
[--C-:B------:R-:W-:Y:S02]  /*1510*/  HADD2.F32 R20, -RZ, R38.reuse.H1_H1 ;  /* 0x30000026ff147230 */ /* 0x100fe40000004100 */
[----:B------:R-:W-:Y:S01]  /*1520*/  FADD.FTZ R53, R52, R19 ;  /* 0x0000001334357221 */ /* 0x000fe20000010000 */
[----:B------:R-:W-:Y:S02]  /*1530*/  HADD2.F32 R19, -RZ, R38.H0_H0 ;  /* 0x20000026ff137230 */ /* 0x000fe40000004100 */
[----:B------:R-:W-:-:S03]  /*1540*/  FMUL.FTZ R52, R20, R20 ;  /* 0x0000001414347220 */ /* 0x000fc60000410000 */
[C---:B------:R-:W-:Y:S01]  /*1550*/  FADD.FTZ R20, R19.reuse, R20 ;  /* 0x0000001413147221 */ /* 0x040fe20000010000 */
[----:B------:R-:W-:Y:S01]  /*1560*/  FFMA.FTZ R19, R19, R19, R52 ;  /* 0x0000001313137223 */ /* 0x000fe20000010034 */
[--C-:B------:R-:W-:Y:S02]  /*1570*/  HADD2.F32 R52, -RZ, R39.reuse.H1_H1 ;  /* 0x30000027ff347230 */ /* 0x100fe40000004100 */
[----:B------:R-:W-:Y:S01]  /*1580*/  FADD.FTZ R59, R58, R17 ;  /* 0x000000113a3b7221 */ /* 0x000fe20000010000 */
[----:B------:R-:W-:Y:S02]  /*1590*/  HADD2.F32 R17, -RZ, R39.H0_H0 ;  /* 0x20000027ff117230 */ /* 0x000fe40000004100 */
[----:B------:R-:W-:Y:S01]  /*15a0*/  FADD.FTZ R18, R53, R18 ;  /* 0x0000001235127221 */ /* 0x000fe20000010000 */
[----:B------:R-:W-:Y:S02]  /*15b0*/  FMUL.FTZ R58, R52, R52 ;  /* 0x00000034343a7220 */ /* 0x000fe40000410000 */
[----:B------:R-:W-:Y:S01]  /*15c0*/  FADD.FTZ R52, R17, R52 ;  /* 0x0000003411347221 */ /* 0x000fe20000010000 */
[----:B------:R-:W-:Y:S01]  /*15d0*/  FFMA.FTZ R23, R23, R23, R60 ;  /* 0x0000001717177223 */ /* 0x000fe2000001003c */
[----:B------:R-:W-:Y:S01]  /*15e0*/  FFMA.FTZ R17, R17, R17, R58 ;  /* 0x0000001111117223 */ /* 0x000fe2000001003a */
[----:B------:R-:W-:Y:S01]  /*15f0*/  FADD.FTZ R58, R59, R16 ;  /* 0x000000103b3a7221 */ /* 0x000fe20000010000 */
[----:B------:R-:W-:-:S03]  /*1600*/  FADD.FTZ R51, R18, R51 ;  /* 0x0000003312337221 */ /* 0x000fc60000010000 */
[----:B------:R-:W-:Y:S01]  /*1610*/  FADD.FTZ R58, R58, R23 ;  /* 0x000000173a3a7221 */ /* 0x000fe20000010000 */
[----:B------:R-:W-:-:S03]  /*1620*/  FADD.FTZ R51, R51, R22 ;  /* 0x0000001633337221 */ /* 0x000fc60000010000 */
[----:B------:R-:W-:Y:S01]  /*1630*/  FADD.FTZ R58, R58, R21 ;  /* 0x000000153a3a7221 */ /* 0x000fe20000010000 */
[----:B------:R-:W-:Y:S01]  /*1640*/  FADD.FTZ R21, R51, R20 ;  /* 0x0000001433157221 */ /* 0x000fe20000010000 */
[----:B------:R-:W-:-:S04]  /*1650*/  SHF.R.S32.HI R51, RZ, 0x1f, R33 ;  /* 0x0000001fff337819 */ /* 0x000fc80000011421 */
[----:B------:R-:W-:Y:S01]  /*1660*/  ISETP.GE.AND.EX P5, PT, R51, UR13, PT, P5 ;  /* 0x0000000d33007c0c */ /* 0x000fe2000bfa6350 */
[----:B------:R-:W-:Y:S01]  /*1670*/  FADD.FTZ R20, R58, R19 ;  /* 0x000000133a147221 */ /* 0x000fe20000010000 */
[--C-:B------:R-:W-:Y:S02]  /*1680*/  HADD2.F32 R53, -RZ, R40.reuse.H1_H1 ;  /* 0x30000028ff357230 */ /* 0x100fe40000004100 */
[----:B------:R-:W-:Y:S01]  /*1690*/  ISETP.GT.U32.OR P5, PT, R0, 0x1bf, P5 ;  /* 0x000001bf0000780c */ /* 0x000fe20002fa4470 */
[----:B------:R-:W-:Y:S02]  /*16a0*/  HADD2.F32 R18, -RZ, R40.H0_H0 ;  /* 0x20000028ff127230 */ /* 0x000fe40000004100 */
[--C-:B--2---:R-:W-:Y:S02]  /*16b0*/  HADD2.F32 R19, -RZ, R48.reuse.H1_H1 ;  /* 0x30000030ff137230 */ /* 0x104fe40000004100 */
[----:B------:R-:W-:Y:S02]  /*16c0*/  HADD2.F32 R58, -RZ, R48.H0_H0 ;  /* 0x20000030ff3a7230 */ /* 0x000fe40000004100 */
[----:B------:R-:W-:Y:S01]  /*16d0*/  FADD.FTZ R16, R18, R53 ;  /* 0x0000003512107221 */ /* 0x000fe20000010000 */
[----:B------:R-:W-:Y:S01]  /*16e0*/  FADD.FTZ R21, R21, R52 ;  /* 0x0000003415157221 */ /* 0x000fe20000010000 */
[----:B------:R-:W-:Y:S01]  /*16f0*/  FMUL.FTZ R23, R19, R19 ;  /* 0x0000001313177220 */ /* 0x000fe20000410000 */
[----:B------:R-:W-:-:S02]  /*1700*/  FADD.FTZ R19, R58, R19 ;  /* 0x000000133a137221 */ /* 0x000fc40000010000 */
[----:B------:R-:W-:Y:S01]  /*1710*/  FADD.FTZ R21, R21, R16 ;  /* 0x0000001015157221 */ /* 0x000fe20000010000 */
[----:B------:R-:W-:Y:S01]  /*1720*/  FFMA.FTZ R58, R58, R58, R23 ;  /* 0x0000003a3a3a7223 */ /* 0x000fe20000010017 */
[----:B------:R-:W-:Y:S02]  /*1730*/  FADD.FTZ R23, R20, R17 ;  /* 0x0000001114177221 */ /* 0x000fe40000010000 */
[----:B------:R-:W0:Y:S01]  /*1740*/  @!P5 LDC.64 R16, c[0x0][0x270] ;  /* 0x00009c00ff10db82 */ /* 0x000e220000000a00 */
[--C-:B------:R-:W-:Y:S02]  /*1750*/  HADD2.F32 R22, -RZ, R41.reuse.H1_H1 ;  /* 0x30000029ff167230 */ /* 0x100fe40000004100 */
[----:B------:R-:W-:Y:S01]  /*1760*/  FMUL.FTZ R59, R53, R53 ;  /* 0x00000035353b7220 */ /* 0x000fe20000410000 */
[----:B------:R-:W-:Y:S02]  /*1770*/  HADD2.F32 R53, -RZ, R41.H0_H0 ;  /* 0x20000029ff357230 */ /* 0x000fe40000004100 */
[----:B------:R-:W-:-:S03]  /*1780*/  FMUL.FTZ R60, R22, R22 ;  /* 0x00000016163c7220 */ /* 0x000fc60000410000 */
[C---:B------:R-:W-:Y:S01]  /*1790*/  FADD.FTZ R22, R53.reuse, R22 ;  /* 0x0000001635167221 */ /* 0x040fe20000010000 */
[----:B------:R-:W-:Y:S01]  /*17a0*/  FFMA.FTZ R53, R53, R53, R60 ;  /* 0x0000003535357223 */ /* 0x000fe2000001003c */
[--C-:B------:R-:W-:Y:S02]  /*17b0*/  HADD2.F32 R60, -RZ, R49.reuse.H1_H1 ;  /* 0x30000031ff3c7230 */ /* 0x100fe40000004100 */
[----:B------:R-:W-:Y:S01]  /*17c0*/  FFMA.FTZ R18, R18, R18, R59 ;  /* 0x0000001212127223 */ /* 0x000fe2000001003b */
[----:B------:R-:W-:Y:S02]  /*17d0*/  HADD2.F32 R59, -RZ, R49.H0_H0 ;  /* 0x20000031ff3b7230 */ /* 0x000fe40000004100 */
[----:B------:R-:W-:Y:S01]  /*17e0*/  FMUL.FTZ R20, R60, R60 ;  /* 0x0000003c3c147220 */ /* 0x000fe20000410000 */
[----:B------:R-:W-:Y:S02]  /*17f0*/  FADD.FTZ R18, R23, R18 ;  /* 0x0000001217127221 */ /* 0x000fe40000010000 */
[C---:B------:R-:W-:Y:S01]  /*1800*/  FADD.FTZ R60, R59.reuse, R60 ;  /* 0x0000003c3b3c7221 */ /* 0x040fe20000010000 */
[----:B------:R-:W-:Y:S01]  /*1810*/  FFMA.FTZ R59, R59, R59, R20 ;  /* 0x0000003b3b3b7223 */ /* 0x000fe20000010014 */
[----:B------:R-:W-:Y:S01]  /*1820*/  FADD.FTZ R61, R18, R53 ;  /* 0x00000035123d7221 */ /* 0x000fe20000010000 */
[----:B------:R-:W-:Y:S01]  /*1830*/  FADD.FTZ R20, R21, R22 ;  /* 0x0000001615147221 */ /* 0x000fe20000010000 */
[----:B0-----:R-:W-:-:S03]  /*1840*/  @!P5 IMAD R18, R51, R16, RZ ;  /* 0x000000103312d224 */ /* 0x001fc600078e02ff */
[----:B------:R-:W-:Y:S01]  /*1850*/  FADD.FTZ R63, R20, R19 ;  /* 0x00000013143f7221 */ /* 0x000fe20000010000 */
[----:B------:R-:W-:Y:S01]  /*1860*/  @!P5 MOV R19, R57 ;  /* 0x000000390013d202 */ /* 0x000fe20000000f00 */
[----:B------:R-:W-:Y:S01]  /*1870*/  @!P5 IMAD R21, R33, R17, R18 ;  /* 0x000000112115d224 */ /* 0x000fe200078e0212 */
[----:B------:R-:W-:-:S05]  /*1880*/  @!P5 MOV R18, R54 ;  /* 0x000000360012d202 */ /* 0x000fca0000000f00 */
[----:B------:R-:W-:Y:S02]  /*1890*/  @!P5 IMAD.WIDE.U32 R18, R33, R16, R18 ;  /* 0x000000102112d225 */ /* 0x000fe400078e0012 */
[----:B------:R-:W0:Y:S03]  /*18a0*/  @!P5 LDC.64 R16, c[0x0][0x220] ;  /* 0x00008800ff10db82 */ /* 0x000e260000000a00 */
[----:B------:R-:W-:Y:S02]  /*18b0*/  @!P5 IADD3 R19, R19, R21, RZ ;  /* 0x000000151313d210 */ /* 0x000fe40007ffe0ff */
[----:B------:R-:W-:Y:S02]  /*18c0*/  SHF.R.S32.HI R53, RZ, 0x1f, R34 ;  /* 0x0000001fff357819 */ /* 0x000fe40000011422 */
[----:B0-----:R-:W-:-:S04]  /*18d0*/  @!P5 LEA R20, P6, R18, R16, 0x1 ;  /* 0x000000101214d211 */ /* 0x001fc800078c08ff */
[----:B------:R-:W-:Y:S02]  /*18e0*/  @!P5 LEA.HI.X R21, R18, R17, R19, 0x1, P6 ;  /* 0x000000111215d211 */ /* 0x000fe400030f0c13 */
[----:B------:R-:W-:-:S04]  /*18f0*/  ISETP.GE.U32.AND P6, PT, R34, UR12, PT ;  /* 0x0000000c22007c0c */ /* 0x000fc8000bfc6070 */
[----:B------:R-:W-:-:S04]  /*1900*/  ISETP.GE.AND.EX P6, PT, R53, UR13, PT, P6 ;  /* 0x0000000d35007c0c */ /* 0x000fc8000bfc6360 */
[----:B------:R-:W-:-:S13]  /*1910*/  ISETP.GT.U32.OR P6, PT, R0, 0x1bf, P6 ;  /* 0x000001bf0000780c */ /* 0x000fda00037c4470 */
[----:B------:R-:W0:Y:S01]  /*1920*/  @!P6 LDC.64 R16, c[0x0][0x270] ;  /* 0x00009c00ff10eb82 */ /* 0x000e220000000a00 */
[----:B------:R-:W-:Y:S01]  /*1930*/  FADD.FTZ R62, R61, R58 ;  /* 0x0000003a3d3e7221 */ /* 0x000fe20000010000 */
[----:B------:R-:W-:Y:S01]  /*1940*/  @!P6 MOV R19, R57 ;  /* 0x000000390013e202 */ /* 0x000fe20000000f00 */
[----:B------:R-:W-:Y:S02]  /*1950*/  HADD2.F32 R22, -RZ, R50.H1_H1 ;  /* 0x30000032ff167230 */ /* 0x000fe40000004100 */
[----:B0-----:R-:W-:-:S04]  /*1960*/  @!P6 IMAD R18, R53, R16, RZ ;  /* 0x000000103512e224 */ /* 0x001fc800078e02ff */
[----:B------:R-:W-:Y:S01]  /*1970*/  @!P6 IMAD R61, R34, R17, R18 ;  /* 0x00000011223de224 */ /* 0x000fe200078e0212 */
[----:B------:R-:W-:-:S05]  /*1980*/  @!P6 MOV R18, R54 ;  /* 0x000000360012e202 */ /* 0x000fca0000000f00 */
[----:B------:R-:W-:Y:S02]  /*1990*/  @!P6 IMAD.WIDE.U32 R18, R34, R16, R18 ;  /* 0x000000102212e225 */ /* 0x000fe400078e0012 */
[----:B------:R-:W0:Y:S02]  /*19a0*/  @!P6 LDC.64 R16, c[0x0][0x220] ;  /* 0x00008800ff10eb82 */ /* 0x000e240000000a00 */
[----:B------:R-:W-:Y:S02]  /*19b0*/  HADD2.F32 R23, -RZ, R50.H0_H0 ;  /* 0x20000032ff177230 */ /* 0x000fe40000004100 */
[----:B------:R-:W-:-:S03]  /*19c0*/  FMUL.FTZ R52, R22, R22 ;  /* 0x0000001616347220 */ /* 0x000fc60000410000 */
[C---:B------:R-:W-:Y:S01]  /*19d0*/  FADD.FTZ R22, R23.reuse, R22 ;  /* 0x0000001617167221 */ /* 0x040fe20000010000 */
[----:B------:R-:W-:Y:S01]  /*19e0*/  FFMA.FTZ R23, R23, R23, R52 ;  /* 0x0000001717177223 */ /* 0x000fe20000010034 */
[----:B------:R-:W-:Y:S02]  /*19f0*/  MOV R52, RZ ;  /* 0x000000ff00347202 */ /* 0x000fe40000000f00 */
[----:B------:R-:W-:-:S04]  /*1a00*/  @!P6 IADD3 R19, R19, R61, RZ ;  /* 0x0000003d1313e210 */ /* 0x000fc80007ffe0ff */
[----:B------:R-:W2:Y:S01]  /*1a10*/  @!P5 LDG.E R52, desc[UR8][R20.64] ;  /* 0x000000081434d981 */ /* 0x000ea2000c1e1900 */
[----:B------:R-:W-:Y:S02]  /*1a20*/  MOV R58, RZ ;  /* 0x000000ff003a7202 */ /* 0x000fe40000000f00 */
[----:B0-----:R-:W-:-:S04]  /*1a30*/  @!P6 LEA R16, P5, R18, R16, 0x1 ;  /* 0x000000101210e211 */ /* 0x001fc800078a08ff */
[----:B------:R-:W-:-:S05]  /*1a40*/  @!P6 LEA.HI.X R17, R18, R17, R19, 0x1, P5 ;  /* 0x000000111211e211 */ /* 0x000fca00028f0c13 */
[----:B------:R-:W3:Y:S01]  /*1a50*/  @!P6 LDG.E R58, desc[UR8][R16.64] ;  /* 0x00000008103ae981 */ /* 0x000ee2000c1e1900 */
[----:B------:R-:W-:Y:S01]  /*1a60*/  FADD.FTZ R63, R63, R60 ;  /* 0x0000003c3f3f7221 */ /* 0x000fe20000010000 */
[----:B------:R-:W-:-:S03]  /*1a70*/  FADD.FTZ R62, R62, R59 ;  /* 0x0000003b3e3e7221 */ /* 0x000fc60000010000 */
[----:B------:R-:W-:Y:S01]  /*1a80*/  FADD.FTZ R22, R63, R22 ;  /* 0x000000163f167221 */ /* 0x000fe20000010000 */
[----:B------:R-:W-:Y:S01]  /*1a90*/  FADD.FTZ R23, R62, R23 ;  /* 0x000000173e177221 */ /* 0x000fe20000010000 */
[C---:B------:R-:W-:Y:S02]  /*1aa0*/  ISETP.GT.AND P5, PT, R2.reuse, 0x1e, PT ;  /* 0x0000001e0200780c */ /* 0x040fe40003fa4270 */
[----:B------:R-:W-:Y:S01]  /*1ab0*/  ISETP.NE.AND P6, PT, R2, RZ, PT ;  /* 0x000000ff0200720c */ /* 0x000fe20003fc5270 */
[----:B------:R-:W-:Y:S01]  /*1ac0*/  BSSY B0, `(.L_x_2506) ;  /* 0x0000051000007945 */ /* 0x000fe20003800000 */
[--C-:B--2---:R-:W-:Y:S02]  /*1ad0*/  HADD2.F32 R19, -RZ, R52.reuse.H1_H1 ;  /* 0x30000034ff137230 */ /* 0x104fe40000004100 */
[----:B------:R-:W-:-:S03]  /*1ae0*/  HADD2.F32 R18, -RZ, R52.H0_H0 ;  /* 0x20000034ff127230 */ /* 0x000fc60000004100 */
[----:B------:R-:W-:Y:S02]  /*1af0*/  FMUL.FTZ R21, R19, R19 ;  /* 0x0000001313157220 */ /* 0x000fe40000410000 */
[C---:B------:R-:W-:Y:S02]  /*1b00*/  FADD.FTZ R19, R18.reuse, R19 ;  /* 0x0000001312137221 */ /* 0x040fe40000010000 */
[----:B------:R-:W-:Y:S01]  /*1b10*/  FFMA.FTZ R18, R18, R18, R21 ;  /* 0x0000001212127223 */ /* 0x000fe20000010015 */
[--C-:B---3--:R-:W-:Y:S02]  /*1b20*/  HADD2.F32 R21, -RZ, R58.reuse.H1_H1 ;  /* 0x3000003aff157230 */ /* 0x108fe40000004100 */
[----:B------:R-:W-:-:S03]  /*1b30*/  HADD2.F32 R16, -RZ, R58.H0_H0 ;  /* 0x2000003aff107230 */ /* 0x000fc60000004100 */
        /* <DEDUP_REMOVED lines=30> */
[----:B-1----:R-:W-:Y:S01]  /*1d20*/  @!P5 FADD.FTZ R17, R17, R18 ;  /* 0x000000121111d221 */ /* 0x002fe20000010000 */
        /* <DEDUP_REMOVED lines=42> */
.L_x_2507:
[----:B------:R-:W-:Y:S05]  /*1fd0*/  BSYNC B0 ;  /* 0x0000000000007941 */ /* 0x000fea0003800000 */
.L_x_2506:
        /* <DEDUP_REMOVED lines=11> */
[----:B------:R-:W-:Y:S02]  /*2090*/  SHF.L.U32 R21, R20, 0x1, RZ ;  /* 0x0000000114157819 */ /* 0x000fe400000006ff */
[----:B--2---:R-:W-:-:S03]  /*20a0*/  IADD3 R19, R19, R59, RZ ;  /* 0x0000003b13137210 */ /* 0x004fc60007ffe0ff */
[----:B---3--:R-:W-:-:S04]  /*20b0*/  IMAD.WIDE R16, R21, 0x4, R16 ;  /* 0x0000000415107825 */ /* 0x008fc800078e0210 */
[----:B------:R-:W-:Y:S01]  /*20c0*/  IMAD R21, R60, UR7, R59 ;  /* 0x000000073c157c24 */ /* 0x000fe2000f8e023b */
[----:B------:R-:W-:-:S03]  /*20d0*/  MOV R59, 0xffffffff ;  /* 0xffffffff003b7802 */ /* 0x000fc60000000f00 */
[----:B------:R-:W-:Y:S02]  /*20e0*/  IMAD.WIDE.U32 R20, R21, 0x8, R16 ;  /* 0x0000000815147825 */ /* 0x000fe400078e0010 */
[----:B------:R-:W1:Y:S01]  /*20f0*/  LDC.64 R16, c[0x0][0x240] ;  /* 0x00009000ff107b82 */ /* 0x000e620000000a00 */
[----:B------:R-:W-:Y:S02]  /*2100*/  SEL R60, R18, RZ, !P6 ;  /* 0x000000ff123c7207 */ /* 0x000fe40007000000 */
        /* <DEDUP_REMOVED lines=9> */
.L_x_2510:
[----:B--2---:R-:W2:Y:S04]  /*21a0*/  LDG.E.STRONG.GPU R19, desc[UR8][R16.64] ;  /* 0x0000000810137981 */ /* 0x004ea8000c1ef900 */
[----:B--2---:R-:W-:Y:S01]  /*21b0*/  CCTL.IVALL ;  /* 0x00000000ff00798f */ /* 0x004fe20002000000 */
[----:B------:R-:W-:Y:S05]  /*21c0*/  YIELD ;  /* 0x0000000000007946 */ /* 0x000fea0003800000 */
[----:B------:R-:W-:-:S13]  /*21d0*/  ISETP.NE.AND P6, PT, R19, R60, PT ;  /* 0x0000003c1300720c */ /* 0x000fda0003fc5270 */
[----:B------:R-:W-:Y:S05]  /*21e0*/  @P6 BRA `(.L_x_2510) ;  /* 0xfffffffc00ec6947 */ /* 0x000fea000383ffff */
.L_x_2509:
        /* <DEDUP_REMOVED lines=11> */
.L_x_2512:
        /* <DEDUP_REMOVED lines=10> */
[----:B------:R-:W-:-:S05]  /*2340*/  @!P6 IMAD.WIDE.U32 R60, R61, 0x8, R16 ;  /* 0x000000083d3ce825 */ /* 0x000fca00078e0010 */
[----:B------:R-:W0:Y:S02]  /*2350*/  @!P6 LDG.E.64 R16, desc[UR8][R60.64] ;  /* 0x000000083c10e981 */ /* 0x000e24000c1e1b00 */
[----:B0-----:R-:W-:Y:S01]  /*2360*/  @!P6 FADD.FTZ R22, R22, R16 ;  /* 0x000000101616e221 */ /* 0x001fe20000010000 */
[----:B------:R-:W-:Y:S01]  /*2370*/  IADD3 R16, R19, 0x1, RZ ;  /* 0x0000000113107810 */ /* 0x000fe20007ffe0ff */
[----:B------:R-:W-:-:S03]  /*2380*/  @!P6 FADD.FTZ R23, R23, R17 ;  /* 0x000000111717e221 */ /* 0x000fc60000010000 */
[----:B------:R-:W-:-:S13]  /*2390*/  ISETP.EQ.OR P6, PT, R16, UR7, P5 ;  /* 0x0000000710007c0c */ /* 0x000fda000afc2670 */
[----:B------:R-:W0:Y:S01]  /*23a0*/  @!P6 S2R R59, SR_CTAID.Y ;  /* 0x00000000003be919 */ /* 0x000e220000002600 */
[----:B------:R-:W0:Y:S01]  /*23b0*/  @!P6 LDC R21, c[0x0][0x10] ;  /* 0x00000400ff15eb82 */ /* 0x000e220000000800 */
[----:B------:R-:W-:Y:S01]  /*23c0*/  @!P6 LOP3.LUT R62, R12, 0x1, RZ, 0xc0, !PT ;  /* 0x000000010c3ee812 */ /* 0x000fe200078ec0ff */
[----:B0-----:R-:W-:-:S06]  /*23d0*/  @!P6 IMAD R59, R16, R21, R59 ;  /* 0x00000015103be224 */ /* 0x001fcc00078e023b */
[----:B------:R-:W0:Y:S01]  /*23e0*/  @!P6 LDC.64 R16, c[0x0][0x248] ;  /* 0x00009200ff10eb82 */ /* 0x000e220000000a00 */
[----:B------:R-:W-:-:S04]  /*23f0*/  @!P6 IMAD R21, R62, R21, RZ ;  /* 0x000000153e15e224 */ /* 0x000fc800078e02ff */
[----:B------:R-:W-:-:S05]  /*2400*/  @!P6 IMAD R21, R21, R18, RZ ;  /* 0x000000121515e224 */ /* 0x000fca00078e02ff */
[----:B------:R-:W-:-:S05]  /*2410*/  @!P6 SHF.L.U32 R21, R21, 0x1, RZ ;  /* 0x000000011515e819 */ /* 0x000fca00000006ff */
[----:B0-----:R-:W-:-:S04]  /*2420*/  @!P6 IMAD.WIDE R16, R21, 0x4, R16 ;  /* 0x000000041510e825 */ /* 0x001fc800078e0210 */
[----:B------:R-:W-:-:S05]  /*2430*/  @!P6 IMAD.WIDE.U32 R60, R59, 0x8, R16 ;  /* 0x000000083b3ce825 */ /* 0x000fca00078e0010 */
[----:B------:R-:W2:Y:S02]  /*2440*/  @!P6 LDG.E.64 R16, desc[UR8][R60.64] ;  /* 0x000000083c10e981 */ /* 0x000ea4000c1e1b00 */
[----:B--2---:R-:W-:Y:S01]  /*2450*/  @!P6 FADD.FTZ R22, R22, R16 ;  /* 0x000000101616e221 */ /* 0x004fe20000010000 */
        /* <DEDUP_REMOVED lines=35> */
.L_x_2511:
        /* <DEDUP_REMOVED lines=22> */
.L_x_2514:
[----:B------:R-:W-:Y:S05]  /*27f0*/  BSYNC B0 ;  /* 0x0000000000007941 */ /* 0x000fea0003800000 */
.L_x_2513:
[----:B------:R-:W-:-:S13]  /*2800*/  ISETP.NE.AND P6, PT, R20, 0x1, PT ;  /* 0x000000011400780c */ /* 0x000fda0003fc5270 */
[----:B------:R-:W-:Y:S05]  /*2810*/  @!P6 BRA `(.L_x_2508) ;  /* 0x00000000007ce947 */ /* 0x000fea0003800000 */
[----:B------:R-:W-:-:S04]  /*2820*/  IADD3 R16, R19, 0x1, RZ ;  /* 0x0000000113107810 */ /* 0x000fc80007ffe0ff */
[----:B------:R-:W-:-:S13]  /*2830*/  ISETP.EQ.OR P6, PT, R16, UR7, P5 ;  /* 0x0000000710007c0c */ /* 0x000fda000afc2670 */
[----:B------:R-:W1:Y:S01]  /*2840*/  @!P6 S2R R59, SR_CTAID.Y ;  /* 0x00000000003be919 */ /* 0x000e620000002600 */
[----:B------:R-:W1:Y:S01]  /*2850*/  @!P6 LDC R21, c[0x0][0x10] ;  /* 0x00000400ff15eb82 */ /* 0x000e620000000800 */
[----:B------:R-:W-:Y:S01]  /*2860*/  @!P6 LOP3.LUT R60, R12, 0x1, RZ, 0xc0, !PT ;  /* 0x000000010c3ce812 */ /* 0x000fe200078ec0ff */
[----:B-1----:R-:W-:-:S06]  /*2870*/  @!P6 IMAD R59, R16, R21, R59 ;  /* 0x00000015103be224 */ /* 0x002fcc00078e023b */
[----:B------:R-:W1:Y:S01]  /*2880*/  @!P6 LDC.64 R16, c[0x0][0x248] ;  /* 0x00009200ff10eb82 */ /* 0x000e620000000a00 */
[----:B------:R-:W-:-:S04]  /*2890*/  @!P6 IMAD R21, R60, R21, RZ ;  /* 0x000000153c15e224 */ /* 0x000fc800078e02ff */
[----:B------:R-:W-:-:S05]  /*28a0*/  @!P6 IMAD R21, R21, R18, RZ ;  /* 0x000000121515e224 */ /* 0x000fca00078e02ff */
[----:B------:R-:W-:-:S05]  /*28b0*/  @!P6 SHF.L.U32 R21, R21, 0x1, RZ ;  /* 0x000000011515e819 */ /* 0x000fca00000006ff */
[----:B-1----:R-:W-:-:S04]  /*28c0*/  @!P6 IMAD.WIDE R16, R21, 0x4, R16 ;  /* 0x000000041510e825 */ /* 0x002fc800078e0210 */
[----:B------:R-:W-:-:S06]  /*28d0*/  @!P6 IMAD.WIDE.U32 R16, R59, 0x8, R16 ;  /* 0x000000083b10e825 */ /* 0x000fcc00078e0010 */
[----:B------:R-:W0:Y:S01]  /*28e0*/  @!P6 LDG.E.64 R16, desc[UR8][R16.64] ;  /* 0x000000081010e981 */ /* 0x000e22000c1e1b00 */
[----:B------:R-:W-:Y:S01]  /*28f0*/  IADD3 R60, R19, 0x2, RZ ;  /* 0x00000002133c7810 */ /* 0x000fe20007ffe0ff */
[----:B0-----:R-:W-:Y:S01]  /*2900*/  @!P6 FADD.FTZ R22, R22, R16 ;  /* 0x000000101616e221 */ /* 0x001fe20000010000 */
        /* <DEDUP_REMOVED lines=13> */
[----:B------:R-:W2:Y:S02]  /*29e0*/  @!P6 LDG.E.64 R16, desc[UR8][R16.64] ;  /* 0x000000081010e981 */ /* 0x000ea4000c1e1b00 */
[----:B--2---:R-:W-:Y:S01]  /*29f0*/  @!P6 FADD.FTZ R22, R22, R16 ;  /* 0x000000101616e221 */ /* 0x004fe20000010000 */
[----:B------:R-:W-:-:S07]  /*2a00*/  @!P6 FADD.FTZ R23, R23, R17 ;  /* 0x000000111717e221 */ /* 0x000fce0000010000 */
.L_x_2508:
[----:B------:R-:W-:Y:S01]  /*2a10*/  ULDC.64 UR12, c[0x0][0x218] ;  /* 0x00008600000c7ab9 */ /* 0x000fe20000000a00 */
[----:B--2---:R-:W-:Y:S01]  /*2a20*/  P2R R16, PR, RZ, 0x1 ;  /* 0x00000001ff107803 */ /* 0x004fe20000000000 */
[----:B------:R-:W1:Y:S01]  /*2a30*/  S2UR UR6, SR_CgaCtaId ;  /* 0x00000000000679c3 */ /* 0x000e620000008800 */
[----:B------:R-:W-:Y:S01]  /*2a40*/  LOP3.LUT P0, RZ, R0, UR7, RZ, 0xfc, !PT ;  /* 0x0000000700ff7c12 */ /* 0x000fe2000f80fcff */
[----:B------:R-:W-:Y:S01]  /*2a50*/  UMOV UR5, 0x400 ;  /* 0x0000040000057882 */ /* 0x000fe20000000000 */
[----:B------:R-:W-:Y:S01]  /*2a60*/  ISETP.EQ.U32.AND P6, PT, RZ, UR12, PT ;  /* 0x0000000cff007c0c */ /* 0x000fe2000bfc2070 */
[----:B------:R-:W-:Y:S01]  /*2a70*/  ULDC UR11, c[0x0][0x2a4] ;  /* 0x0000a900000b7ab9 */ /* 0x000fe20000000800 */
[----:B------:R-:W-:Y:S02]  /*2a80*/  IADD3 R35, R42, R35, RZ ;  /* 0x000000232a237210 */ /* 0x000fe40007ffe0ff */
[----:B------:R-:W-:Y:S01]  /*2a90*/  ISETP.EQ.OR.EX P6, PT, RZ, UR13, P0, P6 ;  /* 0x0000000dff007c0c */ /* 0x000fe200087c2760 */
[----:B------:R-:W2:Y:S01]  /*2aa0*/  LDC.64 R20, c[0x0][0x228] ;  /* 0x00008a00ff147b82 */ /* 0x000ea20000000a00 */
[----:B------:R-:W-:-:S11]  /*2ab0*/  ISETP.NE.AND P0, PT, R16, RZ, PT ;  /* 0x000000ff1000720c */ /* 0x000fd60003f05270 */
[----:B------:R-:W3:Y:S01]  /*2ac0*/  @!P6 LDC.64 R18, c[0x0][0x218] ;  /* 0x00008600ff12eb82 */ /* 0x000ee20000000a00 */
[----:B------:R-:W-:Y:S01]  /*2ad0*/  @!P6 FMUL.FTZ R17, R23, UR11 ;  /* 0x0000000b1711ec20 */ /* 0x000fe20008410000 */
[----:B------:R-:W-:Y:S01]  /*2ae0*/  @!P6 FMUL.FTZ R16, R22, UR11 ;  /* 0x0000000b1610ec20 */ /* 0x000fe20008410000 */
[----:B-1----:R-:W-:Y:S01]  /*2af0*/  ULEA UR5, UR6, UR5, 0x18 ;  /* 0x0000000506057291 */ /* 0x002fe2000f8ec03f */
[----:B--2---:R-:W-:-:S08]  /*2b00*/  IMAD.WIDE R62, R35, 0x4, R20 ;  /* 0x00000004233e7825 */ /* 0x004fd000078e0214 */
[----:B------:R-:W-:Y:S01]  /*2b10*/  @!P5 STS.64 [UR5+0x88], R22 ;  /* 0x00008816ff00d988 */ /* 0x000fe20008000a05 */
[----:B---3--:R-:W-:Y:S02]  /*2b20*/  @!P6 IMAD.WIDE R64, R10, 0x8, R18 ;  /* 0x000000080a40e825 */ /* 0x008fe400078e0212 */
[----:B------:R-:W1:Y:S03]  /*2b30*/  LDC.64 R18, c[0x0][0x230] ;  /* 0x00008c00ff127b82 */ /* 0x000e660000000a00 */
[----:B------:R2:W-:Y:S05]  /*2b40*/  @!P6 STG.E.64 desc[UR8][R64.64], R16 ;  /* 0x000000104000e986 */ /* 0x0005ea000c101b08 */
[----:B------:R-:W-:Y:S01]  /*2b50*/  BAR.SYNC.DEFER_BLOCKING 0x0 ;  /* 0x0000000000007b1d */ /* 0x000fe20000010000 */
[----:B-1----:R-:W-:-:S05]  /*2b60*/  IMAD.WIDE R60, R35, 0x4, R18 ;  /* 0x00000004233c7825 */ /* 0x002fca00078e0212 */
[----:B------:R-:W3:Y:S04]  /*2b70*/  LDG.E.64 R18, desc[UR8][R62.64] ;  /* 0x000000083e127981 */ /* 0x000ee8000c1e1b00 */
[----:B--2---:R1:W3:Y:S01]  /*2b80*/  LDG.E.64 R16, desc[UR8][R60.64] ;  /* 0x000000083c107981 */ /* 0x0042e2000c1e1b00 */
[----:B------:R-:W-:Y:S01]  /*2b90*/  MOV R59, 0x3f800000 ;  /* 0x3f800000003b7802 */ /* 0x000fe20000000f00 */
[--C-:B0-----:R-:W-:Y:S01]  /*2ba0*/  HADD2.F32 R22, -RZ, R47.reuse.H0_H0 ;  /* 0x2000002fff167230 */ /* 0x101fe20000004100 */
[----:B------:R-:W-:Y:S01]  /*2bb0*/  ISETP.NE.AND P6, PT, RZ, UR10, PT ;  /* 0x0000000aff007c0c */ /* 0x000fe2000bfc5270 */
[----:B------:R-:W0:Y:S01]  /*2bc0*/  LDS.64 R20, [UR5+0x88] ;  /* 0x00008805ff147984 */ /* 0x000e220008000a00 */
[----:B-1----:R-:W-:Y:S02]  /*2bd0*/  HADD2.F32 R60, -RZ, R47.H1_H1 ;  /* 0x3000002fff3c7230 */ /* 0x002fe40000004100 */
[----:B0-----:R-:W-:-:S04]  /*2be0*/  FMUL.FTZ R35, R20, UR11 ;  /* 0x0000000b14237c20 */ /* 0x001fc80008410000 */
[----:B------:R-:W-:Y:S01]  /*2bf0*/  FMUL.FTZ R20, R35, R35 ;  /* 0x0000002323147220 */ /* 0x000fe20000410000 */
[--C-:B------:R-:W-:Y:S01]  /*2c00*/  FADD.FTZ R22, R22, -R35.reuse ;  /* 0x8000002316167221 */ /* 0x100fe20000010000 */
[----:B------:R-:W-:Y:S02]  /*2c10*/  FADD.FTZ R60, R60, -R35 ;  /* 0x800000233c3c7221 */ /* 0x000fe40000010000 */
[----:B------:R-:W-:-:S05]  /*2c20*/  FFMA.FTZ R20, R21, UR11, -R20 ;  /* 0x0000000b15147c23 */ /* 0x000fca0008010814 */
[----:B------:R-:W-:-:S13]  /*2c30*/  FSETP.GTU.FTZ.AND P5, PT, R20, RZ, PT ;  /* 0x000000ff1400720b */ /* 0x000fda0003fbc000 */
[----:B------:R-:W0:Y:S02]  /*2c40*/  @P5 LDC R21, c[0x0][0x238] ;  /* 0x00008e00ff155b82 */ /* 0x000e240000000800 */
[----:B0-----:R-:W-:-:S04]  /*2c50*/  @P5 FADD.FTZ R20, R20, R21 ;  /* 0x0000001514145221 */ /* 0x001fc80000010000 */
[----:B------:R-:W0:Y:S02]  /*2c60*/  @P5 MUFU.RSQ R59, R20 ;  /* 0x00000014003b5308 */ /* 0x000e240000001400 */
[-C--:B0-----:R-:W-:Y:S01]  /*2c70*/  FMUL.FTZ R47, R22, R59.reuse ;  /* 0x0000003b162f7220 */ /* 0x081fe20000410000 */
[----:B------:R-:W-:-:S03]  /*2c80*/  FMUL.FTZ R60, R60, R59 ;  /* 0x0000003b3c3c7220 */ /* 0x000fc60000410000 */
[----:B---3--:R-:W-:Y:S01]  /*2c90*/  FFMA.FTZ R47, R18, R47, R16 ;  /* 0x0000002f122f7223 */ /* 0x008fe20000010010 */
        /* <DEDUP_REMOVED lines=12> */
.L_x_2515:
        /* <DEDUP_REMOVED lines=14> */
.L_x_2517:
[----:B------:R-:W-:Y:S05]  /*2e40*/  BSYNC B0 ;  /* 0x0000000000007941 */ /* 0x000fea0003800000 */
.L_x_2516:
[--C-:B------:R-:W-:Y:S02]  /*2e50*/  HADD2.F32 R20, -RZ, R43.reuse.H0_H0 ;  /* 0x2000002bff147230 */ /* 0x100fe40000004100 */
[----:B0-----:R-:W-:Y:S02]  /*2e60*/  HADD2.F32 R22, -RZ, R43.H1_H1 ;  /* 0x3000002bff167230 */ /* 0x001fe40000004100 */
[--C-:B------:R-:W-:Y:S02]  /*2e70*/  HADD2.F32 R60, -RZ, R45.reuse.H0_H0 ;  /* 0x2000002dff3c7230 */ /* 0x100fe40000004100 */
[--C-:B------:R-:W-:Y:S01]  /*2e80*/  FADD.FTZ R20, R20, -R35.reuse ;  /* 0x8000002314147221 */ /* 0x100fe20000010000 */
[----:B------:R-:W-:Y:S02]  /*2e90*/  HADD2.F32 R62, -RZ, R45.H1_H1 ;  /* 0x3000002dff3e7230 */ /* 0x000fe40000004100 */
[--C-:B------:R-:W-:Y:S01]  /*2ea0*/  FADD.FTZ R22, R22, -R35.reuse ;  /* 0x8000002316167221 */ /* 0x100fe20000010000 */
[----:B------:R-:W-:Y:S01]  /*2eb0*/  FMUL.FTZ R43, R20, R59 ;  /* 0x0000003b142b7220 */ /* 0x000fe20000410000 */
[----:B------:R-:W-:-:S02]  /*2ec0*/  FADD.FTZ R60, R60, -R35 ;  /* 0x800000233c3c7221 */ /* 0x000fc40000010000 */
[----:B------:R-:W-:Y:S01]  /*2ed0*/  FMUL.FTZ R22, R22, R59 ;  /* 0x0000003b16167220 */ /* 0x000fe20000410000 */
[----:B------:R-:W-:Y:S01]  /*2ee0*/  FADD.FTZ R62, R62, -R35 ;  /* 0x800000233e3e7221 */ /* 0x000fe20000010000 */
        /* <DEDUP_REMOVED lines=13> */
.L_x_2518:
        /* <DEDUP_REMOVED lines=14> */
.L_x_2520:
[----:B------:R-:W-:Y:S05]  /*30a0*/  BSYNC B0 ;  /* 0x0000000000007941 */ /* 0x000fea0003800000 */
.L_x_2519:
[-C--:B0-----:R-:W-:Y:S01]  /*30b0*/  FMUL.FTZ R43, R60, R59.reuse ;  /* 0x0000003b3c2b7220 */ /* 0x081fe20000410000 */
[----:B------:R-:W-:Y:S01]  /*30c0*/  FMUL.FTZ R62, R62, R59 ;  /* 0x0000003b3e3e7220 */ /* 0x000fe20000410000 */
        /* <DEDUP_REMOVED lines=15> */
.L_x_2521:
        /* <DEDUP_REMOVED lines=14> */
.L_x_2523:
[----:B------:R-:W-:Y:S05]  /*32a0*/  BSYNC B0 ;  /* 0x0000000000007941 */ /* 0x000fea0003800000 */
.L_x_2522:
[--C-:B------:R-:W-:Y:S02]  /*32b0*/  HADD2.F32 R20, -RZ, R46.reuse.H0_H0 ;  /* 0x2000002eff147230 */ /* 0x100fe40000004100 */
[--C-:B------:R-:W-:Y:S01]  /*32c0*/  FADD.FTZ R60, R60, -R35.reuse ;  /* 0x800000233c3c7221 */ /* 0x100fe20000010000 */
[----:B0-----:R-:W-:Y:S02]  /*32d0*/  HADD2.F32 R22, -RZ, R46.H1_H1 ;  /* 0x3000002eff167230 */ /* 0x001fe40000004100 */
[--C-:B------:R-:W-:Y:S01]  /*32e0*/  FADD.FTZ R44, R44, -R35.reuse ;  /* 0x800000232c2c7221 */ /* 0x100fe20000010000 */
[--C-:B------:R-:W-:Y:S01]  /*32f0*/  FADD.FTZ R20, R20, -R35.reuse ;  /* 0x8000002314147221 */ /* 0x100fe20000010000 */
[-C--:B------:R-:W-:Y:S01]  /*3300*/  FMUL.FTZ R45, R60, R59.reuse ;  /* 0x0000003b3c2d7220 */ /* 0x080fe20000410000 */
[----:B------:R-:W-:Y:S01]  /*3310*/  FADD.FTZ R22, R22, -R35 ;  /* 0x8000002316167221 */ /* 0x000fe20000010000 */
[-C--:B------:R-:W-:Y:S01]  /*3320*/  FMUL.FTZ R46, R44, R59.reuse ;  /* 0x0000003b2c2e7220 */ /* 0x080fe20000410000 */
[----:B------:R-:W-:Y:S01]  /*3330*/  FMUL.FTZ R43, R20, R59 ;  /* 0x0000003b142b7220 */ /* 0x000fe20000410000 */
[----:B------:R-:W-:Y:S01]  /*3340*/  FFMA.FTZ R45, R18, R45, R16 ;  /* 0x0000002d122d7223 */ /* 0x000fe20000010010 */
[----:B------:R-:W-:Y:S01]  /*3350*/  FMUL.FTZ R44, R22, R59 ;  /* 0x0000003b162c7220 */ /* 0x000fe20000410000 */
        /* <DEDUP_REMOVED lines=12> */
.L_x_2524:
        /* <DEDUP_REMOVED lines=14> */
.L_x_2526:
[----:B------:R-:W-:Y:S05]  /*3500*/  BSYNC B0 ;  /* 0x0000000000007941 */ /* 0x000fea0003800000 */
.L_x_2525:
[----:B------:R-:W-:Y:S01]  /*3510*/  ULDC.64 UR14, c[0x0][0x278] ;  /* 0x00009e00000e7ab9 */ /* 0x000fe20000000a00 */
[----:B0-----:R-:W-:Y:S01]  /*3520*/  SHF.R.S32.HI R45, RZ, 0x1f, R24 ;  /* 0x0000001fff2d7819 */ /* 0x001fe20000011418 */
        /* <DEDUP_REMOVED lines=13> */
.L_x_2527:
        /* <DEDUP_REMOVED lines=14> */
.L_x_2529:
[----:B------:R-:W-:Y:S05]  /*36e0*/  BSYNC B0 ;  /* 0x0000000000007941 */ /* 0x000fea0003800000 */
.L_x_2528:
[--C-:B------:R-:W-:Y:S01]  /*36f0*/  HADD2.F32 R20, -RZ, R36.reuse.H0_H0 ;  /* 0x20000024ff147230 */ /* 0x100fe20000004100 */
[----:B------:R-:W-:Y:S01]  /*3700*/  ISETP.GE.U32.AND P5, PT, R24, UR14, PT ;  /* 0x0000000e18007c0c */ /* 0x000fe2000bfa6070 */
[----:B0-----:R-:W-:Y:S01]  /*3710*/  HADD2.F32 R22, -RZ, R36.H1_H1 ;  /* 0x30000024ff167230 */ /* 0x001fe20000004100 */
[----:B------:R-:W-:Y:S02]  /*3720*/  SHF.R.S32.HI R36, RZ, 0x1f, R25 ;  /* 0x0000001fff247819 */ /* 0x000fe40000011419 */
[--C-:B------:R-:W-:Y:S01]  /*3730*/  FADD.FTZ R20, R20, -R35.reuse ;  /* 0x8000002314147221 */ /* 0x100fe20000010000 */
[----:B------:R-:W-:Y:S01]  /*3740*/  ISETP.GE.AND.EX P5, PT, R45, UR15, PT, P5 ;  /* 0x0000000f2d007c0c */ /* 0x000fe2000bfa6350 */
[----:B------:R-:W-:Y:S02]  /*3750*/  FADD.FTZ R22, R22, -R35 ;  /* 0x8000002316167221 */ /* 0x000fe40000010000 */
[-C--:B------:R-:W-:Y:S01]  /*3760*/  FMUL.FTZ R43, R20, R59.reuse ;  /* 0x0000003b142b7220 */ /* 0x080fe20000410000 */
[----:B------:R-:W-:Y:S01]  /*3770*/  ISETP.GT.U32.OR P5, PT, R0, 0x1bf, P5 ;  /* 0x000001bf0000780c */ /* 0x000fe20002fa4470 */
[----:B------:R-:W-:-:S02]  /*3780*/  FMUL.FTZ R22, R22, R59 ;  /* 0x0000003b16167220 */ /* 0x000fc40000410000 */
[----:B------:R-:W-:Y:S02]  /*3790*/  FFMA.FTZ R43, R18, R43, R16 ;  /* 0x0000002b122b7223 */ /* 0x000fe40000010010 */
[----:B------:R-:W-:Y:S01]  /*37a0*/  FFMA.FTZ R44, R19, R22, R17 ;  /* 0x00000016132c7223 */ /* 0x000fe20000010011 */
[----:B------:R-:W-:Y:S07]  /*37b0*/  @!P6 BRA `(.L_x_2530) ;  /* 0x000000000028e947 */ /* 0x000fee0003800000 */
        /* <DEDUP_REMOVED lines=10> */
.L_x_2530:
        /* <DEDUP_REMOVED lines=14> */
.L_x_2532:
[----:B------:R-:W-:Y:S05]  /*3940*/  BSYNC B0 ;  /* 0x0000000000007941 */ /* 0x000fea0003800000 */
.L_x_2531:
        /* <DEDUP_REMOVED lines=23> */
.L_x_2533:
        /* <DEDUP_REMOVED lines=14> */
.L_x_2535:
[----:B------:R-:W-:Y:S05]  /*3ba0*/  BSYNC B0 ;  /* 0x0000000000007941 */ /* 0x000fea0003800000 */
.L_x_2534:
        /* <DEDUP_REMOVED lines=23> */
.L_x_2536:
        /* <DEDUP_REMOVED lines=14> */
.L_x_2538:
[----:B------:R-:W-:Y:S05]  /*3e00*/  BSYNC B0 ;  /* 0x0000000000007941 */ /* 0x000fea0003800000 */
.L_x_2537:
        /* <DEDUP_REMOVED lines=23> */
.L_x_2539:
        /* <DEDUP_REMOVED lines=14> */
.L_x_2541:
[----:B------:R-:W-:Y:S05]  /*4060*/  BSYNC B0 ;  /* 0x0000000000007941 */ /* 0x000fea0003800000 */
.L_x_2540:
        /* <DEDUP_REMOVED lines=23> */
.L_x_2542:
        /* <DEDUP_REMOVED lines=14> */
.L_x_2544:
[----:B------:R-:W-:Y:S05]  /*42c0*/  BSYNC B0 ;  /* 0x0000000000007941 */ /* 0x000fea0003800000 */
.L_x_2543:
        /* <DEDUP_REMOVED lines=23> */
.L_x_2545:
        /* <DEDUP_REMOVED lines=14> */
.L_x_2547:
[----:B------:R-:W-:Y:S05]  /*4520*/  BSYNC B0 ;  /* 0x0000000000007941 */ /* 0x000fea0003800000 */
.L_x_2546:
        /* <DEDUP_REMOVED lines=23> */
.L_x_2548:
        /* <DEDUP_REMOVED lines=14> */
.L_x_2550:
[----:B------:R-:W-:Y:S05]  /*4780*/  BSYNC B0 ;  /* 0x0000000000007941 */ /* 0x000fea0003800000 */
.L_x_2549:
        /* <DEDUP_REMOVED lines=23> */
.L_x_2551:
        /* <DEDUP_REMOVED lines=14> */
.L_x_2553:
[----:B------:R-:W-:Y:S05]  /*49e0*/  BSYNC B0 ;  /* 0x0000000000007941 */ /* 0x000fea0003800000 */
.L_x_2552:
[--C-:B------:R-:W-:Y:S01]  /*49f0*/  HADD2.F32 R20, -RZ, R50.reuse.H0_H0 ;  /* 0x20000032ff147230 */ /* 0x100fe20000004100 */
[----:B------:R-:W-:Y:S01]  /*4a00*/  ISETP.GE.U32.AND P5, PT, R32, UR14, PT ;  /* 0x0000000e20007c0c */ /* 0x000fe2000bfa6070 */
[----:B0-----:R-:W-:-:S03]  /*4a10*/  HADD2.F32 R22, -RZ, R50.H1_H1 ;  /* 0x30000032ff167230 */ /* 0x001fc60000004100 */
[--C-:B------:R-:W-:Y:S01]  /*4a20*/  FADD.FTZ R20, R20, -R35.reuse ;  /* 0x8000002314147221 */ /* 0x100fe20000010000 */
[----:B------:R-:W-:Y:S01]  /*4a30*/  ISETP.GE.AND.EX P5, PT, R37, UR15, PT, P5 ;  /* 0x0000000f25007c0c */ /* 0x000fe2000bfa6350 */
[----:B------:R-:W-:Y:S02]  /*4a40*/  FADD.FTZ R22, R22, -R35 ;  /* 0x8000002316167221 */ /* 0x000fe40000010000 */
[-C--:B------:R-:W-:Y:S01]  /*4a50*/  FMUL.FTZ R21, R20, R59.reuse ;  /* 0x0000003b14157220 */ /* 0x080fe20000410000 */
[----:B------:R-:W-:Y:S01]  /*4a60*/  ISETP.GT.U32.OR P5, PT, R0, 0x1bf, P5 ;  /* 0x000001bf0000780c */ /* 0x000fe20002fa4470 */
[----:B------:R-:W-:Y:S02]  /*4a70*/  FMUL.FTZ R22, R22, R59 ;  /* 0x0000003b16167220 */ /* 0x000fe40000410000 */
        /* <DEDUP_REMOVED lines=13> */
.L_x_2554:
        /* <DEDUP_REMOVED lines=14> */
.L_x_2556:
[----:B------:R-:W-:Y:S05]  /*4c30*/  BSYNC B0 ;  /* 0x0000000000007941 */ /* 0x000fea0003800000 */
.L_x_2555:
        /* <DEDUP_REMOVED lines=22> */
.L_x_2557:
        /* <DEDUP_REMOVED lines=14> */
.L_x_2559:
[----:B------:R-:W-:Y:S05]  /*4e80*/  BSYNC B0 ;  /* 0x0000000000007941 */ /* 0x000fea0003800000 */
.L_x_2558:
        /* <DEDUP_REMOVED lines=22> */
.L_x_2560:
[----:B------:R-:W-:Y:S04]  /*4ff0*/  BSSY B0, `(.L_x_2561) ;  /* 0x000000d000007945 */ /* 0x000fe80003800000 */
[----:B------:R-:W-:Y:S05]  /*5000*/  @P5 BRA `(.L_x_2562) ;  /* 0x00000000002c5947 */ /* 0x000fea0003800000 */
[----:B------:R-:W-:Y:S01]  /*5010*/  ULDC.64 UR12, c[0x0][0x270] ;  /* 0x00009c00000c7ab9 */ /* 0x000fe20000000a00 */
        /* <DEDUP_REMOVED lines=10> */
.L_x_2562:
[----:B------:R-:W-:Y:S05]  /*50c0*/  BSYNC B0 ;  /* 0x0000000000007941 */ /* 0x000fea0003800000 */
.L_x_2561:
[----:B0-----:R-:W0:Y:S01]  /*50d0*/  LDC R17, c[0x0][0x10] ;  /* 0x00000400ff117b82 */ /* 0x001e220000000800 */
[----:B------:R-:W-:Y:S02]  /*50e0*/  IADD3 R12, R12, 0x1, RZ ;  /* 0x000000010c0c7810 */ /* 0x000fe40007ffe0ff */
[----:B0-----:R-:W-:-:S04]  /*50f0*/  IADD3 R10, R17, R10, RZ ;  /* 0x0000000a110a7210 */ /* 0x001fc80007ffe0ff */
[----:B------:R-:W-:-:S13]  /*5100*/  ISETP.GE.AND P5, PT, R10, UR4, PT ;  /* 0x000000040a007c0c */ /* 0x000fda000bfa6270 */
[----:B------:R-:W-:Y:S05]  /*5110*/  @!P5 BRA `(.L_x_2563) ;  /* 0xffffffb000a4d947 */ /* 0x000fea000383ffff */
[----:B------:R-:W-:Y:S05]  /*5120*/  EXIT ;  /* 0x000000000000794d */ /* 0x000fea0003800000 */
.L_x_2564:
        /* <DEDUP_REMOVED lines=13> */
.L_x_3302:


//--------------------- .text._Z35group_norm_nhwc_fwd_one_pass_kernelI11Fp16IOBf16WLi64ELi28ELi448EEv26Group_norm_nhwc_fwd_params --------------------------
	.section	.text._Z35group_norm_nhwc_fwd_one_pass_kernelI11Fp16IOBf16WLi64ELi28ELi448EEv26Group_norm_nhwc_fwd_params,"ax",@progbits
	.align	128
        .global         _Z35group_norm_nhwc_fwd_one_pass_kernelI11Fp16IOBf16WLi64ELi28ELi448EEv26Group_norm_nhwc_fwd_params
        .type           _Z35group_norm_nhwc_fwd_one_pass_kernelI11Fp16IOBf16WLi64ELi28ELi448EEv26Group_norm_nhwc_fwd_params,@function
        .size           _Z35group_norm_nhwc_fwd_one_pass_kernelI11Fp16IOBf16WLi64ELi28ELi448EEv26Group_norm_nhwc_fwd_params,(.L_x_3303 - _Z35group_norm_nhwc_fwd_one_pass_kernelI11Fp16IOBf16WLi64ELi28ELi448EEv26Group_norm_nhwc_fwd_params)
        .other          _Z35group_norm_nhwc_fwd_one_pass_kernelI11Fp16IOBf16WLi64ELi28ELi448EEv26Group_norm_nhwc_fwd_params,@"STO_CUDA_ENTRY STV_DEFAULT"
_Z35group_norm_nhwc_fwd_one_pass_kernelI11Fp16IOBf16WLi64ELi28ELi448EEv26Group_norm_nhwc_fwd_params:
.text._Z35group_norm_nhwc_fwd_one_pass_kernelI11Fp16IOBf16WLi64ELi28ELi448EEv26Group_norm_nhwc_fwd_params:
        /* <DEDUP_REMOVED lines=32> */
.L_x_2580:
        /* <DEDUP_REMOVED lines=148> */
.L_x_2566:
[----:B------:R-:W-:Y:S05]  /*0b40*/  BSYNC B0 ;  /* 0x0000000000007941 */ /* 0x000fea0003800000 */
.L_x_2565:
        /* <DEDUP_REMOVED lines=28> */
.L_x_2569:
[----:B-1----:R-:W2:Y:S04]  /*0d10*/  LDG.E.STRONG.GPU R8, desc[UR8][R4.64] ;  /* 0x0000000804087981 */ /* 0x002ea8000c1ef900 */
[----:B--2---:R-:W-:Y:S01]  /*0d20*/  CCTL.IVALL ;  /* 0x00000000ff00798f */ /* 0x004fe20002000000 */
[----:B------:R-:W-:Y:S05]  /*0d30*/  YIELD ;  /* 0x0000000000007946 */ /* 0x000fea0003800000 */
[----:B------:R-:W-:-:S13]  /*0d40*/  ISETP.NE.AND P1, PT, R8, R11, PT ;  /* 0x0000000b0800720c */ /* 0x000fda0003f25270 */
[----:B------:R-:W-:Y:S05]  /*0d50*/  @P1 BRA `(.L_x_2569) ;  /* 0xfffffffc00ec1947 */ /* 0x000fea000383ffff */
.L_x_2568:
        /* <DEDUP_REMOVED lines=11> */
.L_x_2571:
        /* <DEDUP_REMOVED lines=63> */
.L_x_2570:
        /* <DEDUP_REMOVED lines=19> */
.L_x_2573:
[----:B------:R-:W-:Y:S05]  /*1330*/  BSYNC B0 ;  /* 0x0000000000007941 */ /* 0x000fea0003800000 */
.L_x_2572:
[----:B------:R-:W-:Y:S05]  /*1340*/  @!P3 BRA `(.L_x_2567) ;  /* 0x000000000080b947 */ /* 0x000fea0003800000 */
[C---:B------:R-:W-:Y:S02]  /*1350*/  IADD3 R4, R13.reuse, 0x1, RZ ;  /* 0x000000010d047810 */ /* 0x040fe40007ffe0ff */
[----:B------:R-:W-:Y:S02]  /*1360*/  IADD3 R14, R13, 0x2, RZ ;  /* 0x000000020d0e7810 */ /* 0x000fe40007ffe0ff */
[----:B------:R-:W-:Y:S02]  /*1370*/  ISETP.EQ.OR P3, PT, R4, UR7, P2 ;  /* 0x0000000704007c0c */ /* 0x000fe40009762670 */
[----:B------:R-:W-:Y:S02]  /*1380*/  LOP3.LUT R5, R12, 0x3, RZ, 0xc0, !PT ;  /* 0x000000030c057812 */ /* 0x000fe400078ec0ff */
[----:B------:R-:W-:-:S04]  /*1390*/  ISETP.EQ.OR P1, PT, R14, UR7, P2 ;  /* 0x000000070e007c0c */ /* 0x000fc80009722670 */
[----:B------:R-:W-:-:S05]  /*13a0*/  ISETP.EQ.OR P1, PT, R5, 0x2, P1 ;  /* 0x000000020500780c */ /* 0x000fca0000f22670 */
[----:B------:R-:W1:Y:S01]  /*13b0*/  @!P3 S2R R15, SR_CTAID.Y ;  /* 0x00000000000fb919 */ /* 0x000e620000002600 */
        /* <DEDUP_REMOVED lines=9> */
[-C--:B------:R-:W-:Y:S02]  /*1450*/  @!P3 IMAD R11, R11, R12.reuse, RZ ;  /* 0x0000000c0b0bb224 */ /* 0x080fe400078e02ff */
[-C--:B---3--:R-:W-:Y:S02]  /*1460*/  @!P1 IMAD R29, R10, R23.reuse, RZ ;  /* 0x000000170a1d9224 */ /* 0x088fe400078e02ff */
        /* <DEDUP_REMOVED lines=14> */
.L_x_2567:
        /* <DEDUP_REMOVED lines=24> */
[----:B-1----:R-:W-:-:S02]  /*16d0*/  HADD2.F32 R9, -RZ, R16.H0_H0 ;  /* 0x20000010ff097230 */ /* 0x002fc40000004100 */
[----:B---3--:R-:W-:Y:S01]  /*16e0*/  HADD2.F32 R11, -RZ, R16.H1_H1 ;  /* 0x30000010ff0b7230 */ /* 0x008fe20000004100 */
[----:B------:R-:W1:Y:S01]  /*16f0*/  LDS.64 R14, [UR5+0x88] ;  /* 0x00008805ff0e7984 */ /* 0x000e620008000a00 */
[----:B------:R-:W-:Y:S02]  /*1700*/  HADD2.F32 R13, -RZ, R17.H0_H0 ;  /* 0x20000011ff0d7230 */ /* 0x000fe40000004100 */
[----:B-1----:R-:W-:-:S04]  /*1710*/  FMUL.FTZ R14, R14, UR6 ;  /* 0x000000060e0e7c20 */ /* 0x002fc80008410000 */
[----:B0-----:R-:W-:Y:S01]  /*1720*/  FMUL.FTZ R6, R14, R14 ;  /* 0x0000000e0e067220 */ /* 0x001fe20000410000 */
[--C-:B------:R-:W-:Y:S01]  /*1730*/  FADD.FTZ R5, R9, -R14.reuse ;  /* 0x8000000e09057221 */ /* 0x100fe20000010000 */
[--C-:B------:R-:W-:Y:S01]  /*1740*/  FADD.FTZ R9, R11, -R14.reuse ;  /* 0x8000000e0b097221 */ /* 0x100fe20000010000 */
[----:B------:R-:W-:Y:S01]  /*1750*/  FADD.FTZ R13, R13, -R14 ;  /* 0x8000000e0d0d7221 */ /* 0x000fe20000010000 */
[----:B------:R-:W-:Y:S01]  /*1760*/  FFMA.FTZ R6, R15, UR6, -R6 ;  /* 0x000000060f067c23 */ /* 0x000fe20008010806 */
[----:B------:R-:W-:-:S04]  /*1770*/  HADD2.F32 R15, -RZ, R17.H1_H1 ;  /* 0x30000011ff0f7230 */ /* 0x000fc80000004100 */
[----:B------:R-:W-:Y:S01]  /*1780*/  FSETP.GTU.FTZ.AND P1, PT, R6, RZ, PT ;  /* 0x000000ff0600720b */ /* 0x000fe20003f3c000 */
[----:B------:R-:W-:-:S12]  /*1790*/  FADD.FTZ R15, R15, -R14 ;  /* 0x8000000e0f0f7221 */ /* 0x000fd80000010000 */
        /* <DEDUP_REMOVED lines=29> */
.L_x_2574:
        /* <DEDUP_REMOVED lines=15> */
.L_x_2576:
[----:B------:R-:W-:Y:S05]  /*1a60*/  BSYNC B0 ;  /* 0x0000000000007941 */ /* 0x000fea0003800000 */
.L_x_2575:
        /* <DEDUP_REMOVED lines=11> */
.L_x_2577:
        /* <DEDUP_REMOVED lines=19> */
.L_x_2579:
[----:B------:R-:W-:Y:S05]  /*1c50*/  BSYNC B0 ;  /* 0x0000000000007941 */ /* 0x000fea0003800000 */
.L_x_2578:
[----:B------:R-:W1:Y:S01]  /*1c60*/  LDC R4, c[0x0][0x10] ;  /* 0x00000400ff047b82 */ /* 0x000e620000000800 */
[----:B------:R-:W-:Y:S02]  /*1c70*/  IADD3 R18, R18, 0x1, RZ ;  /* 0x0000000112127810 */ /* 0x000fe40007ffe0ff */
[----:B-1----:R-:W-:-:S04]  /*1c80*/  IADD3 R21, R4, R21, RZ ;  /* 0x0000001504157210 */ /* 0x002fc80007ffe0ff */
[----:B------:R-:W-:-:S13]  /*1c90*/  ISETP.GE.AND P1, PT, R21, UR4, PT ;  /* 0x0000000415007c0c */ /* 0x000fda000bf26270 */
[----:B------:R-:W-:Y:S05]  /*1ca0*/  @!P1 BRA `(.L_x_2580) ;  /* 0xffffffe400549947 */ /* 0x000fea000383ffff */
[----:B------:R-:W-:Y:S05]  /*1cb0*/  EXIT ;  /* 0x000000000000794d */ /* 0x000fea0003800000 */
.L_x_2581:
        /* <DEDUP_REMOVED lines=12> */
.L_x_3303:


//--------------------- .text._Z35group_norm_nhwc_fwd_one_pass_kernelI11Fp16IOBf16WLi128ELi28ELi448EEv26Group_norm_nhwc_fwd_params --------------------------
	.section	.text._Z35group_norm_nhwc_fwd_one_pass_kernelI11Fp16IOBf16WLi128ELi28ELi448EEv26Group_norm_nhwc_fwd_params,"ax",@progbits
	.align	128
        .global         _Z35group_norm_nhwc_fwd_one_pass_kernelI11Fp16IOBf16WLi128ELi28ELi448EEv26Group_norm_nhwc_fwd_params
        .type           _Z35group_norm_nhwc_fwd_one_pass_kernelI11Fp16IOBf16WLi128ELi28ELi448EEv26Group_norm_nhwc_fwd_params,@function
        .size           _Z35group_norm_nhwc_fwd_one_pass_kernelI11Fp16IOBf16WLi128ELi28ELi448EEv26Group_norm_nhwc_fwd_params,(.L_x_3304 - _Z35group_norm_nhwc_fwd_one_pass_kernelI11Fp16IOBf16WLi128ELi28ELi448EEv26Group_norm_nhwc_fwd_params)
        .other          _Z35group_norm_nhwc_fwd_one_pass_kernelI11Fp16IOBf16WLi128ELi28ELi448EEv26Group_norm_nhwc_fwd_params,@"STO_CUDA_ENTRY STV_DEFAULT"
_Z35group_norm_nhwc_fwd_one_pass_kernelI11Fp16IOBf16WLi128ELi28ELi448EEv26Group_norm_nhwc_fwd_params:
.text._Z35group_norm_nhwc_fwd_one_pass_kernelI11Fp16IOBf16WLi128ELi28ELi448EEv26Group_norm_nhwc_fwd_params:
        /* <DEDUP_REMOVED lines=10> */
[----:B------:R-:W-:Y:S01]  /*00a0*/  HFMA2.MMA R4, -RZ, RZ, 0, 0 ;  /* 0x00000000ff047435 */ /* 0x000fe200000001ff */
[----:B------:R-:W-:-:S05]  /*00b0*/  ULDC.U8 UR10, c[0x0][0x28c] ;  /* 0x0000a300000a7ab9 */ /* 0x000fca0000000000 */
        /* <DEDUP_REMOVED lines=12> */
.L_x_2603:
        /* <DEDUP_REMOVED lines=206> */
.L_x_2583:
[----:B------:R-:W-:Y:S05]  /*0e60*/  BSYNC B0 ;  /* 0x0000000000007941 */ /* 0x000fea0003800000 */
.L_x_2582:
        /* <DEDUP_REMOVED lines=28> */
.L_x_2586:
[----:B-1----:R-:W2:Y:S04]  /*1030*/  LDG.E.STRONG.GPU R11, desc[UR8][R8.64] ;  /* 0x00000008080b7981 */ /* 0x002ea8000c1ef900 */
[----:B--2---:R-:W-:Y:S01]  /*1040*/  CCTL.IVALL ;  /* 0x00000000ff00798f */ /* 0x004fe20002000000 */
[----:B------:R-:W-:Y:S05]  /*1050*/  YIELD ;  /* 0x0000000000007946 */ /* 0x000fea0003800000 */
[----:B------:R-:W-:-:S13]  /*1060*/  ISETP.NE.AND P1, PT, R11, R28, PT ;  /* 0x0000001c0b00720c */ /* 0x000fda0003f25270 */
[----:B------:R-:W-:Y:S05]  /*1070*/  @P1 BRA `(.L_x_2586) ;  /* 0xfffffffc00ec1947 */ /* 0x000fea000383ffff */
.L_x_2585:
        /* <DEDUP_REMOVED lines=11> */
.L_x_2588:
        /* <DEDUP_REMOVED lines=63> */
.L_x_2587:
        /* <DEDUP_REMOVED lines=19> */
.L_x_2590:
[----:B------:R-:W-:Y:S05]  /*1650*/  BSYNC B0 ;  /* 0x0000000000007941 */ /* 0x000fea0003800000 */
.L_x_2589:
        /* <DEDUP_REMOVED lines=32> */
.L_x_2584:
        /* <DEDUP_REMOVED lines=21> */
[----:B-1----:R-:W-:-:S04]  /*19b0*/  IMAD.WIDE R12, R23, 0x2, R12 ;  /* 0x00000002170c7825 */ /* 0x002fc800078e020c */
[----:B0-----:R-:W-:-:S04]  /*19c0*/  IMAD.WIDE R14, R23, 0x2, R10 ;  /* 0x00000002170e7825 */ /* 0x001fc800078e020a */
[----:B--2---:R-:W-:-:S05]  /*19d0*/  @!P1 IMAD.WIDE R28, R20, 0x8, R28 ;  /* 0x00000008141c9825 */ /* 0x004fca00078e021c */
[----:B------:R0:W-:Y:S01]  /*19e0*/  @!P1 STG.E.64 desc[UR8][R28.64], R8 ;  /* 0x000000081c009986 */ /* 0x0001e2000c101b08 */
[----:B------:R-:W-:Y:S06]  /*19f0*/  BAR.SYNC.DEFER_BLOCKING 0x0 ;  /* 0x0000000000007b1d */ /* 0x000fec0000010000 */
[----:B0-----:R-:W2:Y:S04]  /*1a00*/  LDG.E.U16 R28, desc[UR8][R14.64+0x2] ;  /* 0x000002080e1c7981 */ /* 0x001ea8000c1e1500 */
[----:B------:R-:W3:Y:S04]  /*1a10*/  LDG.E.U16 R2, desc[UR8][R12.64+0x2] ;  /* 0x000002080c027981 */ /* 0x000ee8000c1e1500 */
[----:B------:R0:W4:Y:S04]  /*1a20*/  LDG.E.U16 R23, desc[UR8][R12.64] ;  /* 0x000000080c177981 */ /* 0x000128000c1e1500 */
[----:B------:R1:W5:Y:S04]  /*1a30*/  LDG.E.U16 R8, desc[UR8][R14.64] ;  /* 0x000000080e087981 */ /* 0x000368000c1e1500 */
[----:B------:R-:W0:Y:S02]  /*1a40*/  LDS.64 R10, [UR5+0x88] ;  /* 0x00008805ff0a7984 */ /* 0x000e240008000a00 */
[----:B0-----:R-:W-:-:S04]  /*1a50*/  FMUL.FTZ R10, R10, UR6 ;  /* 0x000000060a0a7c20 */ /* 0x001fc80008410000 */
[----:B------:R-:W-:-:S04]  /*1a60*/  FMUL.FTZ R9, R10, R10 ;  /* 0x0000000a0a097220 */ /* 0x000fc80000410000 */
[----:B------:R-:W-:-:S05]  /*1a70*/  FFMA.FTZ R11, R11, UR6, -R9 ;  /* 0x000000060b0b7c23 */ /* 0x000fca0008010809 */
[----:B------:R-:W-:-:S13]  /*1a80*/  FSETP.GTU.FTZ.AND P1, PT, R11, RZ, PT ;  /* 0x000000ff0b00720b */ /* 0x000fda0003f3c000 */
[----:B------:R-:W0:Y:S01]  /*1a90*/  @P1 LDC R9, c[0x0][0x238] ;  /* 0x00008e00ff091b82 */ /* 0x000e220000000800 */
[----:B------:R-:W-:Y:S02]  /*1aa0*/  HADD2.F32 R29, -RZ, R21.H1_H1 ;  /* 0x30000015ff1d7230 */ /* 0x000fe40000004100 */
[----:B------:R-:W-:Y:S02]  /*1ab0*/  HADD2.F32 R13, -RZ, R19.H1_H1 ;  /* 0x30000013ff0d7230 */ /* 0x000fe40000004100 */
[----:B-1----:R-:W-:Y:S02]  /*1ac0*/  HADD2.F32 R15, -RZ, R18.H1_H1 ;  /* 0x30000012ff0f7230 */ /* 0x002fe40000004100 */
[----:B0-----:R-:W-:Y:S01]  /*1ad0*/  @P1 FADD.FTZ R11, R11, R9 ;  /* 0x000000090b0b1221 */ /* 0x001fe20000010000 */
[----:B------:R-:W-:-:S06]  /*1ae0*/  MOV R9, 0x3f800000 ;  /* 0x3f80000000097802 */ /* 0x000fcc0000000f00 */
[----:B------:R-:W0:Y:S01]  /*1af0*/  @P1 MUFU.RSQ R9, R11 ;  /* 0x0000000b00091308 */ /* 0x000e220000001400 */
[--C-:B------:R-:W-:Y:S01]  /*1b00*/  FADD.FTZ R12, R29, -R10.reuse ;  /* 0x8000000a1d0c7221 */ /* 0x100fe20000010000 */
[--C-:B------:R-:W-:Y:S01]  /*1b10*/  FADD.FTZ R29, R13, -R10.reuse ;  /* 0x8000000a0d1d7221 */ /* 0x100fe20000010000 */
[----:B------:R-:W-:Y:S01]  /*1b20*/  FADD.FTZ R14, R15, -R10 ;  /* 0x8000000a0f0e7221 */ /* 0x000fe20000010000 */
[----:B------:R-:W-:Y:S01]  /*1b30*/  HADD2.F32 R21, -RZ, R21.H0_H0 ;  /* 0x20000015ff157230 */ /* 0x000fe20000004100 */
[----:B------:R-:W-:Y:S01]  /*1b40*/  ISETP.NE.AND P4, PT, RZ, UR10, PT ;  /* 0x0000000aff007c0c */ /* 0x000fe2000bf85270 */
[-C--:B0-----:R-:W-:Y:S01]  /*1b50*/  FMUL.FTZ R13, R12, R9.reuse ;  /* 0x000000090c0d7220 */ /* 0x081fe20000410000 */
[-C--:B------:R-:W-:Y:S01]  /*1b60*/  FMUL.FTZ R12, R29, R9.reuse ;  /* 0x000000091d0c7220 */ /* 0x080fe20000410000 */
[----:B------:R-:W-:Y:S01]  /*1b70*/  FMUL.FTZ R15, R14, R9 ;  /* 0x000000090e0f7220 */ /* 0x000fe20000410000 */
[----:B------:R-:W-:Y:S02]  /*1b80*/  ISETP.GE.U32.AND P2, PT, R16, UR12, PT ;  /* 0x0000000c10007c0c */ /* 0x000fe4000bf46070 */
[----:B------:R-:W-:-:S02]  /*1b90*/  ISETP.GE.U32.AND P3, PT, R6, UR12, PT ;  /* 0x0000000c06007c0c */ /* 0x000fc4000bf66070 */
[----:B------:R-:W-:Y:S02]  /*1ba0*/  ISETP.GE.AND.EX P2, PT, R5, UR13, PT, P2 ;  /* 0x0000000d05007c0c */ /* 0x000fe4000bf46320 */
[----:B------:R-:W-:Y:S02]  /*1bb0*/  ISETP.GE.AND.EX P3, PT, R7, UR13, PT, P3 ;  /* 0x0000000d07007c0c */ /* 0x000fe4000bf66330 */
[C---:B------:R-:W-:Y:S02]  /*1bc0*/  ISETP.GT.U32.OR P2, PT, R0.reuse, 0x1bf, P2 ;  /* 0x000001bf0000780c */ /* 0x040fe40001744470 */
[----:B------:R-:W-:Y:S02]  /*1bd0*/  ISETP.GT.U32.OR P3, PT, R0, 0x1bf, P3 ;  /* 0x000001bf0000780c */ /* 0x000fe40001f64470 */
[----:B--2---:R-:W-:Y:S01]  /*1be0*/  SHF.L.U32 R11, R28, 0x10, RZ ;  /* 0x000000101c0b7819 */ /* 0x004fe200000006ff */
[----:B------:R-:W-:Y:S01]  /*1bf0*/  HADD2.F32 R28, -RZ, R22.H1_H1 ;  /* 0x30000016ff1c7230 */ /* 0x000fe20000004100 */
[----:B---3--:R-:W-:-:S04]  /*1c00*/  SHF.L.U32 R2, R2, 0x10, RZ ;  /* 0x0000001002027819 */ /* 0x008fc800000006ff */
[----:B------:R-:W-:-:S04]  /*1c10*/  FADD.FTZ R28, R28, -R10 ;  /* 0x8000000a1c1c7221 */ /* 0x000fc80000010000 */
[----:B------:R-:W-:Y:S01]  /*1c20*/  FMUL.FTZ R28, R28, R9 ;  /* 0x000000091c1c7220 */ /* 0x000fe20000410000 */
[C-C-:B------:R-:W-:Y:S01]  /*1c30*/  FFMA.FTZ R14, R2.reuse, R13, R11.reuse ;  /* 0x0000000d020e7223 */ /* 0x140fe2000001000b */
[C-C-:B------:R-:W-:Y:S02]  /*1c40*/  FFMA.FTZ R13, R2.reuse, R12, R11.reuse ;  /* 0x0000000c020d7223 */ /* 0x140fe4000001000b */
[C-C-:B------:R-:W-:Y:S01]  /*1c50*/  FFMA.FTZ R12, R2.reuse, R28, R11.reuse ;  /* 0x0000001c020c7223 */ /* 0x140fe2000001000b */
[----:B------:R-:W-:Y:S01]  /*1c60*/  FFMA.FTZ R2, R2, R15, R11 ;  /* 0x0000000f02027223 */ /* 0x000fe2000001000b */
[----:B------:R-:W-:Y:S02]  /*1c70*/  HADD2.F32 R15, -RZ, R22.H0_H0 ;  /* 0x20000016ff0f7230 */ /* 0x000fe40000004100 */
[----:B------:R-:W-:Y:S02]  /*1c80*/  HADD2.F32 R11, -RZ, R19.H0_H0 ;  /* 0x20000013ff0b7230 */ /* 0x000fe40000004100 */
[----:B------:R-:W-:-:S02]  /*1c90*/  HADD2.F32 R19, -RZ, R18.H0_H0 ;  /* 0x20000012ff137230 */ /* 0x000fc40000004100 */
[--C-:B------:R-:W-:Y:S01]  /*1ca0*/  FADD.FTZ R28, R15, -R10.reuse ;  /* 0x8000000a0f1c7221 */ /* 0x100fe20000010000 */
[----:B------:R-:W-:Y:S01]  /*1cb0*/  IADD3 R15, R17, 0x60, RZ ;  /* 0x00000060110f7810 */ /* 0x000fe20007ffe0ff */
[--C-:B------:R-:W-:Y:S01]  /*1cc0*/  FADD.FTZ R22, R21, -R10.reuse ;  /* 0x8000000a15167221 */ /* 0x100fe20000010000 */
[--C-:B------:R-:W-:Y:S01]  /*1cd0*/  FADD.FTZ R11, R11, -R10.reuse ;  /* 0x8000000a0b0b7221 */ /* 0x100fe20000010000 */
[----:B------:R-:W-:Y:S01]  /*1ce0*/  FADD.FTZ R10, R19, -R10 ;  /* 0x8000000a130a7221 */ /* 0x000fe20000010000 */
[----:B------:R-:W-:Y:S02]  /*1cf0*/  ISETP.GE.U32.AND P1, PT, R15, UR12, PT ;  /* 0x0000000c0f007c0c */ /* 0x000fe4000bf26070 */
[----:B------:R-:W-:Y:S01]  /*1d00*/  SHF.R.S32.HI R18, RZ, 0x1f, R15 ;  /* 0x0000001fff127819 */ /* 0x000fe2000001140f */
[-C--:B------:R-:W-:Y:S01]  /*1d10*/  FMUL.FTZ R11, R11, R9.reuse ;  /* 0x000000090b0b7220 */ /* 0x080fe20000410000 */
[----:B----4-:R-:W-:Y:S01]  /*1d20*/  SHF.L.U32 R23, R23, 0x10, RZ ;  /* 0x0000001017177819 */ /* 0x010fe200000006ff */
[-C--:B------:R-:W-:Y:S01]  /*1d30*/  FMUL.FTZ R19, R28, R9.reuse ;  /* 0x000000091c137220 */ /* 0x080fe20000410000 */
[----:B-----5:R-:W-:Y:S01]  /*1d40*/  SHF.L.U32 R8, R8, 0x10, RZ ;  /* 0x0000001008087819 */ /* 0x020fe200000006ff */
[-C--:B------:R-:W-:Y:S01]  /*1d50*/  FMUL.FTZ R21, R10, R9.reuse ;  /* 0x000000090a157220 */ /* 0x080fe20000410000 */
[----:B------:R-:W-:Y:S01]  /*1d60*/  ISETP.GE.AND.EX P1, PT, R18, UR13, PT, P1 ;  /* 0x0000000d12007c0c */ /* 0x000fe2000bf26310 */
[----:B------:R-:W-:-:S02]  /*1d70*/  FMUL.FTZ R9, R22, R9 ;  /* 0x0000000916097220 */ /* 0x000fc40000410000 */
[C-C-:B------:R-:W-:Y:S01]  /*1d80*/  FFMA.FTZ R22, R23.reuse, R11, R8.reuse ;  /* 0x0000000b17167223 */ /* 0x140fe20000010008 */
[C-C-:B------:R-:W-:Y:S01]  /*1d90*/  FFMA.FTZ R19, R23.reuse, R19, R8.reuse ;  /* 0x0000001317137223 */ /* 0x140fe20000010008 */
[C-C-:B------:R-:W-:Y:S01]  /*1da0*/  FFMA.FTZ R21, R23.reuse, R21, R8.reuse ;  /* 0x0000001517157223 */ /* 0x140fe20000010008 */
[----:B------:R-:W-:Y:S01]  /*1db0*/  ISETP.GT.U32.OR P1, PT, R0, 0x1bf, P1 ;  /* 0x000001bf0000780c */ /* 0x000fe20000f24470 */
[----:B------:R-:W-:Y:S01]  /*1dc0*/  FFMA.FTZ R23, R23, R9, R8 ;  /* 0x0000000917177223 */ /* 0x000fe20000010008 */
[----:B------:R-:W-:Y:S11]  /*1dd0*/  @!P4 BRA `(.L_x_2591) ;  /* 0x000000000028c947 */ /* 0x000ff60003800000 */
        /* <DEDUP_REMOVED lines=10> */
.L_x_2591:
        /* <DEDUP_REMOVED lines=14> */
.L_x_2593:
[----:B------:R-:W-:Y:S05]  /*1f60*/  BSYNC B0 ;  /* 0x0000000000007941 */ /* 0x000fea0003800000 */
.L_x_2592:
        /* <DEDUP_REMOVED lines=11> */
.L_x_2594:
        /* <DEDUP_REMOVED lines=14> */
.L_x_2596:
[----:B------:R-:W-:Y:S05]  /*2100*/  BSYNC B0 ;  /* 0x0000000000007941 */ /* 0x000fea0003800000 */
.L_x_2595:
[----:B------:R-:W-:Y:S05]  /*2110*/  @!P4 BRA `(.L_x_2597) ;  /* 0x000000000028c947 */ /* 0x000fea0003800000 */
[----:B------:R-:W-:Y:S01]  /*2120*/  FMUL.FTZ R5, R19, -1.4426950216293334961 ;  /* 0xbfb8aa3b13057820 */ /* 0x000fe20000410000 */
[----:B------:R-:W-:-:S05]  /*2130*/  FMUL.FTZ R9, R12, -1.4426950216293334961 ;  /* 0xbfb8aa3b0c097820 */ /* 0x000fca0000410000 */
[----:B------:R-:W2:Y:S08]  /*2140*/  MUFU.EX2 R5, R5 ;  /* 0x0000000500057308 */ /* 0x000eb00000000800 */
[----:B------:R-:W0:Y:S01]  /*2150*/  MUFU.EX2 R9, R9 ;  /* 0x0000000900097308 */ /* 0x000e220000000800 */
[----:B--2---:R-:W-:-:S07]  /*2160*/  FADD.FTZ R8, R5, 1 ;  /* 0x3f80000005087421 */ /* 0x004fce0000010000 */
[----:B------:R-:W2:Y:S01]  /*2170*/  MUFU.RCP R8, R8 ;  /* 0x0000000800087308 */ /* 0x000ea20000001000 */
[----:B01----:R-:W-:-:S07]  /*2180*/  FADD.FTZ R10, R9, 1 ;  /* 0x3f800000090a7421 */ /* 0x003fce0000010000 */
[----:B------:R-:W0:Y:S01]  /*2190*/  MUFU.RCP R11, R10 ;  /* 0x0000000a000b7308 */ /* 0x000e220000001000 */
[----:B--2---:R-:W-:Y:S01]  /*21a0*/  FMUL.FTZ R19, R19, R8 ;  /* 0x0000000813137220 */ /* 0x004fe20000410000 */
[----:B0-----:R-:W-:-:S07]  /*21b0*/  FMUL.FTZ R12, R12, R11 ;  /* 0x0000000b0c0c7220 */ /* 0x001fce0000410000 */
.L_x_2597:
        /* <DEDUP_REMOVED lines=14> */
.L_x_2599:
[----:B------:R-:W-:Y:S05]  /*22a0*/  BSYNC B0 ;  /* 0x0000000000007941 */ /* 0x000fea0003800000 */
.L_x_2598:
[----:B------:R-:W-:Y:S05]  /*22b0*/  @!P4 BRA `(.L_x_2600) ;  /* 0x000000000028c947 */ /* 0x000fea0003800000 */
[----:B------:R-:W-:Y:S01]  /*22c0*/  FMUL.FTZ R5, R21, -1.4426950216293334961 ;  /* 0xbfb8aa3b15057820 */ /* 0x000fe20000410000 */
[----:B------:R-:W-:-:S05]  /*22d0*/  FMUL.FTZ R9, R2, -1.4426950216293334961 ;  /* 0xbfb8aa3b02097820 */ /* 0x000fca0000410000 */
[----:B------:R-:W3:Y:S08]  /*22e0*/  MUFU.EX2 R5, R5 ;  /* 0x0000000500057308 */ /* 0x000ef00000000800 */
[----:B------:R-:W0:Y:S01]  /*22f0*/  MUFU.EX2 R9, R9 ;  /* 0x0000000900097308 */ /* 0x000e220000000800 */
[----:B---3--:R-:W-:-:S07]  /*2300*/  FADD.FTZ R7, R5, 1 ;  /* 0x3f80000005077421 */ /* 0x008fce0000010000 */
[----:B------:R-:W3:Y:S01]  /*2310*/  MUFU.RCP R8, R7 ;  /* 0x0000000700087308 */ /* 0x000ee20000001000 */
[----:B012---:R-:W-:-:S07]  /*2320*/  FADD.FTZ R10, R9, 1 ;  /* 0x3f800000090a7421 */ /* 0x007fce0000010000 */
[----:B------:R-:W0:Y:S01]  /*2330*/  MUFU.RCP R11, R10 ;  /* 0x0000000a000b7308 */ /* 0x000e220000001000 */
[----:B---3--:R-:W-:Y:S01]  /*2340*/  FMUL.FTZ R21, R21, R8 ;  /* 0x0000000815157220 */ /* 0x008fe20000410000 */
[----:B0-----:R-:W-:-:S07]  /*2350*/  FMUL.FTZ R2, R2, R11 ;  /* 0x0000000b02027220 */ /* 0x001fce0000410000 */
.L_x_2600:
        /* <DEDUP_REMOVED lines=14> */
.L_x_2602:
[----:B------:R-:W-:Y:S05]  /*2440*/  BSYNC B0 ;  /* 0x0000000000007941 */ /* 0x000fea0003800000 */
.L_x_2601:
[----:B------:R-:W4:Y:S01]  /*2450*/  LDC R5, c[0x0][0x10] ;  /* 0x00000400ff057b82 */ /* 0x000f220000000800 */
[----:B------:R-:W-:Y:S02]  /*2460*/  IADD3 R4, R4, 0x1, RZ ;  /* 0x0000000104047810 */ /* 0x000fe40007ffe0ff */
[----:B----4-:R-:W-:-:S04]  /*2470*/  IADD3 R20, R5, R20, RZ ;  /* 0x0000001405147210 */ /* 0x010fc80007ffe0ff */
[----:B------:R-:W-:-:S13]  /*2480*/  ISETP.GE.AND P1, PT, R20, UR4, PT ;  /* 0x0000000414007c0c */ /* 0x000fda000bf26270 */
[----:B------:R-:W-:Y:S05]  /*2490*/  @!P1 BRA `(.L_x_2603) ;  /* 0xffffffdc00389947 */ /* 0x000fea000383ffff */
[----:B------:R-:W-:Y:S05]  /*24a0*/  EXIT ;  /* 0x000000000000794d */ /* 0x000fea0003800000 */
.L_x_2604:
        /* <DEDUP_REMOVED lines=13> */
.L_x_3304:


//--------------------- .text._Z35group_norm_nhwc_fwd_one_pass_kernelI11Fp16IOBf16WLi256ELi28ELi448EEv26Group_norm_nhwc_fwd_params --------------------------
	.section	.text._Z35group_norm_nhwc_fwd_one_pass_kernelI11Fp16IOBf16WLi256ELi28ELi448EEv26Group_norm_nhwc_fwd_params,"ax",@progbits
	.align	128
        .global         _Z35group_norm_nhwc_fwd_one_pass_kernelI11Fp16IOBf16WLi256ELi28ELi448EEv26Group_norm_nhwc_fwd_params
        .type           _Z35group_norm_nhwc_fwd_one_pass_kernelI11Fp16IOBf16WLi256ELi28ELi448EEv26Group_norm_nhwc_fwd_params,@function
        .size           _Z35group_norm_nhwc_fwd_one_pass_kernelI11Fp16IOBf16WLi256ELi28ELi448EEv26Group_norm_nhwc_fwd_params,(.L_x_3305 - _Z35group_norm_nhwc_fwd_one_pass_kernelI11Fp16IOBf16WLi256ELi28ELi448EEv26Group_norm_nhwc_fwd_params)
        .other          _Z35group_norm_nhwc_fwd_one_pass_kernelI11Fp16IOBf16WLi256ELi28ELi448EEv26Group_norm_nhwc_fwd_params,@"STO_CUDA_ENTRY STV_DEFAULT"
_Z35group_norm_nhwc_fwd_one_pass_kernelI11Fp16IOBf16WLi256ELi28ELi448EEv26Group_norm_nhwc_fwd_params:
.text._Z35group_norm_nhwc_fwd_one_pass_kernelI11Fp16IOBf16WLi256ELi28ELi448EEv26Group_norm_nhwc_fwd_params:
        /* <DEDUP_REMOVED lines=48> */
.L_x_2641:
[----:B0-----:R-:W0:Y:S01]  /*0300*/  LDC R8, c[0x0][0x288] ;  /* 0x0000a200ff087b82 */ /* 0x001e220000000800 */
[----:B------:R-:W-:Y:S01]  /*0310*/  ULDC.64 UR6, c[0x0][0x280] ;  /* 0x0000a00000067ab9 */ /* 0x000fe20000000a00 */
[----:B------:R-:W-:Y:S01]  /*0320*/  ULDC.64 UR14, c[0x0][0x278] ;  /* 0x00009e00000e7ab9 */ /* 0x000fe20000000a00 */
[----:B------:R-:W-:-:S05]  /*0330*/  HFMA2.MMA R42, -RZ, RZ, 0, 0 ;  /* 0x00000000ff2a7435 */ /* 0x000fca00000001ff */
[----:B-1----:R-:W1:Y:S08]  /*0340*/  LDC R11, c[0x0][0x294] ;  /* 0x0000a500ff0b7b82 */ /* 0x002e700000000800 */
[----:B------:R-:W2:Y:S01]  /*0350*/  @P1 LDC.64 R18, c[0x0][0x220] ;  /* 0x00008800ff121b82 */ /* 0x000ea20000000a00 */
[----:B0-----:R-:W-:-:S07]  /*0360*/  IABS R7, R8 ;  /* 0x0000000800077213 */ /* 0x001fce0000000000 */
[----:B------:R-:W0:Y:S01]  /*0370*/  @P2 LDC.64 R14, c[0x0][0x270] ;  /* 0x00009c00ff0e2b82 */ /* 0x000e220000000a00 */
[----:B------:R-:W3:Y:S07]  /*0380*/  I2F.RP R4, R7 ;  /* 0x0000000700047306 */ /* 0x000eee0000209400 */
[----:B------:R-:W4:Y:S08]  /*0390*/  @P3 LDC.64 R16, c[0x0][0x270] ;  /* 0x00009c00ff103b82 */ /* 0x000f300000000a00 */
[----:B------:R-:W5:Y:S01]  /*03a0*/  @P4 LDC.64 R12, c[0x0][0x270] ;  /* 0x00009c00ff0c4b82 */ /* 0x000f620000000a00 */
[----:B---3--:R-:W3:Y:S01]  /*03b0*/  MUFU.RCP R4, R4 ;  /* 0x0000000400047308 */ /* 0x008ee20000001000 */
[----:B----4-:R-:W-:Y:S01]  /*03c0*/  @P3 IMAD R22, R39, R16, RZ ;  /* 0x0000001027163224 */ /* 0x010fe200078e02ff */
[----:B---3--:R-:W-:-:S03]  /*03d0*/  IADD3 R2, R4, 0xffffffe, RZ ;  /* 0x0ffffffe04027810 */ /* 0x008fc60007ffe0ff */
[----:B------:R-:W-:-:S03]  /*03e0*/  @P3 IMAD R47, R32, R17, R22 ;  /* 0x00000011202f3224 */ /* 0x000fc600078e0216 */
        /* <DEDUP_REMOVED lines=11> */
[----:B------:R-:W-:-:S05]  /*04a0*/  IMAD R4, R7, R4, R6 ;  /* 0x0000000407047224 */ /* 0x000fca00078e0206 */
[----:B------:R-:W-:-:S13]  /*04b0*/  ISETP.GT.U32.AND P6, PT, R7, R4, PT ;  /* 0x000000040700720c */ /* 0x000fda0003fc4070 */
[-C--:B------:R-:W-:Y:S02]  /*04c0*/  @!P6 IADD3 R4, R4, -R7.reuse, RZ ;  /* 0x800000070404e210 */ /* 0x080fe40007ffe0ff */
[----:B------:R-:W-:Y:S02]  /*04d0*/  @!P6 IADD3 R3, R3, 0x1, RZ ;  /* 0x000000010303e810 */ /* 0x000fe40007ffe0ff */
[----:B------:R-:W-:Y:S02]  /*04e0*/  ISETP.GE.U32.AND P0, PT, R4, R7, PT ;  /* 0x000000070400720c */ /* 0x000fe40003f06070 */
[----:B------:R-:W-:Y:S01]  /*04f0*/  ISETP.NE.AND P6, PT, R8, RZ, PT ;  /* 0x000000ff0800720c */ /* 0x000fe20003fc5270 */
[----:B------:R-:W3:Y:S01]  /*0500*/  @P1 LDC.64 R6, c[0x0][0x270] ;  /* 0x00009c00ff061b82 */ /* 0x000ee20000000a00 */
[----:B------:R-:W-:-:S09]  /*0510*/  SHF.R.S32.HI R4, RZ, 0x1f, R36 ;  /* 0x0000001fff047819 */ /* 0x000fd20000011424 */
[----:B------:R-:W-:-:S04]  /*0520*/  @P0 IADD3 R3, R3, 0x1, RZ ;  /* 0x0000000103030810 */ /* 0x000fc80007ffe0ff */
[----:B------:R-:W-:Y:S01]  /*0530*/  MOV R9, R3 ;  /* 0x0000000300097202 */ /* 0x000fe20000000f00 */
[----:B------:R-:W-:-:S03]  /*0540*/  IMAD.WIDE.U32 R2, R2, -0x6db6db6d, RZ ;  /* 0x9249249302027825 */ /* 0x000fc600078e00ff */
[----:B------:R-:W-:Y:S02]  /*0550*/  @!P5 IADD3 R9, -R9, RZ, RZ ;  /* 0x000000ff0909d210 */ /* 0x000fe40007ffe1ff */
[----:B------:R-:W-:Y:S02]  /*0560*/  @!P6 LOP3.LUT R9, RZ, R8, RZ, 0x33, !PT ;  /* 0x00000008ff09e212 */ /* 0x000fe400078e33ff */
[----:B------:R-:W-:Y:S02]  /*0570*/  SHF.R.U32.HI R2, RZ, 0x2, R3 ;  /* 0x00000002ff027819 */ /* 0x000fe40000011603 */
[----:B------:R-:W-:Y:S02]  /*0580*/  IADD3 R43, -R9, RZ, RZ ;  /* 0x000000ff092b7210 */ /* 0x000fe40007ffe1ff */
[----:B------:R-:W-:Y:S01]  /*0590*/  SHF.R.S32.HI R3, RZ, 0x1f, R9 ;  /* 0x0000001fff037819 */ /* 0x000fe20000011409 */
[----:B-1----:R-:W-:Y:S02]  /*05a0*/  IMAD R40, R11, UR10, R2 ;  /* 0x0000000a0b287c24 */ /* 0x002fe4000f8e0202 */
[----:B------:R-:W-:-:S02]  /*05b0*/  IMAD R43, R8, R43, UR11 ;  /* 0x0000000b082b7e24 */ /* 0x000fc4000f8e022b */
[----:B------:R-:W-:Y:S01]  /*05c0*/  IMAD R8, R3, UR6, RZ ;  /* 0x0000000603087c24 */ /* 0x000fe2000f8e02ff */
[C---:B------:R-:W-:Y:S01]  /*05d0*/  IADD3 R21, R40.reuse, 0x80, RZ ;  /* 0x0000008028157810 */ /* 0x040fe20007ffe0ff */
[----:B------:R-:W-:Y:S01]  /*05e0*/  IMAD R43, R43, 0x1c, RZ ;  /* 0x0000001c2b2b7824 */ /* 0x000fe200078e02ff */
[----:B------:R-:W-:Y:S01]  /*05f0*/  IADD3 R20, R40, 0xa0, RZ ;  /* 0x000000a028147810 */ /* 0x000fe20007ffe0ff */
[----:B------:R-:W-:Y:S01]  /*0600*/  IMAD R29, R9, UR7, R8 ;  /* 0x00000007091d7c24 */ /* 0x000fe2000f8e0208 */
[----:B------:R-:W-:Y:S02]  /*0610*/  ISETP.GE.U32.AND P5, PT, R21, UR14, PT ;  /* 0x0000000e15007c0c */ /* 0x000fe4000bfa6070 */
[----:B------:R-:W-:Y:S02]  /*0620*/  IADD3 R2, P0, R36, R43, RZ ;  /* 0x0000002b24027210 */ /* 0x000fe40007f1e0ff */
[----:B------:R-:W-:Y:S02]  /*0630*/  SHF.R.S32.HI R45, RZ, 0x1f, R21 ;  /* 0x0000001fff2d7819 */ /* 0x000fe40000011415 */
[----:B------:R-:W-:Y:S01]  /*0640*/  LEA.HI.X.SX32 R3, R43, R4, 0x1, P0 ;  /* 0x000000042b037211 */ /* 0x000fe200000f0eff */
[----:B---3--:R-:W-:Y:S01]  /*0650*/  @P1 IMAD R4, R35, R6, RZ ;  /* 0x0000000623041224 */ /* 0x008fe200078e02ff */
[----:B------:R-:W-:-:S02]  /*0660*/  ISETP.GE.AND.EX P5, PT, R45, UR15, PT, P5 ;  /* 0x0000000f2d007c0c */ /* 0x000fc4000bfa6350 */
[----:B------:R-:W-:Y:S01]  /*0670*/  ISETP.GE.U32.AND P0, PT, R20, UR14, PT ;  /* 0x0000000e14007c0c */ /* 0x000fe2000bf06070 */
[----:B------:R-:W-:Y:S01]  /*0680*/  IMAD.WIDE.U32 R2, R9, UR6, R2 ;  /* 0x0000000609027c25 */ /* 0x000fe2000f8e0002 */
[----:B------:R-:W-:Y:S01]  /*0690*/  ISETP.LT.U32.AND P5, PT, R30, 0x1c0, !P5 ;  /* 0x000001c01e00780c */ /* 0x000fe20006fa1070 */
[----:B------:R-:W1:Y:S01]  /*06a0*/  @P2 LDC.64 R8, c[0x0][0x220] ;  /* 0x00008800ff082b82 */ /* 0x000e620000000a00 */
[----:B------:R-:W-:Y:S01]  /*06b0*/  SHF.R.S32.HI R23, RZ, 0x1f, R20 ;  /* 0x0000001fff177819 */ /* 0x000fe20000011414 */
[----:B------:R-:W-:Y:S01]  /*06c0*/  @P1 IMAD R11, R5, R7, R4 ;  /* 0x00000007050b1224 */ /* 0x000fe200078e0204 */
[----:B------:R-:W-:Y:S02]  /*06d0*/  IADD3 R29, R3, R29, RZ ;  /* 0x0000001d031d7210 */ /* 0x000fe40007ffe0ff */
[----:B------:R-:W-:Y:S02]  /*06e0*/  @P1 MOV R28, R2 ;  /* 0x00000002001c1202 */ /* 0x000fe40000000f00 */
[----:B------:R-:W-:-:S02]  /*06f0*/  ISETP.GE.AND.EX P0, PT, R23, UR15, PT, P0 ;  /* 0x0000000f17007c0c */ /* 0x000fc4000bf06300 */
[----:B------:R-:W-:Y:S01]  /*0700*/  @P2 MOV R26, R2 ;  /* 0x00000002001a2202 */ /* 0x000fe20000000f00 */
[----:B------:R-:W-:Y:S01]  /*0710*/  @P1 IMAD.WIDE.U32 R24, R5, R6, R28 ;  /* 0x0000000605181225 */ /* 0x000fe200078e001c */
[----:B------:R-:W-:Y:S01]  /*0720*/  @P2 MOV R27, R29 ;  /* 0x0000001d001b2202 */ /* 0x000fe20000000f00 */
[----:B------:R-:W3:Y:S01]  /*0730*/  @P3 LDC.64 R6, c[0x0][0x220] ;  /* 0x00008800ff063b82 */ /* 0x000ee20000000a00 */
[----:B------:R-:W-:Y:S02]  /*0740*/  ISETP.LT.U32.AND P0, PT, R30, 0x1c0, !P0 ;  /* 0x000001c01e00780c */ /* 0x000fe40004701070 */
[----:B------:R-:W-:Y:S01]  /*0750*/  @P1 IADD3 R5, R25, R11, RZ ;  /* 0x0000000b19051210 */ /* 0x000fe20007ffe0ff */
[----:B0-----:R-:W-:Y:S01]  /*0760*/  @P2 IMAD.WIDE.U32 R26, R31, R14, R26 ;  /* 0x0000000e1f1a2225 */ /* 0x001fe200078e001a */
[C---:B--2---:R-:W-:Y:S02]  /*0770*/  @P1 LEA R4, P6, R24.reuse, R18, 0x1 ;  /* 0x0000001218041211 */ /* 0x044fe400078c08ff */
[----:B------:R-:W-:Y:S01]  /*0780*/  @P3 MOV R25, R29 ;  /* 0x0000001d00193202 */ /* 0x000fe20000000f00 */
[----:B------:R-:W0:Y:S01]  /*0790*/  @P5 LDC.64 R10, c[0x0][0x270] ;  /* 0x00009c00ff0a5b82 */ /* 0x000e220000000a00 */
[----:B------:R-:W-:Y:S01]  /*07a0*/  @P2 IMAD R18, R37, R14, RZ ;  /* 0x0000000e25122224 */ /* 0x000fe200078e02ff */
[----:B------:R-:W-:-:S02]  /*07b0*/  @P1 LEA.HI.X R5, R24, R19, R5, 0x1, P6 ;  /* 0x0000001318051211 */ /* 0x000fc400030f0c05 */
[----:B------:R-:W-:Y:S01]  /*07c0*/  @P3 MOV R24, R2 ;  /* 0x0000000200183202 */ /* 0x000fe20000000f00 */
[----:B------:R-:W-:Y:S01]  /*07d0*/  @P2 IMAD R19, R31, R15, R18 ;  /* 0x0000000f1f132224 */ /* 0x000fe200078e0212 */
[----:B-1----:R-:W-:Y:S02]  /*07e0*/  @P2 LEA R8, P6, R26, R8, 0x1 ;  /* 0x000000081a082211 */ /* 0x002fe400078c08ff */
[----:B------:R-:W1:Y:S01]  /*07f0*/  @P4 LDC.64 R14, c[0x0][0x220] ;  /* 0x00008800ff0e4b82 */ /* 0x000e620000000a00 */
[----:B------:R-:W-:Y:S01]  /*0800*/  @P3 IMAD.WIDE.U32 R24, R32, R16, R24 ;  /* 0x0000001020183225 */ /* 0x000fe200078e0018 */
[----:B------:R-:W-:Y:S02]  /*0810*/  @P2 IADD3 R22, R27, R19, RZ ;  /* 0x000000131b162210 */ /* 0x000fe40007ffe0ff */
[----:B------:R-:W-:Y:S02]  /*0820*/  @P5 MOV R27, R29 ;  /* 0x0000001d001b5202 */ /* 0x000fe40000000f00 */
[----:B------:R-:W-:Y:S01]  /*0830*/  @P2 LEA.HI.X R9, R26, R9, R22, 0x1, P6 ;  /* 0x000000091a092211 */ /* 0x000fe200030f0c16 */
[----:B-----5:R-:W-:Y:S01]  /*0840*/  @P4 IMAD R26, R41, R12, RZ ;  /* 0x0000000c291a4224 */ /* 0x020fe200078e02ff */
[----:B------:R-:W2:Y:S01]  /*0850*/  @P5 LDC.64 R18, c[0x0][0x220] ;  /* 0x00008800ff125b82 */ /* 0x000ea20000000a00 */
[----:B------:R-:W-:-:S02]  /*0860*/  @P3 IADD3 R22, R25, R47, RZ ;  /* 0x0000002f19163210 */ /* 0x000fc40007ffe0ff */
[C---:B---3--:R-:W-:Y:S02]  /*0870*/  @P3 LEA R6, P6, R24.reuse, R6, 0x1 ;  /* 0x0000000618063211 */ /* 0x048fe400078c08ff */
[----:B------:R-:W-:Y:S02]  /*0880*/  @P4 MOV R25, R29 ;  /* 0x0000001d00194202 */ /* 0x000fe40000000f00 */
[----:B------:R-:W-:Y:S01]  /*0890*/  @P3 LEA.HI.X R7, R24, R7, R22, 0x1, P6 ;  /* 0x0000000718073211 */ /* 0x000fe200030f0c16 */
[----:B------:R-:W3:Y:S01]  /*08a0*/  @P0 LDC.64 R16, c[0x0][0x270] ;  /* 0x00009c00ff100b82 */ /* 0x000ee20000000a00 */
[----:B------:R-:W-:Y:S01]  /*08b0*/  @P4 MOV R24, R2 ;  /* 0x0000000200184202 */ /* 0x000fe20000000f00 */
[----:B0-----:R-:W-:Y:S02]  /*08c0*/  @P5 IMAD R22, R45, R10, RZ ;  /* 0x0000000a2d165224 */ /* 0x001fe400078e02ff */
[C---:B------:R-:W-:Y:S01]  /*08d0*/  @P4 IMAD R45, R33.reuse, R13, R26 ;  /* 0x0000000d212d4224 */ /* 0x040fe200078e021a */
[----:B------:R-:W-:Y:S01]  /*08e0*/  @P5 MOV R26, R2 ;  /* 0x00000002001a5202 */ /* 0x000fe20000000f00 */
[----:B------:R-:W-:-:S02]  /*08f0*/  @P4 IMAD.WIDE.U32 R24, R33, R12, R24 ;  /* 0x0000000c21184225 */ /* 0x000fc400078e0018 */
[----:B------:R-:W0:Y:S02]  /*0900*/  @P0 LDC.64 R12, c[0x0][0x220] ;  /* 0x00008800ff0c0b82 */ /* 0x000e240000000a00 */
[----:B------:R-:W-:Y:S01]  /*0910*/  @P5 IMAD R47, R21, R11, R22 ;  /* 0x0000000b152f5224 */ /* 0x000fe200078e0216 */
[----:B------:R-:W-:Y:S01]  /*0920*/  @P4 IADD3 R11, R25, R45, RZ ;  /* 0x0000002d190b4210 */ /* 0x000fe20007ffe0ff */
[----:B------:R-:W-:Y:S01]  /*0930*/  @P5 IMAD.WIDE.U32 R26, R21, R10, R26 ;  /* 0x0000000a151a5225 */ /* 0x000fe200078e001a */
[----:B-1----:R-:W-:Y:S02]  /*0940*/  @P4 LEA R10, P6, R24, R14, 0x1 ;  /* 0x0000000e180a4211 */ /* 0x002fe400078c08ff */
[----:B------:R-:W-:Y:S02]  /*0950*/  IADD3 R25, R40, 0xc0, RZ ;  /* 0x000000c028197810 */ /* 0x000fe40007ffe0ff */
[----:B------:R-:W-:Y:S02]  /*0960*/  @P4 LEA.HI.X R11, R24, R15, R11, 0x1, P6 ;  /* 0x0000000f180b4211 */ /* 0x000fe400030f0c0b */
[----:B------:R-:W-:-:S02]  /*0970*/  @P5 IADD3 R14, R27, R47, RZ ;  /* 0x0000002f1b0e5210 */ /* 0x000fc40007ffe0ff */
[C---:B--2---:R-:W-:Y:S02]  /*0980*/  @P5 LEA R18, P6, R26.reuse, R18, 0x1 ;  /* 0x000000121a125211 */ /* 0x044fe400078c08ff */
[----:B------:R-:W-:Y:S01]  /*0990*/  @P0 MOV R15, R29 ;  /* 0x0000001d000f0202 */ /* 0x000fe20000000f00 */
[----:B---3--:R-:W-:Y:S01]  /*09a0*/  @P0 IMAD R23, R23, R16, RZ ;  /* 0x0000001017170224 */ /* 0x008fe200078e02ff */
        /* <DEDUP_REMOVED lines=8> */
[C---:B0-----:R-:W-:Y:S02]  /*0a30*/  @P0 LEA R12, P5, R16.reuse, R12, 0x1 ;  /* 0x0000000c100c0211 */ /* 0x041fe400078a08ff */
        /* <DEDUP_REMOVED lines=8> */
[----:B------:R-:W0:Y:S01]  /*0ac0*/  @P6 LDC.64 R20, c[0x0][0x270] ;  /* 0x00009c00ff146b82 */ /* 0x000e220000000a00 */
[----:B------:R-:W-:Y:S02]  /*0ad0*/  CS2R R46, SRZ ;  /* 0x00000000002e7805 */ /* 0x000fe4000001ff00 */
[----:B------:R-:W-:Y:S01]  /*0ae0*/  CS2R R48, SRZ ;  /* 0x0000000000307805 */ /* 0x000fe2000001ff00 */
[----:B------:R-:W3:Y:S04]  /*0af0*/  @P2 LDG.E R44, desc[UR8][R8.64] ;  /* 0x00000008082c2981 */ /* 0x000ee8000c1e1900 */
[----:B-1----:R-:W1:Y:S01]  /*0b00*/  @!P5 LDC.64 R18, c[0x0][0x270] ;  /* 0x00009c00ff12db82 */ /* 0x002e620000000a00 */
[----:B------:R4:W5:Y:S04]  /*0b10*/  @P1 LDG.E R46, desc[UR8][R4.64] ;  /* 0x00000008042e1981 */ /* 0x000968000c1e1900 */
[----:B------:R1:W2:Y:S03]  /*0b20*/  @P3 LDG.E R48, desc[UR8][R6.64] ;  /* 0x0000000806303981 */ /* 0x0002a6000c1e1900 */
[----:B------:R-:W1:Y:S01]  /*0b30*/  @P6 LDC.64 R16, c[0x0][0x220] ;  /* 0x00008800ff106b82 */ /* 0x000e620000000a00 */
[----:B------:R2:W2:Y:S01]  /*0b40*/  @P4 LDG.E R47, desc[UR8][R10.64] ;  /* 0x000000080a2f4981 */ /* 0x0004a2000c1e1900 */
[----:B----4-:R-:W-:-:S02]  /*0b50*/  @P6 MOV R4, R2 ;  /* 0x0000000200046202 */ /* 0x010fc40000000f00 */
[----:B------:R-:W-:Y:S01]  /*0b60*/  @P6 MOV R5, R29 ;  /* 0x0000001d00056202 */ /* 0x000fe20000000f00 */
[----:B------:R4:W4:Y:S03]  /*0b70*/  @P0 LDG.E R49, desc[UR8][R12.64] ;  /* 0x000000080c310981 */ /* 0x000926000c1e1900 */
[----:B------:R-:W1:Y:S01]  /*0b80*/  @!P5 LDC.64 R14, c[0x0][0x220] ;  /* 0x00008800ff0edb82 */ /* 0x000e620000000a00 */
[----:B0-----:R-:W-:-:S04]  /*0b90*/  @P6 IMAD R22, R23, R20, RZ ;  /* 0x0000001417166224 */ /* 0x001fc800078e02ff */
[C---:B------:R-:W-:Y:S02]  /*0ba0*/  @P6 IMAD R9, R25.reuse, R21, R22 ;  /* 0x0000001519096224 */ /* 0x040fe400078e0216 */
[----:B------:R-:W-:-:S04]  /*0bb0*/  @P6 IMAD.WIDE.U32 R20, R25, R20, R4 ;  /* 0x0000001419146225 */ /* 0x000fc800078e0004 */
[----:B-1----:R-:W-:Y:S01]  /*0bc0*/  @!P5 IMAD R4, R45, R18, RZ ;  /* 0x000000122d04d224 */ /* 0x002fe200078e02ff */
        /* <DEDUP_REMOVED lines=140> */
.L_x_2606:
[----:B------:R-:W-:Y:S05]  /*1490*/  BSYNC B0 ;  /* 0x0000000000007941 */ /* 0x000fea0003800000 */
.L_x_2605:
        /* <DEDUP_REMOVED lines=29> */
.L_x_2609:
[----:B0-----:R-:W2:Y:S04]  /*1670*/  LDG.E.STRONG.GPU R8, desc[UR8][R6.64] ;  /* 0x0000000806087981 */ /* 0x001ea8000c1ef900 */
[----:B--2---:R-:W-:Y:S01]  /*1680*/  CCTL.IVALL ;  /* 0x00000000ff00798f */ /* 0x004fe20002000000 */
[----:B------:R-:W-:Y:S05]  /*1690*/  YIELD ;  /* 0x0000000000007946 */ /* 0x000fea0003800000 */
[----:B------:R-:W-:-:S13]  /*16a0*/  ISETP.NE.AND P0, PT, R8, R11, PT ;  /* 0x0000000b0800720c */ /* 0x000fda0003f05270 */
[----:B------:R-:W-:Y:S05]  /*16b0*/  @P0 BRA `(.L_x_2609) ;  /* 0xfffffffc00ec0947 */ /* 0x000fea000383ffff */
.L_x_2608:
        /* <DEDUP_REMOVED lines=17> */
.L_x_2613:
        /* <DEDUP_REMOVED lines=115> */
.L_x_2612:
        /* <DEDUP_REMOVED lines=61> */
.L_x_2614:
[----:B------:R-:W-:-:S13]  /*22d0*/  ISETP.NE.OR P0, PT, R6, RZ, P0 ;  /* 0x000000ff0600720c */ /* 0x000fda0000705670 */
[----:B------:R-:W-:Y:S05]  /*22e0*/  @!P0 BRA `(.L_x_2610) ;  /* 0x00000000007c8947 */ /* 0x000fea0003800000 */
.L_x_2611:
        /* <DEDUP_REMOVED lines=31> */
.L_x_2610:
        /* <DEDUP_REMOVED lines=11> */
.L_x_2616:
[----:B------:R-:W-:Y:S05]  /*2590*/  BSYNC B0 ;  /* 0x0000000000007941 */ /* 0x000fea0003800000 */
.L_x_2615:
        /* <DEDUP_REMOVED lines=16> */
.L_x_2607:
        /* <DEDUP_REMOVED lines=15> */
[----:B--2---:R-:W-:-:S03]  /*2790*/  IMAD.WIDE R10, R11, 0x2, R4 ;  /* 0x000000020b0a7825 */ /* 0x004fc600078e0204 */
[----:B------:R-:W-:Y:S01]  /*27a0*/  @!P5 STS.64 [UR6+0x88], R26 ;  /* 0x0000881aff00d988 */ /* 0x000fe20008000a06 */
[----:B---3--:R-:W-:-:S04]  /*27b0*/  @!P0 IMAD.WIDE R6, R13, 0x8, R6 ;  /* 0x000000080d068825 */ /* 0x008fc800078e0206 */
[----:B------:R-:W-:-:S05]  /*27c0*/  @!P0 FMUL.FTZ R13, R27, UR7 ;  /* 0x000000071b0d8c20 */ /* 0x000fca0008410000 */
[----:B------:R0:W-:Y:S01]  /*27d0*/  @!P0 STG.E.64 desc[UR8][R6.64], R12 ;  /* 0x0000000c06008986 */ /* 0x0001e2000c101b08 */
[----:B------:R-:W-:Y:S06]  /*27e0*/  BAR.SYNC.DEFER_BLOCKING 0x0 ;  /* 0x0000000000007b1d */ /* 0x000fec0000010000 */
[----:B------:R-:W2:Y:S04]  /*27f0*/  LDG.E.U16 R16, desc[UR8][R8.64] ;  /* 0x0000000808107981 */ /* 0x000ea8000c1e1500 */
[----:B------:R-:W3:Y:S04]  /*2800*/  LDG.E.U16 R17, desc[UR8][R8.64+0x2] ;  /* 0x0000020808117981 */ /* 0x000ee8000c1e1500 */
[----:B------:R-:W4:Y:S04]  /*2810*/  LDG.E.U16 R18, desc[UR8][R10.64] ;  /* 0x000000080a127981 */ /* 0x000f28000c1e1500 */
[----:B------:R1:W5:Y:S01]  /*2820*/  LDG.E.U16 R19, desc[UR8][R10.64+0x2] ;  /* 0x000002080a137981 */ /* 0x000362000c1e1500 */
[----:B------:R-:W-:Y:S01]  /*2830*/  ISETP.NE.AND P6, PT, RZ, UR13, PT ;  /* 0x0000000dff007c0c */ /* 0x000fe2000bfc5270 */
[----:B0-----:R-:W-:-:S02]  /*2840*/  HADD2.F32 R13, -RZ, R46.H1_H1 ;  /* 0x3000002eff0d7230 */ /* 0x001fc40000004100 */
[----:B------:R-:W0:Y:S01]  /*2850*/  LDS.64 R4, [UR6+0x88] ;  /* 0x00008806ff047984 */ /* 0x000e220008000a00 */
[----:B------:R-:W-:Y:S02]  /*2860*/  HADD2.F32 R21, -RZ, R44.H1_H1 ;  /* 0x3000002cff157230 */ /* 0x000fe40000004100 */
[----:B-1----:R-:W-:Y:S02]  /*2870*/  HADD2.F32 R11, -RZ, R46.H0_H0 ;  /* 0x2000002eff0b7230 */ /* 0x002fe40000004100 */
[----:B0-----:R-:W-:-:S04]  /*2880*/  FMUL.FTZ R4, R4, UR7 ;  /* 0x0000000704047c20 */ /* 0x001fc80008410000 */
[----:B------:R-:W-:Y:S01]  /*2890*/  FMUL.FTZ R14, R4, R4 ;  /* 0x00000004040e7220 */ /* 0x000fe20000410000 */
[--C-:B------:R-:W-:Y:S01]  /*28a0*/  FADD.FTZ R10, R11, -R4.reuse ;  /* 0x800000040b0a7221 */ /* 0x100fe20000010000 */
[----:B------:R-:W-:Y:S02]  /*28b0*/  FADD.FTZ R11, R13, -R4 ;  /* 0x800000040d0b7221 */ /* 0x000fe40000010000 */
[----:B------:R-:W-:Y:S01]  /*28c0*/  FFMA.FTZ R5, R5, UR7, -R14 ;  /* 0x0000000705057c23 */ /* 0x000fe2000801080e */
[----:B------:R-:W-:-:S04]  /*28d0*/  SHF.R.U32.HI R14, RZ, 0x1, R30 ;  /* 0x00000001ff0e7819 */ /* 0x000fc8000001161e */
[----:B------:R-:W-:Y:S01]  /*28e0*/  FSETP.GTU.FTZ.AND P0, PT, R5, RZ, PT ;  /* 0x000000ff0500720b */ /* 0x000fe20003f1c000 */
[----:B------:R-:W-:-:S05]  /*28f0*/  IMAD.WIDE.U32 R14, R14, -0x6db6db6d, RZ ;  /* 0x924924930e0e7825 */ /* 0x000fca00078e00ff */
[----:B------:R-:W-:Y:S01]  /*2900*/  SHF.R.U32.HI R14, RZ, 0x2, R15 ;  /* 0x00000002ff0e7819 */ /* 0x000fe2000001160f */
[----:B------:R-:W-:-:S06]  /*2910*/  HADD2.F32 R15, -RZ, R44.H0_H0 ;  /* 0x2000002cff0f7230 */ /* 0x000fcc0000004100 */
[----:B------:R-:W-:Y:S01]  /*2920*/  VOTEU.ANY UP0, P0 ;  /* 0x00000000003f7886 */ /* 0x000fe20000000100 */
[----:B------:R-:W-:-:S04]  /*2930*/  PLOP3.LUT P0, PT, PT, PT, UP0, 0x80, 0x0 ;  /* 0x000000000000781c */ /* 0x000fc80003f0f008 */
[----:B------:R-:W-:-:S09]  /*2940*/  @UP0 ULDC UR6, c[0x0][0x238] ;  /* 0x00008e0000060ab9 */ /* 0x000fd20000000800 */
[----:B------:R-:W-:Y:S01]  /*2950*/  @P0 FADD.FTZ R6, R5, UR6 ;  /* 0x0000000605060e21 */ /* 0x000fe20008010000 */
[----:B------:R-:W-:Y:S01]  /*2960*/  UMOV UR6, 0x3f800000 ;  /* 0x3f80000000067882 */ /* 0x000fe20000000000 */
[----:B------:R-:W0:Y:S04]  /*2970*/  LDC R5, c[0x0][0x294] ;  /* 0x0000a500ff057b82 */ /* 0x000e280000000800 */
[----:B------:R-:W1:Y:S02]  /*2980*/  @P0 MUFU.RSQ R6, R6 ;  /* 0x0000000600060308 */ /* 0x000e640000001400 */
[----:B-1----:R-:W-:-:S13]  /*2990*/  @P0 R2UR UR7, R6 ;  /* 0x00000000060702ca */ /* 0x002fda00000e0000 */
[----:B------:R-:W-:Y:S02]  /*29a0*/  @UP0 UMOV UR6, UR7 ;  /* 0x0000000700060c82 */ /* 0x000fe40008000000 */
[----:B------:R-:W-:Y:S01]  /*29b0*/  FMUL.FTZ R10, R10, UR6 ;  /* 0x000000060a0a7c20 */ /* 0x000fe20008410000 */
[----:B------:R-:W-:Y:S01]  /*29c0*/  FMUL.FTZ R11, R11, UR6 ;  /* 0x000000060b0b7c20 */ /* 0x000fe20008410000 */
[----:B--2---:R-:W-:Y:S02]  /*29d0*/  SHF.L.U32 R6, R16, 0x10, RZ ;  /* 0x0000001010067819 */ /* 0x004fe400000006ff */
[----:B---3--:R-:W-:Y:S02]  /*29e0*/  SHF.L.U32 R7, R17, 0x10, RZ ;  /* 0x0000001011077819 */ /* 0x008fe400000006ff */
[----:B----4-:R-:W-:Y:S01]  /*29f0*/  SHF.L.U32 R9, R18, 0x10, RZ ;  /* 0x0000001012097819 */ /* 0x010fe200000006ff */
[--C-:B------:R-:W-:Y:S01]  /*2a00*/  FADD.FTZ R18, R15, -R4.reuse ;  /* 0x800000040f127221 */ /* 0x100fe20000010000 */
[----:B-----5:R-:W-:Y:S01]  /*2a10*/  SHF.L.U32 R8, R19, 0x10, RZ ;  /* 0x0000001013087819 */ /* 0x020fe200000006ff */
[----:B------:R-:W-:-:S02]  /*2a20*/  FADD.FTZ R19, R21, -R4 ;  /* 0x8000000415137221 */ /* 0x000fc40000010000 */
[----:B------:R-:W-:Y:S02]  /*2a30*/  FFMA.FTZ R15, R6, R10, R9 ;  /* 0x0000000a060f7223 */ /* 0x000fe40000010009 */
        /* <DEDUP_REMOVED lines=12> */
.L_x_2617:
        /* <DEDUP_REMOVED lines=14> */
.L_x_2619:
[----:B------:R-:W-:Y:S05]  /*2be0*/  BSYNC B0 ;  /* 0x0000000000007941 */ /* 0x000fea0003800000 */
.L_x_2618:
[----:B------:R-:W-:Y:S01]  /*2bf0*/  FMUL.FTZ R18, R18, UR6 ;  /* 0x0000000612127c20 */ /* 0x000fe20008410000 */
[----:B------:R-:W-:Y:S01]  /*2c00*/  FMUL.FTZ R19, R19, UR6 ;  /* 0x0000000613137c20 */ /* 0x000fe20008410000 */
[--C-:B0-----:R-:W-:Y:S02]  /*2c10*/  HADD2.F32 R15, -RZ, R48.reuse.H0_H0 ;  /* 0x20000030ff0f7230 */ /* 0x101fe40000004100 */
        /* <DEDUP_REMOVED lines=14> */
.L_x_2620:
        /* <DEDUP_REMOVED lines=14> */
.L_x_2622:
[----:B------:R-:W-:Y:S05]  /*2de0*/  BSYNC B0 ;  /* 0x0000000000007941 */ /* 0x000fea0003800000 */
.L_x_2621:
        /* <DEDUP_REMOVED lines=22> */
.L_x_2623:
        /* <DEDUP_REMOVED lines=14> */
.L_x_2625:
[----:B------:R-:W-:Y:S05]  /*3030*/  BSYNC B0 ;  /* 0x0000000000007941 */ /* 0x000fea0003800000 */
.L_x_2624:
[----:B------:R-:W-:Y:S01]  /*3040*/  FMUL.FTZ R17, R17, UR6 ;  /* 0x0000000611117c20 */ /* 0x000fe20008410000 */
[----:B------:R-:W-:Y:S01]  /*3050*/  FMUL.FTZ R18, R18, UR6 ;  /* 0x0000000612127c20 */ /* 0x000fe20008410000 */
[----:B------:R-:W-:Y:S01]  /*3060*/  HADD2.F32 R19, -RZ, R42.H0_H0 ;  /* 0x2000002aff137230 */ /* 0x000fe20000004100 */
[----:B0-----:R-:W-:Y:S01]  /*3070*/  IADD3 R11, R5, 0x80, RZ ;  /* 0x00000080050b7810 */ /* 0x001fe20007ffe0ff */
        /* <DEDUP_REMOVED lines=13> */
.L_x_2626:
        /* <DEDUP_REMOVED lines=14> */
.L_x_2628:
[----:B------:R-:W-:Y:S05]  /*3230*/  BSYNC B0 ;  /* 0x0000000000007941 */ /* 0x000fea0003800000 */
.L_x_2627:
[----:B0-----:R-:W-:Y:S01]  /*3240*/  HADD2.F32 R15, -RZ, R42.H1_H1 ;  /* 0x3000002aff0f7230 */ /* 0x001fe20000004100 */
[----:B------:R-:W-:Y:S01]  /*3250*/  IADD3 R10, R5, 0xa0, RZ ;  /* 0x000000a0050a7810 */ /* 0x000fe20007ffe0ff */
[----:B------:R-:W-:Y:S01]  /*3260*/  ULDC.64 UR14, c[0x0][0x278] ;  /* 0x00009e00000e7ab9 */ /* 0x000fe20000000a00 */
[----:B------:R-:W-:Y:S01]  /*3270*/  SHF.R.S32.HI R22, RZ, 0x1f, R11 ;  /* 0x0000001fff167819 */ /* 0x000fe2000001140b */
[--C-:B------:R-:W-:Y:S01]  /*3280*/  FADD.FTZ R13, R19, -R4.reuse ;  /* 0x80000004130d7221 */ /* 0x100fe20000010000 */
[----:B------:R-:W-:Y:S01]  /*3290*/  ISETP.GE.U32.AND P5, PT, R11, UR14, PT ;  /* 0x0000000e0b007c0c */ /* 0x000fe2000bfa6070 */
[----:B------:R-:W-:Y:S01]  /*32a0*/  FADD.FTZ R14, R15, -R4 ;  /* 0x800000040f0e7221 */ /* 0x000fe20000010000 */
        /* <DEDUP_REMOVED lines=25> */
.L_x_2629:
        /* <DEDUP_REMOVED lines=14> */
.L_x_2631:
[----:B------:R-:W-:Y:S05]  /*3520*/  BSYNC B0 ;  /* 0x0000000000007941 */ /* 0x000fea0003800000 */
.L_x_2630:
[----:B------:R-:W-:Y:S01]  /*3530*/  FMUL.FTZ R20, R20, UR6 ;  /* 0x0000000614147c20 */ /* 0x000fe20008410000 */
[----:B------:R-:W-:Y:S01]  /*3540*/  FMUL.FTZ R21, R21, UR6 ;  /* 0x0000000615157c20 */ /* 0x000fe20008410000 */
[----:B------:R-:W-:Y:S01]  /*3550*/  HADD2.F32 R19, -RZ, R50.H0_H0 ;  /* 0x20000032ff137230 */ /* 0x000fe20000004100 */
        /* <DEDUP_REMOVED lines=14> */
.L_x_2632:
[----:B------:R-:W-:Y:S04]  /*3640*/  BSSY B0, `(.L_x_2633) ;  /* 0x000000e000007945 */ /* 0x000fe80003800000 */
[----:B------:R-:W-:Y:S05]  /*3650*/  @!P0 BRA `(.L_x_2634) ;  /* 0x0000000000308947 */ /* 0x000fea0003800000 */
[----:B------:R-:W-:Y:S01]  /*3660*/  ULDC.64 UR16, c[0x0][0x270] ;  /* 0x00009c0000107ab9 */ /* 0x000fe20000000a00 */
[----:B0-----:R-:W-:Y:S01]  /*3670*/  MOV R13, R29 ;  /* 0x0000001d000d7202 */ /* 0x001fe20000000f00 */
        /* <DEDUP_REMOVED lines=10> */
.L_x_2634:
[----:B------:R-:W-:Y:S05]  /*3720*/  BSYNC B0 ;  /* 0x0000000000007941 */ /* 0x000fea0003800000 */
.L_x_2633:
[----:B01----:R-:W-:Y:S01]  /*3730*/  HADD2.F32 R13, -RZ, R50.H1_H1 ;  /* 0x30000032ff0d7230 */ /* 0x003fe20000004100 */
[----:B------:R-:W-:Y:S01]  /*3740*/  ISETP.GE.U32.AND P5, PT, R38, UR14, PT ;  /* 0x0000000e26007c0c */ /* 0x000fe2000bfa6070 */
[--C-:B------:R-:W-:Y:S01]  /*3750*/  HADD2.F32 R15, -RZ, R51.reuse.H0_H0 ;  /* 0x20000033ff0f7230 */ /* 0x100fe20000004100 */
[----:B------:R-:W-:Y:S01]  /*3760*/  ISETP.GE.U32.AND P0, PT, R11, UR14, PT ;  /* 0x0000000e0b007c0c */ /* 0x000fe2000bf06070 */
[----:B------:R-:W-:Y:S02]  /*3770*/  HADD2.F32 R51, -RZ, R51.H1_H1 ;  /* 0x30000033ff337230 */ /* 0x000fe40000004100 */
[--C-:B------:R-:W-:Y:S01]  /*3780*/  FADD.FTZ R12, R13, -R4.reuse ;  /* 0x800000040d0c7221 */ /* 0x100fe20000010000 */
[----:B------:R-:W-:Y:S01]  /*3790*/  SHF.R.S32.HI R16, RZ, 0x1f, R11 ;  /* 0x0000001fff107819 */ /* 0x000fe2000001140b */
[--C-:B------:R-:W-:Y:S01]  /*37a0*/  FADD.FTZ R13, R15, -R4.reuse ;  /* 0x800000040f0d7221 */ /* 0x100fe20000010000 */
[--C-:B------:R-:W-:Y:S01]  /*37b0*/  FADD.FTZ R10, R19, -R4.reuse ;  /* 0x80000004130a7221 */ /* 0x100fe20000010000 */
        /* <DEDUP_REMOVED lines=24> */
.L_x_2635:
        /* <DEDUP_REMOVED lines=14> */
.L_x_2637:
[----:B------:R-:W-:Y:S05]  /*3a20*/  BSYNC B0 ;  /* 0x0000000000007941 */ /* 0x000fea0003800000 */
.L_x_2636:
        /* <DEDUP_REMOVED lines=11> */
.L_x_2638:
[----:B------:R-:W-:Y:S04]  /*3ae0*/  BSSY B0, `(.L_x_2639) ;  /* 0x000000d000007945 */ /* 0x000fe80003800000 */
[----:B------:R-:W-:Y:S05]  /*3af0*/  @P5 BRA `(.L_x_2640) ;  /* 0x00000000002c5947 */ /* 0x000fea0003800000 */
[----:B------:R-:W-:Y:S01]  /*3b00*/  ULDC.64 UR6, c[0x0][0x270] ;  /* 0x00009c0000067ab9 */ /* 0x000fe20000000a00 */
[----:B------:R-:W-:Y:S01]  /*3b10*/  MOV R3, R29 ;  /* 0x0000001d00037202 */ /* 0x000fe20000000f00 */
[----:B------:R-:W-:Y:S01]  /*3b20*/  IMAD R45, R45, UR6, RZ ;  /* 0x000000062d2d7c24 */ /* 0x000fe2000f8e02ff */
[----:B------:R-:W-:Y:S01]  /*3b30*/  F2FP.F16.F32.PACK_AB R15, R14, R15 ;  /* 0x0000000f0e0f723e */ /* 0x000fe200000000ff */
[----:B0-----:R-:W-:-:S04]  /*3b40*/  IMAD.WIDE.U32 R6, R38, UR6, R2 ;  /* 0x0000000626067c25 */ /* 0x001fc8000f8e0002 */
[----:B------:R-:W-:Y:S01]  /*3b50*/  IMAD R45, R38, UR7, R45 ;  /* 0x00000007262d7c24 */ /* 0x000fe2000f8e022d */
[----:B------:R-:W-:Y:S02]  /*3b60*/  ULDC.64 UR6, c[0x0][0x210] ;  /* 0x0000840000067ab9 */ /* 0x000fe40000000a00 */
[----:B------:R-:W-:Y:S02]  /*3b70*/  LEA R2, P0, R6, UR6, 0x1 ;  /* 0x0000000606027c11 */ /* 0x000fe4000f8008ff */
[----:B------:R-:W-:-:S04]  /*3b80*/  IADD3 R45, R7, R45, RZ ;  /* 0x0000002d072d7210 */ /* 0x000fc80007ffe0ff */
[----:B------:R-:W-:-:S05]  /*3b90*/  LEA.HI.X R3, R6, UR7, R45, 0x1, P0 ;  /* 0x0000000706037c11 */ /* 0x000fca00080f0c2d */
[----:B------:R1:W-:Y:S02]  /*3ba0*/  STG.E desc[UR8][R2.64], R15 ;  /* 0x0000000f02007986 */ /* 0x0003e4000c101908 */
.L_x_2640:
[----:B------:R-:W-:Y:S05]  /*3bb0*/  BSYNC B0 ;  /* 0x0000000000007941 */ /* 0x000fea0003800000 */
.L_x_2639:
[----:B------:R-:W-:Y:S02]  /*3bc0*/  UIADD3 UR11, UR12, UR11, URZ ;  /* 0x0000000b0c0b7290 */ /* 0x000fe4000fffe03f */
[----:B------:R-:W-:Y:S02]  /*3bd0*/  UIADD3 UR4, UR4, 0x1, URZ ;  /* 0x0000000104047890 */ /* 0x000fe4000fffe03f */
[----:B------:R-:W-:-:S06]  /*3be0*/  UISETP.GE.AND UP0, UPT, UR11, UR5, UPT ;  /* 0x000000050b00728c */ /* 0x000fcc000bf06270 */
[----:B------:R-:W-:-:S13]  /*3bf0*/  PLOP3.LUT P0, PT, PT, PT, UP0, 0x80, 0x0 ;  /* 0x000000000000781c */ /* 0x000fda0003f0f008 */
[----:B------:R-:W-:Y:S05]  /*3c00*/  @!P0 BRA `(.L_x_2641) ;  /* 0xffffffc400bc8947 */ /* 0x000fea000383ffff */
[----:B------:R-:W-:Y:S05]  /*3c10*/  EXIT ;  /* 0x000000000000794d */ /* 0x000fea0003800000 */
.L_x_2642:
        /* <DEDUP_REMOVED lines=14> */
.L_x_3305:


//--------------------- .text._Z35group_norm_nhwc_fwd_one_pass_kernelI11Fp16IOBf16WLi512ELi28ELi448EEv26Group_norm_nhwc_fwd_params --------------------------
	.section	.text._Z35group_norm_nhwc_fwd_one_pass_kernelI11Fp16IOBf16WLi512ELi28ELi448EEv26Group_norm_nhwc_fwd_params,"ax",@progbits
	.align	128
        .global         _Z35group_norm_nhwc_fwd_one_pass_kernelI11Fp16IOBf16WLi512ELi28ELi448EEv26Group_norm_nhwc_fwd_params
        .type           _Z35group_norm_nhwc_fwd_one_pass_kernelI11Fp16IOBf16WLi512ELi28ELi448EEv26Group_norm_nhwc_fwd_params,@function
        .size           _Z35group_norm_nhwc_fwd_one_pass_kernelI11Fp16IOBf16WLi512ELi28ELi448EEv26Group_norm_nhwc_fwd_params,(.L_x_3306 - _Z35group_norm_nhwc_fwd_one_pass_kernelI11Fp16IOBf16WLi512ELi28ELi448EEv26Group_norm_nhwc_fwd_params)
        .other          _Z35group_norm_nhwc_fwd_one_pass_kernelI11Fp16IOBf16WLi512ELi28ELi448EEv26Group_norm_nhwc_fwd_params,@"STO_CUDA_ENTRY STV_DEFAULT"
_Z35group_norm_nhwc_fwd_one_pass_kernelI11Fp16IOBf16WLi512ELi28ELi448EEv26Group_norm_nhwc_fwd_params:
.text._Z35group_norm_nhwc_fwd_one_pass_kernelI11Fp16IOBf16WLi512ELi28ELi448EEv26Group_norm_nhwc_fwd_params:
        /* <DEDUP_REMOVED lines=59> */
.L_x_2700:
        /* <DEDUP_REMOVED lines=450> */
.L_x_2644:
[----:B------:R-:W-:Y:S05]  /*1fd0*/  BSYNC B0 ;  /* 0x0000000000007941 */ /* 0x000fea0003800000 */
.L_x_2643:
        /* <DEDUP_REMOVED lines=28> */
.L_x_2647:
[----:B--2---:R-:W2:Y:S04]  /*21a0*/  LDG.E.STRONG.GPU R19, desc[UR8][R16.64] ;  /* 0x0000000810137981 */ /* 0x004ea8000c1ef900 */
[----:B--2---:R-:W-:Y:S01]  /*21b0*/  CCTL.IVALL ;  /* 0x00000000ff00798f */ /* 0x004fe20002000000 */
[----:B------:R-:W-:Y:S05]  /*21c0*/  YIELD ;  /* 0x0000000000007946 */ /* 0x000fea0003800000 */
[----:B------:R-:W-:-:S13]  /*21d0*/  ISETP.NE.AND P6, PT, R19, R60, PT ;  /* 0x0000003c1300720c */ /* 0x000fda0003fc5270 */
[----:B------:R-:W-:Y:S05]  /*21e0*/  @P6 BRA `(.L_x_2647) ;  /* 0xfffffffc00ec6947 */ /* 0x000fea000383ffff */
.L_x_2646:
        /* <DEDUP_REMOVED lines=11> */
.L_x_2649:
        /* <DEDUP_REMOVED lines=63> */
.L_x_2648:
        /* <DEDUP_REMOVED lines=22> */
.L_x_2651:
[----:B------:R-:W-:Y:S05]  /*27f0*/  BSYNC B0 ;  /* 0x0000000000007941 */ /* 0x000fea0003800000 */
.L_x_2650:
        /* <DEDUP_REMOVED lines=33> */
.L_x_2645:
        /* <DEDUP_REMOVED lines=22> */
[----:B------:R-:W0:Y:S04]  /*2b70*/  LDG.E.U16 R35, desc[UR8][R62.64] ;  /* 0x000000083e237981 */ /* 0x000e28000c1e1500 */
[----:B--2---:R-:W2:Y:S04]  /*2b80*/  LDG.E.U16 R60, desc[UR8][R18.64] ;  /* 0x00000008123c7981 */ /* 0x004ea8000c1e1500 */
[----:B------:R1:W3:Y:S04]  /*2b90*/  LDG.E.U16 R59, desc[UR8][R62.64+0x2] ;  /* 0x000002083e3b7981 */ /* 0x0002e8000c1e1500 */
[----:B------:R4:W5:Y:S04]  /*2ba0*/  LDG.E.U16 R61, desc[UR8][R18.64+0x2] ;  /* 0x00000208123d7981 */ /* 0x000968000c1e1500 */
[----:B------:R-:W1:Y:S02]  /*2bb0*/  LDS.64 R16, [UR5+0x88] ;  /* 0x00008805ff107984 */ /* 0x000e640008000a00 */
[----:B-1----:R-:W-:-:S04]  /*2bc0*/  FMUL.FTZ R20, R16, UR11 ;  /* 0x0000000b10147c20 */ /* 0x002fc80008410000 */
[----:B------:R-:W-:-:S04]  /*2bd0*/  FMUL.FTZ R16, R20, R20 ;  /* 0x0000001414107220 */ /* 0x000fc80000410000 */
[----:B------:R-:W-:-:S05]  /*2be0*/  FFMA.FTZ R16, R17, UR11, -R16 ;  /* 0x0000000b11107c23 */ /* 0x000fca0008010810 */
[----:B------:R-:W-:-:S13]  /*2bf0*/  FSETP.GTU.FTZ.AND P5, PT, R16, RZ, PT ;  /* 0x000000ff1000720b */ /* 0x000fda0003fbc000 */
[----:B------:R-:W1:Y:S01]  /*2c00*/  @P5 LDC R17, c[0x0][0x238] ;  /* 0x00008e00ff115b82 */ /* 0x000e620000000800 */
[----:B------:R-:W-:Y:S02]  /*2c10*/  MOV R21, 0x3f800000 ;  /* 0x3f80000000157802 */ /* 0x000fe40000000f00 */
[----:B------:R-:W-:Y:S01]  /*2c20*/  ISETP.NE.AND P6, PT, RZ, UR10, PT ;  /* 0x0000000aff007c0c */ /* 0x000fe2000bfc5270 */
[----:B-1----:R-:W-:-:S04]  /*2c30*/  @P5 FADD.FTZ R16, R16, R17 ;  /* 0x0000001110105221 */ /* 0x002fc80000010000 */
[----:B------:R-:W1:Y:S01]  /*2c40*/  @P5 MUFU.RSQ R21, R16 ;  /* 0x0000001000155308 */ /* 0x000e620000001400 */
[--C-:B------:R-:W-:Y:S02]  /*2c50*/  HADD2.F32 R17, -RZ, R47.reuse.H1_H1 ;  /* 0x3000002fff117230 */ /* 0x100fe40000004100 */
[----:B------:R-:W-:-:S03]  /*2c60*/  HADD2.F32 R47, -RZ, R47.H0_H0 ;  /* 0x2000002fff2f7230 */ /* 0x000fc60000004100 */
[--C-:B------:R-:W-:Y:S02]  /*2c70*/  FADD.FTZ R62, R17, -R20.reuse ;  /* 0x80000014113e7221 */ /* 0x100fe40000010000 */
[----:B----4-:R-:W-:Y:S02]  /*2c80*/  FADD.FTZ R18, R47, -R20 ;  /* 0x800000142f127221 */ /* 0x010fe40000010000 */
[-C--:B-1----:R-:W-:Y:S02]  /*2c90*/  FMUL.FTZ R62, R62, R21.reuse ;  /* 0x000000153e3e7220 */ /* 0x082fe40000410000 */
[----:B------:R-:W-:Y:S01]  /*2ca0*/  FMUL.FTZ R18, R18, R21 ;  /* 0x0000001512127220 */ /* 0x000fe20000410000 */
[----:B0-----:R-:W-:Y:S02]  /*2cb0*/  SHF.L.U32 R22, R35, 0x10, RZ ;  /* 0x0000001023167819 */ /* 0x001fe400000006ff */
[----:B--2---:R-:W-:Y:S02]  /*2cc0*/  SHF.L.U32 R35, R60, 0x10, RZ ;  /* 0x000000103c237819 */ /* 0x004fe400000006ff */
[----:B---3--:R-:W-:-:S02]  /*2cd0*/  SHF.L.U32 R23, R59, 0x10, RZ ;  /* 0x000000103b177819 */ /* 0x008fc400000006ff */
[----:B-----5:R-:W-:-:S05]  /*2ce0*/  SHF.L.U32 R60, R61, 0x10, RZ ;  /* 0x000000103d3c7819 */ /* 0x020fca00000006ff */
        /* <DEDUP_REMOVED lines=13> */
.L_x_2652:
        /* <DEDUP_REMOVED lines=14> */
.L_x_2654:
[----:B------:R-:W-:Y:S05]  /*2ea0*/  BSYNC B0 ;  /* 0x0000000000007941 */ /* 0x000fea0003800000 */
.L_x_2653:
[--C-:B------:R-:W-:Y:S02]  /*2eb0*/  HADD2.F32 R17, -RZ, R43.reuse.H0_H0 ;  /* 0x2000002bff117230 */ /* 0x100fe40000004100 */
[----:B------:R-:W-:-:S03]  /*2ec0*/  HADD2.F32 R43, -RZ, R43.H1_H1 ;  /* 0x3000002bff2b7230 */ /* 0x000fc60000004100 */
[--C-:B------:R-:W-:Y:S01]  /*2ed0*/  FADD.FTZ R16, R17, -R20.reuse ;  /* 0x8000001411107221 */ /* 0x100fe20000010000 */
[--C-:B------:R-:W-:Y:S02]  /*2ee0*/  HADD2.F32 R17, -RZ, R45.reuse.H0_H0 ;  /* 0x2000002dff117230 */ /* 0x100fe40000004100 */
[--C-:B0-----:R-:W-:Y:S01]  /*2ef0*/  FADD.FTZ R18, R43, -R20.reuse ;  /* 0x800000142b127221 */ /* 0x101fe20000010000 */
[----:B------:R-:W-:Y:S02]  /*2f00*/  HADD2.F32 R45, -RZ, R45.H1_H1 ;  /* 0x3000002dff2d7230 */ /* 0x000fe40000004100 */
[-C--:B------:R-:W-:Y:S01]  /*2f10*/  FMUL.FTZ R16, R16, R21.reuse ;  /* 0x0000001510107220 */ /* 0x080fe20000410000 */
[----:B------:R-:W-:Y:S01]  /*2f20*/  FMUL.FTZ R18, R18, R21 ;  /* 0x0000001512127220 */ /* 0x000fe20000410000 */
        /* <DEDUP_REMOVED lines=15> */
.L_x_2655:
        /* <DEDUP_REMOVED lines=14> */
.L_x_2657:
[----:B------:R-:W-:Y:S05]  /*3100*/  BSYNC B0 ;  /* 0x0000000000007941 */ /* 0x000fea0003800000 */
.L_x_2656:
[-C--:B------:R-:W-:Y:S01]  /*3110*/  FMUL.FTZ R62, R62, R21.reuse ;  /* 0x000000153e3e7220 */ /* 0x080fe20000410000 */
[----:B------:R-:W-:Y:S01]  /*3120*/  FMUL.FTZ R64, R64, R21 ;  /* 0x0000001540407220 */ /* 0x000fe20000410000 */
        /* <DEDUP_REMOVED lines=15> */
.L_x_2658:
        /* <DEDUP_REMOVED lines=14> */
.L_x_2660:
[----:B------:R-:W-:Y:S05]  /*3300*/  BSYNC B0 ;  /* 0x0000000000007941 */ /* 0x000fea0003800000 */
.L_x_2659:
[--C-:B0-----:R-:W-:Y:S02]  /*3310*/  HADD2.F32 R19, -RZ, R46.reuse.H1_H1 ;  /* 0x3000002eff137230 */ /* 0x101fe40000004100 */
[--C-:B------:R-:W-:Y:S01]  /*3320*/  FADD.FTZ R16, R43, -R20.reuse ;  /* 0x800000142b107221 */ /* 0x100fe20000010000 */
[----:B------:R-:W-:Y:S02]  /*3330*/  HADD2.F32 R17, -RZ, R46.H0_H0 ;  /* 0x2000002eff117230 */ /* 0x000fe40000004100 */
[--C-:B------:R-:W-:Y:S01]  /*3340*/  FADD.FTZ R18, R45, -R20.reuse ;  /* 0x800000142d127221 */ /* 0x100fe20000010000 */
[--C-:B------:R-:W-:Y:S01]  /*3350*/  FADD.FTZ R46, R19, -R20.reuse ;  /* 0x80000014132e7221 */ /* 0x100fe20000010000 */
[-C--:B------:R-:W-:Y:S01]  /*3360*/  FMUL.FTZ R16, R16, R21.reuse ;  /* 0x0000001510107220 */ /* 0x080fe20000410000 */
[----:B------:R-:W-:Y:S01]  /*3370*/  FADD.FTZ R44, R17, -R20 ;  /* 0x80000014112c7221 */ /* 0x000fe20000010000 */
[-C--:B------:R-:W-:Y:S01]  /*3380*/  FMUL.FTZ R18, R18, R21.reuse ;  /* 0x0000001512127220 */ /* 0x080fe20000410000 */
[-C--:B------:R-:W-:Y:S01]  /*3390*/  FMUL.FTZ R43, R46, R21.reuse ;  /* 0x000000152e2b7220 */ /* 0x080fe20000410000 */
        /* <DEDUP_REMOVED lines=14> */
.L_x_2661:
        /* <DEDUP_REMOVED lines=14> */
.L_x_2663:
[----:B------:R-:W-:Y:S05]  /*3560*/  BSYNC B0 ;  /* 0x0000000000007941 */ /* 0x000fea0003800000 */
.L_x_2662:
        /* <DEDUP_REMOVED lines=15> */
.L_x_2664:
        /* <DEDUP_REMOVED lines=14> */
.L_x_2666:
[----:B------:R-:W-:Y:S05]  /*3740*/  BSYNC B0 ;  /* 0x0000000000007941 */ /* 0x000fea0003800000 */
.L_x_2665:
        /* <DEDUP_REMOVED lines=23> */
.L_x_2667:
        /* <DEDUP_REMOVED lines=14> */
.L_x_2669:
[----:B------:R-:W-:Y:S05]  /*39a0*/  BSYNC B0 ;  /* 0x0000000000007941 */ /* 0x000fea0003800000 */
.L_x_2668:
[--C-:B------:R-:W-:Y:S01]  /*39b0*/  HADD2.F32 R17, -RZ, R37.reuse.H0_H0 ;  /* 0x20000025ff117230 */ /* 0x100fe20000004100 */
[----:B------:R-:W-:Y:S01]  /*39c0*/  ISETP.GE.U32.AND P5, PT, R25, UR14, PT ;  /* 0x0000000e19007c0c */ /* 0x000fe2000bfa6070 */
[----:B------:R-:W-:-:S03]  /*39d0*/  HADD2.F32 R37, -RZ, R37.H1_H1 ;  /* 0x30000025ff257230 */ /* 0x000fc60000004100 */
[--C-:B------:R-:W-:Y:S01]  /*39e0*/  FADD.FTZ R16, R17, -R20.reuse ;  /* 0x8000001411107221 */ /* 0x100fe20000010000 */
[----:B------:R-:W-:Y:S01]  /*39f0*/  ISETP.GE.AND.EX P5, PT, R36, UR15, PT, P5 ;  /* 0x0000000f24007c0c */ /* 0x000fe2000bfa6350 */
[----:B0-----:R-:W-:Y:S01]  /*3a00*/  FADD.FTZ R18, R37, -R20 ;  /* 0x8000001425127221 */ /* 0x001fe20000010000 */
[----:B------:R-:W-:Y:S01]  /*3a10*/  SHF.R.S32.HI R37, RZ, 0x1f, R26 ;  /* 0x0000001fff257819 */ /* 0x000fe2000001141a */
        /* <DEDUP_REMOVED lines=16> */
.L_x_2670:
        /* <DEDUP_REMOVED lines=14> */
.L_x_2672:
[----:B------:R-:W-:Y:S05]  /*3c00*/  BSYNC B0 ;  /* 0x0000000000007941 */ /* 0x000fea0003800000 */
.L_x_2671:
        /* <DEDUP_REMOVED lines=23> */
.L_x_2673:
        /* <DEDUP_REMOVED lines=14> */
.L_x_2675:
[----:B------:R-:W-:Y:S05]  /*3e60*/  BSYNC B0 ;  /* 0x0000000000007941 */ /* 0x000fea0003800000 */
.L_x_2674:
[--C-:B------:R-:W-:Y:S01]  /*3e70*/  HADD2.F32 R17, -RZ, R39.reuse.H0_H0 ;  /* 0x20000027ff117230 */ /* 0x100fe20000004100 */
[----:B------:R-:W-:Y:S01]  /*3e80*/  ISETP.GE.U32.AND P5, PT, R27, UR14, PT ;  /* 0x0000000e1b007c0c */ /* 0x000fe2000bfa6070 */
[----:B------:R-:W-:Y:S01]  /*3e90*/  HADD2.F32 R39, -RZ, R39.H1_H1 ;  /* 0x30000027ff277230 */ /* 0x000fe20000004100 */
[----:B------:R-:W-:Y:S02]  /*3ea0*/  SHF.R.S32.HI R37, RZ, 0x1f, R28 ;  /* 0x0000001fff257819 */ /* 0x000fe4000001141c */
[--C-:B------:R-:W-:Y:S01]  /*3eb0*/  FADD.FTZ R16, R17, -R20.reuse ;  /* 0x8000001411107221 */ /* 0x100fe20000010000 */
[----:B------:R-:W-:Y:S01]  /*3ec0*/  ISETP.GE.AND.EX P5, PT, R36, UR15, PT, P5 ;  /* 0x0000000f24007c0c */ /* 0x000fe2000bfa6350 */
[----:B0-----:R-:W-:Y:S02]  /*3ed0*/  FADD.FTZ R18, R39, -R20 ;  /* 0x8000001427127221 */ /* 0x001fe40000010000 */
        /* <DEDUP_REMOVED lines=16> */
.L_x_2676:
        /* <DEDUP_REMOVED lines=14> */
.L_x_2678:
[----:B------:R-:W-:Y:S05]  /*40c0*/  BSYNC B0 ;  /* 0x0000000000007941 */ /* 0x000fea0003800000 */
.L_x_2677:
        /* <DEDUP_REMOVED lines=23> */
.L_x_2679:
        /* <DEDUP_REMOVED lines=14> */
.L_x_2681:
[----:B------:R-:W-:Y:S05]  /*4320*/  BSYNC B0 ;  /* 0x0000000000007941 */ /* 0x000fea0003800000 */
.L_x_2680:
        /* <DEDUP_REMOVED lines=23> */
.L_x_2682:
        /* <DEDUP_REMOVED lines=14> */
.L_x_2684:
[----:B------:R-:W-:Y:S05]  /*4580*/  BSYNC B0 ;  /* 0x0000000000007941 */ /* 0x000fea0003800000 */
.L_x_2683:
        /* <DEDUP_REMOVED lines=23> */
.L_x_2685:
        /* <DEDUP_REMOVED lines=14> */
.L_x_2687:
[----:B------:R-:W-:Y:S05]  /*47e0*/  BSYNC B0 ;  /* 0x0000000000007941 */ /* 0x000fea0003800000 */
.L_x_2686:
        /* <DEDUP_REMOVED lines=23> */
.L_x_2688:
        /* <DEDUP_REMOVED lines=14> */
.L_x_2690:
[----:B------:R-:W-:Y:S05]  /*4a40*/  BSYNC B0 ;  /* 0x0000000000007941 */ /* 0x000fea0003800000 */
.L_x_2689:
        /* <DEDUP_REMOVED lines=22> */
.L_x_2691:
        /* <DEDUP_REMOVED lines=14> */
.L_x_2693:
[----:B------:R-:W-:Y:S05]  /*4c90*/  BSYNC B0 ;  /* 0x0000000000007941 */ /* 0x000fea0003800000 */
.L_x_2692:
        /* <DEDUP_REMOVED lines=22> */
.L_x_2694:
        /* <DEDUP_REMOVED lines=14> */
.L_x_2696:
[----:B------:R-:W-:Y:S05]  /*4ee0*/  BSYNC B0 ;  /* 0x0000000000007941 */ /* 0x000fea0003800000 */
.L_x_2695:
        /* <DEDUP_REMOVED lines=22> */
.L_x_2697:
        /* <DEDUP_REMOVED lines=13> */
.L_x_2699:
[----:B------:R-:W-:Y:S05]  /*5120*/  BSYNC B0 ;  /* 0x0000000000007941 */ /* 0x000fea0003800000 */
.L_x_2698:
[----:B0-----:R-:W0:Y:S01]  /*5130*/  LDC R17, c[0x0][0x10] ;  /* 0x00000400ff117b82 */ /* 0x001e220000000800 */
[----:B------:R-:W-:Y:S02]  /*5140*/  IADD3 R12, R12, 0x1, RZ ;  /* 0x000000010c0c7810 */ /* 0x000fe40007ffe0ff */
[----:B0-----:R-:W-:-:S04]  /*5150*/  IADD3 R10, R17, R10, RZ ;  /* 0x0000000a110a7210 */ /* 0x001fc80007ffe0ff */
[----:B------:R-:W-:-:S13]  /*5160*/  ISETP.GE.AND P5, PT, R10, UR4, PT ;  /* 0x000000040a007c0c */ /* 0x000fda000bfa6270 */
[----:B------:R-:W-:Y:S05]  /*5170*/  @!P5 BRA `(.L_x_2700) ;  /* 0xffffffb0008cd947 */ /* 0x000fea000383ffff */
[----:B------:R-:W-:Y:S05]  /*5180*/  EXIT ;  /* 0x000000000000794d */ /* 0x000fea0003800000 */
.L_x_2701:
        /* <DEDUP_REMOVED lines=15> */
.L_x_3306:


//--------------------- .text._Z35group_norm_nhwc_fwd_one_pass_kernelI11Fp16IOFp16WLi64ELi28ELi448EEv26Group_norm_nhwc_fwd_params --------------------------
	.section	.text._Z35group_norm_nhwc_fwd_one_pass_kernelI11Fp16IOFp16WLi64ELi28ELi448EEv26Group_norm_nhwc_fwd_params,"ax",@progbits
	.align	128
        .global         _Z35group_norm_nhwc_fwd_one_pass_kernelI11Fp16IOFp16WLi64ELi28ELi448EEv26Group_norm_nhwc_fwd_params
        .type           _Z35group_norm_nhwc_fwd_one_pass_kernelI11Fp16IOFp16WLi64ELi28ELi448EEv26Group_norm_nhwc_fwd_params,@function
        .size           _Z35group_norm_nhwc_fwd_one_pass_kernelI11Fp16IOFp16WLi64ELi28ELi448EEv26Group_norm_nhwc_fwd_params,(.L_x_3307 - _Z35group_norm_nhwc_fwd_one_pass_kernelI11Fp16IOFp16WLi64ELi28ELi448EEv26Group_norm_nhwc_fwd_params)
        .other          _Z35group_norm_nhwc_fwd_one_pass_kernelI11Fp16IOFp16WLi64ELi28ELi448EEv26Group_norm_nhwc_fwd_params,@"STO_CUDA_ENTRY STV_DEFAULT"
_Z35group_norm_nhwc_fwd_one_pass_kernelI11Fp16IOFp16WLi64ELi28ELi448EEv26Group_norm_nhwc_fwd_params:
.text._Z35group_norm_nhwc_fwd_one_pass_kernelI11Fp16IOFp16WLi64ELi28ELi448EEv26Group_norm_nhwc_fwd_params:
        /* <DEDUP_REMOVED lines=32> */
.L_x_2717:
        /* <DEDUP_REMOVED lines=148> */
.L_x_2703:
[----:B------:R-:W-:Y:S05]  /*0b40*/  BSYNC B0 ;  /* 0x0000000000007941 */ /* 0x000fea0003800000 */
.L_x_2702:
        /* <DEDUP_REMOVED lines=28> */
.L_x_2706:
[----:B-1----:R-:W2:Y:S04]  /*0d10*/  LDG.E.STRONG.GPU R8, desc[UR8][R4.64] ;  /* 0x0000000804087981 */ /* 0x002ea8000c1ef900 */
[----:B--2---:R-:W-:Y:S01]  /*0d20*/  CCTL.IVALL ;  /* 0x00000000ff00798f */ /* 0x004fe20002000000 */
[----:B------:R-:W-:Y:S05]  /*0d30*/  YIELD ;  /* 0x0000000000007946 */ /* 0x000fea0003800000 */
[----:B------:R-:W-:-:S13]  /*0d40*/  ISETP.NE.AND P1, PT, R8, R11, PT ;  /* 0x0000000b0800720c */ /* 0x000fda0003f25270 */
[----:B------:R-:W-:Y:S05]  /*0d50*/  @P1 BRA `(.L_x_2706) ;  /* 0xfffffffc00ec1947 */ /* 0x000fea000383ffff */
.L_x_2705:
        /* <DEDUP_REMOVED lines=11> */
.L_x_2708:
        /* <DEDUP_REMOVED lines=63> */
.L_x_2707:
        /* <DEDUP_REMOVED lines=19> */
.L_x_2710:
[----:B------:R-:W-:Y:S05]  /*1330*/  BSYNC B0 ;  /* 0x0000000000007941 */ /* 0x000fea0003800000 */
.L_x_2709:
        /* <DEDUP_REMOVED lines=33> */
.L_x_2704:
        /* <DEDUP_REMOVED lines=66> */
.L_x_2711:
        /* <DEDUP_REMOVED lines=15> */
.L_x_2713:
[----:B------:R-:W-:Y:S05]  /*1a60*/  BSYNC B0 ;  /* 0x0000000000007941 */ /* 0x000fea0003800000 */
.L_x_2712:
        /* <DEDUP_REMOVED lines=11> */
.L_x_2714:
        /* <DEDUP_REMOVED lines=19> */
.L_x_2716:
[----:B------:R-:W-:Y:S05]  /*1c50*/  BSYNC B0 ;  /* 0x0000000000007941 */ /* 0x000fea0003800000 */
.L_x_2715:
[----:B------:R-:W1:Y:S01]  /*1c60*/  LDC R4, c[0x0][0x10] ;  /* 0x00000400ff047b82 */ /* 0x000e620000000800 */
[----:B------:R-:W-:Y:S02]  /*1c70*/  IADD3 R18, R18, 0x1, RZ ;  /* 0x0000000112127810 */ /* 0x000fe40007ffe0ff */
[----:B-1----:R-:W-:-:S04]  /*1c80*/  IADD3 R21, R4, R21, RZ ;  /* 0x0000001504157210 */ /* 0x002fc80007ffe0ff */
[----:B------:R-:W-:-:S13]  /*1c90*/  ISETP.GE.AND P1, PT, R21, UR4, PT ;  /* 0x0000000415007c0c */ /* 0x000fda000bf26270 */
[----:B------:R-:W-:Y:S05]  /*1ca0*/  @!P1 BRA `(.L_x_2717) ;  /* 0xffffffe400549947 */ /* 0x000fea000383ffff */
[----:B------:R-:W-:Y:S05]  /*1cb0*/  EXIT ;  /* 0x000000000000794d */ /* 0x000fea0003800000 */
.L_x_2718:
        /* <DEDUP_REMOVED lines=12> */
.L_x_3307:


//--------------------- .text._Z35group_norm_nhwc_fwd_one_pass_kernelI11Fp16IOFp16WLi128ELi28ELi448EEv26Group_norm_nhwc_fwd_params --------------------------
	.section	.text._Z35group_norm_nhwc_fwd_one_pass_kernelI11Fp16IOFp16WLi128ELi28ELi448EEv26Group_norm_nhwc_fwd_params,"ax",@progbits
	.align	128
        .global         _Z35group_norm_nhwc_fwd_one_pass_kernelI11Fp16IOFp16WLi128ELi28ELi448EEv26Group_norm_nhwc_fwd_params
        .type           _Z35group_norm_nhwc_fwd_one_pass_kernelI11Fp16IOFp16WLi128ELi28ELi448EEv26Group_norm_nhwc_fwd_params,@function
        .size           _Z35group_norm_nhwc_fwd_one_pass_kernelI11Fp16IOFp16WLi128ELi28ELi448EEv26Group_norm_nhwc_fwd_params,(.L_x_3308 - _Z35group_norm_nhwc_fwd_one_pass_kernelI11Fp16IOFp16WLi128ELi28ELi448EEv26Group_norm_nhwc_fwd_params)
        .other          _Z35group_norm_nhwc_fwd_one_pass_kernelI11Fp16IOFp16WLi128ELi28ELi448EEv26Group_norm_nhwc_fwd_params,@"STO_CUDA_ENTRY STV_DEFAULT"
_Z35group_norm_nhwc_fwd_one_pass_kernelI11Fp16IOFp16WLi128ELi28ELi448EEv26Group_norm_nhwc_fwd_params:
.text._Z35group_norm_nhwc_fwd_one_pass_kernelI11Fp16IOFp16WLi128ELi28ELi448EEv26Group_norm_nhwc_fwd_params:
        /* <DEDUP_REMOVED lines=24> */
.L_x_2740:
        /* <DEDUP_REMOVED lines=206> */
.L_x_2720:
[----:B------:R-:W-:Y:S05]  /*0e60*/  BSYNC B0 ;  /* 0x0000000000007941 */ /* 0x000fea0003800000 */
.L_x_2719:
        /* <DEDUP_REMOVED lines=28> */
.L_x_2723:
[----:B-1----:R-:W2:Y:S04]  /*1030*/  LDG.E.STRONG.GPU R11, desc[UR8][R8.64] ;  /* 0x00000008080b7981 */ /* 0x002ea8000c1ef900 */
[----:B--2---:R-:W-:Y:S01]  /*1040*/  CCTL.IVALL ;  /* 0x00000000ff00798f */ /* 0x004fe20002000000 */
[----:B------:R-:W-:Y:S05]  /*1050*/  YIELD ;  /* 0x0000000000007946 */ /* 0x000fea0003800000 */
[----:B------:R-:W-:-:S13]  /*1060*/  ISETP.NE.AND P1, PT, R11, R28, PT ;  /* 0x0000001c0b00720c */ /* 0x000fda0003f25270 */
[----:B------:R-:W-:Y:S05]  /*1070*/  @P1 BRA `(.L_x_2723) ;  /* 0xfffffffc00ec1947 */ /* 0x000fea000383ffff */
.L_x_2722:
        /* <DEDUP_REMOVED lines=11> */
.L_x_2725:
        /* <DEDUP_REMOVED lines=63> */
.L_x_2724:
        /* <DEDUP_REMOVED lines=19> */
.L_x_2727:
[----:B------:R-:W-:Y:S05]  /*1650*/  BSYNC B0 ;  /* 0x0000000000007941 */ /* 0x000fea0003800000 */
.L_x_2726:
        /* <DEDUP_REMOVED lines=32> */
.L_x_2721:
        /* <DEDUP_REMOVED lines=55> */
[----:B------:R-:W-:Y:S01]  /*1bd0*/  ISETP.GT.U32.OR P3, PT, R0, 0x1bf, P3 ;  /* 0x000001bf0000780c */ /* 0x000fe20001f64470 */
[----:B--2---:R-:W-:Y:S02]  /*1be0*/  HADD2.F32 R11, -RZ, R28.H0_H0 ;  /* 0x2000001cff0b7230 */ /* 0x004fe40000004100 */
[----:B------:R-:W-:Y:S02]  /*1bf0*/  HADD2.F32 R28, -RZ, R22.H1_H1 ;  /* 0x30000016ff1c7230 */ /* 0x000fe40000004100 */
[----:B---3--:R-:W-:-:S03]  /*1c00*/  HADD2.F32 R2, -RZ, R2.H0_H0 ;  /* 0x20000002ff027230 */ /* 0x008fc60000004100 */
[----:B------:R-:W-:Y:S02]  /*1c10*/  FADD.FTZ R28, R28, -R10 ;  /* 0x8000000a1c1c7221 */ /* 0x000fe40000010000 */
[--C-:B------:R-:W-:Y:S02]  /*1c20*/  FFMA.FTZ R14, R2, R13, R11.reuse ;  /* 0x0000000d020e7223 */ /* 0x100fe4000001000b */
[----:B------:R-:W-:Y:S01]  /*1c30*/  FMUL.FTZ R28, R28, R9 ;  /* 0x000000091c1c7220 */ /* 0x000fe20000410000 */
[----:B------:R-:W-:-:S03]  /*1c40*/  FFMA.FTZ R13, R2, R12, R11 ;  /* 0x0000000c020d7223 */ /* 0x000fc6000001000b */
[C-C-:B------:R-:W-:Y:S01]  /*1c50*/  FFMA.FTZ R12, R2.reuse, R28, R11.reuse ;  /* 0x0000001c020c7223 */ /* 0x140fe2000001000b */
[----:B------:R-:W-:Y:S01]  /*1c60*/  FFMA.FTZ R2, R2, R15, R11 ;  /* 0x0000000f02027223 */ /* 0x000fe2000001000b */
[----:B------:R-:W-:Y:S02]  /*1c70*/  HADD2.F32 R15, -RZ, R22.H0_H0 ;  /* 0x20000016ff0f7230 */ /* 0x000fe40000004100 */
[----:B------:R-:W-:Y:S02]  /*1c80*/  HADD2.F32 R11, -RZ, R19.H0_H0 ;  /* 0x20000013ff0b7230 */ /* 0x000fe40000004100 */
[----:B------:R-:W-:Y:S02]  /*1c90*/  HADD2.F32 R19, -RZ, R18.H0_H0 ;  /* 0x20000012ff137230 */ /* 0x000fe40000004100 */
[--C-:B------:R-:W-:Y:S01]  /*1ca0*/  FADD.FTZ R28, R15, -R10.reuse ;  /* 0x8000000a0f1c7221 */ /* 0x100fe20000010000 */
[----:B------:R-:W-:Y:S01]  /*1cb0*/  IADD3 R15, R17, 0x60, RZ ;  /* 0x00000060110f7810 */ /* 0x000fe20007ffe0ff */
[--C-:B------:R-:W-:Y:S01]  /*1cc0*/  FADD.FTZ R22, R21, -R10.reuse ;  /* 0x8000000a15167221 */ /* 0x100fe20000010000 */
[--C-:B------:R-:W-:Y:S01]  /*1cd0*/  FADD.FTZ R11, R11, -R10.reuse ;  /* 0x8000000a0b0b7221 */ /* 0x100fe20000010000 */
[----:B------:R-:W-:Y:S01]  /*1ce0*/  FADD.FTZ R10, R19, -R10 ;  /* 0x8000000a130a7221 */ /* 0x000fe20000010000 */
[----:B------:R-:W-:-:S02]  /*1cf0*/  ISETP.GE.U32.AND P1, PT, R15, UR12, PT ;  /* 0x0000000c0f007c0c */ /* 0x000fc4000bf26070 */
[----:B------:R-:W-:Y:S01]  /*1d00*/  SHF.R.S32.HI R18, RZ, 0x1f, R15 ;  /* 0x0000001fff127819 */ /* 0x000fe2000001140f */
[----:B----4-:R-:W-:Y:S02]  /*1d10*/  HADD2.F32 R23, -RZ, R23.H0_H0 ;  /* 0x20000017ff177230 */ /* 0x010fe40000004100 */
[-C--:B------:R-:W-:Y:S01]  /*1d20*/  FMUL.FTZ R11, R11, R9.reuse ;  /* 0x000000090b0b7220 */ /* 0x080fe20000410000 */
[----:B-----5:R-:W-:Y:S02]  /*1d30*/  HADD2.F32 R8, -RZ, R8.H0_H0 ;  /* 0x20000008ff087230 */ /* 0x020fe40000004100 */
[-C--:B------:R-:W-:Y:S01]  /*1d40*/  FMUL.FTZ R19, R28, R9.reuse ;  /* 0x000000091c137220 */ /* 0x080fe20000410000 */
[-C--:B------:R-:W-:Y:S01]  /*1d50*/  FMUL.FTZ R21, R10, R9.reuse ;  /* 0x000000090a157220 */ /* 0x080fe20000410000 */
[----:B------:R-:W-:Y:S01]  /*1d60*/  ISETP.GE.AND.EX P1, PT, R18, UR13, PT, P1 ;  /* 0x0000000d12007c0c */ /* 0x000fe2000bf26310 */
[----:B------:R-:W-:Y:S01]  /*1d70*/  FMUL.FTZ R9, R22, R9 ;  /* 0x0000000916097220 */ /* 0x000fe20000410000 */
        /* <DEDUP_REMOVED lines=16> */
.L_x_2728:
        /* <DEDUP_REMOVED lines=14> */
.L_x_2730:
[----:B------:R-:W-:Y:S05]  /*1f60*/  BSYNC B0 ;  /* 0x0000000000007941 */ /* 0x000fea0003800000 */
.L_x_2729:
        /* <DEDUP_REMOVED lines=11> */
.L_x_2731:
        /* <DEDUP_REMOVED lines=14> */
.L_x_2733:
[----:B------:R-:W-:Y:S05]  /*2100*/  BSYNC B0 ;  /* 0x0000000000007941 */ /* 0x000fea0003800000 */
.L_x_2732:
        /* <DEDUP_REMOVED lines=11> */
.L_x_2734:
        /* <DEDUP_REMOVED lines=14> */
.L_x_2736:
[----:B------:R-:W-:Y:S05]  /*22a0*/  BSYNC B0 ;  /* 0x0000000000007941 */ /* 0x000fea0003800000 */
.L_x_2735:
        /* <DEDUP_REMOVED lines=11> */
.L_x_2737:
        /* <DEDUP_REMOVED lines=14> */
.L_x_2739:
[----:B------:R-:W-:Y:S05]  /*2440*/  BSYNC B0 ;  /* 0x0000000000007941 */ /* 0x000fea0003800000 */
.L_x_2738:
[----:B------:R-:W4:Y:S01]  /*2450*/  LDC R5, c[0x0][0x10] ;  /* 0x00000400ff057b82 */ /* 0x000f220000000800 */
[----:B------:R-:W-:Y:S02]  /*2460*/  IADD3 R4, R4, 0x1, RZ ;  /* 0x0000000104047810 */ /* 0x000fe40007ffe0ff */
[----:B----4-:R-:W-:-:S04]  /*2470*/  IADD3 R20, R5, R20, RZ ;  /* 0x0000001405147210 */ /* 0x010fc80007ffe0ff */
[----:B------:R-:W-:-:S13]  /*2480*/  ISETP.GE.AND P1, PT, R20, UR4, PT ;  /* 0x0000000414007c0c */ /* 0x000fda000bf26270 */
[----:B------:R-:W-:Y:S05]  /*2490*/  @!P1 BRA `(.L_x_2740) ;  /* 0xffffffdc00389947 */ /* 0x000fea000383ffff */
[----:B------:R-:W-:Y:S05]  /*24a0*/  EXIT ;  /* 0x000000000000794d */ /* 0x000fea0003800000 */
.L_x_2741:
        /* <DEDUP_REMOVED lines=13> */
.L_x_3308:


//--------------------- .text._Z35group_norm_nhwc_fwd_one_pass_kernelI11Fp16IOFp16WLi256ELi28ELi448EEv26Group_norm_nhwc_fwd_params --------------------------
	.section	.text._Z35group_norm_nhwc_fwd_one_pass_kernelI11Fp16IOFp16WLi256ELi28ELi448EEv26Group_norm_nhwc_fwd_params,"ax",@progbits
	.align	128
        .global         _Z35group_norm_nhwc_fwd_one_pass_kernelI11Fp16IOFp16WLi256ELi28ELi448EEv26Group_norm_nhwc_fwd_params
        .type           _Z35group_norm_nhwc_fwd_one_pass_kernelI11Fp16IOFp16WLi256ELi28ELi448EEv26Group_norm_nhwc_fwd_params,@function
        .size           _Z35group_norm_nhwc_fwd_one_pass_kernelI11Fp16IOFp16WLi256ELi28ELi448EEv26Group_norm_nhwc_fwd_params,(.L_x_3309 - _Z35group_norm_nhwc_fwd_one_pass_kernelI11Fp16IOFp16WLi256ELi28ELi448EEv26Group_norm_nhwc_fwd_params)
        .other          _Z35group_norm_nhwc_fwd_one_pass_kernelI11Fp16IOFp16WLi256ELi28ELi448EEv26Group_norm_nhwc_fwd_params,@"STO_CUDA_ENTRY STV_DEFAULT"
_Z35group_norm_nhwc_fwd_one_pass_kernelI11Fp16IOFp16WLi256ELi28ELi448EEv26Group_norm_nhwc_fwd_params:
.text._Z35group_norm_nhwc_fwd_one_pass_kernelI11Fp16IOFp16WLi256ELi28ELi448EEv26Group_norm_nhwc_fwd_params:
        /* <DEDUP_REMOVED lines=48> */
.L_x_2778:
        /* <DEDUP_REMOVED lines=281> */
.L_x_2743:
[----:B------:R-:W-:Y:S05]  /*1490*/  BSYNC B0 ;  /* 0x0000000000007941 */ /* 0x000fea0003800000 */
.L_x_2742:
        /* <DEDUP_REMOVED lines=29> */
.L_x_2746:
[----:B0-----:R-:W2:Y:S04]  /*1670*/  LDG.E.STRONG.GPU R8, desc[UR8][R6.64] ;  /* 0x0000000806087981 */ /* 0x001ea8000c1ef900 */
[----:B--2---:R-:W-:Y:S01]  /*1680*/  CCTL.IVALL ;  /* 0x00000000ff00798f */ /* 0x004fe20002000000 */
[----:B------:R-:W-:Y:S05]  /*1690*/  YIELD ;  /* 0x0000000000007946 */ /* 0x000fea0003800000 */
[----:B------:R-:W-:-:S13]  /*16a0*/  ISETP.NE.AND P0, PT, R8, R11, PT ;  /* 0x0000000b0800720c */ /* 0x000fda0003f05270 */
[----:B------:R-:W-:Y:S05]  /*16b0*/  @P0 BRA `(.L_x_2746) ;  /* 0xfffffffc00ec0947 */ /* 0x000fea000383ffff */
.L_x_2745:
        /* <DEDUP_REMOVED lines=17> */
.L_x_2750:
        /* <DEDUP_REMOVED lines=115> */
.L_x_2749:
        /* <DEDUP_REMOVED lines=61> */
.L_x_2751:
[----:B------:R-:W-:-:S13]  /*22d0*/  ISETP.NE.OR P0, PT, R6, RZ, P0 ;  /* 0x000000ff0600720c */ /* 0x000fda0000705670 */
[----:B------:R-:W-:Y:S05]  /*22e0*/  @!P0 BRA `(.L_x_2747) ;  /* 0x00000000007c8947 */ /* 0x000fea0003800000 */
.L_x_2748:
        /* <DEDUP_REMOVED lines=31> */
.L_x_2747:
        /* <DEDUP_REMOVED lines=11> */
.L_x_2753:
[----:B------:R-:W-:Y:S05]  /*2590*/  BSYNC B0 ;  /* 0x0000000000007941 */ /* 0x000fea0003800000 */
.L_x_2752:
        /* <DEDUP_REMOVED lines=16> */
.L_x_2744:
        /* <DEDUP_REMOVED lines=51> */
[----:B--2---:R-:W-:Y:S02]  /*29d0*/  HADD2.F32 R6, -RZ, R16.H0_H0 ;  /* 0x20000010ff067230 */ /* 0x004fe40000004100 */
[----:B---3--:R-:W-:Y:S02]  /*29e0*/  HADD2.F32 R7, -RZ, R17.H0_H0 ;  /* 0x20000011ff077230 */ /* 0x008fe40000004100 */
[----:B----4-:R-:W-:Y:S02]  /*29f0*/  HADD2.F32 R9, -RZ, R18.H0_H0 ;  /* 0x20000012ff097230 */ /* 0x010fe40000004100 */
[----:B------:R-:W-:Y:S01]  /*2a00*/  FADD.FTZ R18, R15, -R4 ;  /* 0x800000040f127221 */ /* 0x000fe20000010000 */
[----:B-----5:R-:W-:-:S02]  /*2a10*/  HADD2.F32 R8, -RZ, R19.H0_H0 ;  /* 0x20000013ff087230 */ /* 0x020fc40000004100 */
[----:B------:R-:W-:Y:S01]  /*2a20*/  FADD.FTZ R19, R21, -R4 ;  /* 0x8000000415137221 */ /* 0x000fe20000010000 */
        /* <DEDUP_REMOVED lines=13> */
.L_x_2754:
        /* <DEDUP_REMOVED lines=14> */
.L_x_2756:
[----:B------:R-:W-:Y:S05]  /*2be0*/  BSYNC B0 ;  /* 0x0000000000007941 */ /* 0x000fea0003800000 */
.L_x_2755:
        /* <DEDUP_REMOVED lines=17> */
.L_x_2757:
        /* <DEDUP_REMOVED lines=14> */
.L_x_2759:
[----:B------:R-:W-:Y:S05]  /*2de0*/  BSYNC B0 ;  /* 0x0000000000007941 */ /* 0x000fea0003800000 */
.L_x_2758:
        /* <DEDUP_REMOVED lines=22> */
.L_x_2760:
        /* <DEDUP_REMOVED lines=14> */
.L_x_2762:
[----:B------:R-:W-:Y:S05]  /*3030*/  BSYNC B0 ;  /* 0x0000000000007941 */ /* 0x000fea0003800000 */
.L_x_2761:
        /* <DEDUP_REMOVED lines=17> */
.L_x_2763:
        /* <DEDUP_REMOVED lines=14> */
.L_x_2765:
[----:B------:R-:W-:Y:S05]  /*3230*/  BSYNC B0 ;  /* 0x0000000000007941 */ /* 0x000fea0003800000 */
.L_x_2764:
        /* <DEDUP_REMOVED lines=32> */
.L_x_2766:
        /* <DEDUP_REMOVED lines=14> */
.L_x_2768:
[----:B------:R-:W-:Y:S05]  /*3520*/  BSYNC B0 ;  /* 0x0000000000007941 */ /* 0x000fea0003800000 */
.L_x_2767:
        /* <DEDUP_REMOVED lines=17> */
.L_x_2769:
        /* <DEDUP_REMOVED lines=14> */
.L_x_2771:
[----:B------:R-:W-:Y:S05]  /*3720*/  BSYNC B0 ;  /* 0x0000000000007941 */ /* 0x000fea0003800000 */
.L_x_2770:
        /* <DEDUP_REMOVED lines=33> */
.L_x_2772:
        /* <DEDUP_REMOVED lines=14> */
.L_x_2774:
[----:B------:R-:W-:Y:S05]  /*3a20*/  BSYNC B0 ;  /* 0x0000000000007941 */ /* 0x000fea0003800000 */
.L_x_2773:
        /* <DEDUP_REMOVED lines=11> */
.L_x_2775:
        /* <DEDUP_REMOVED lines=13> */
.L_x_2777:
[----:B------:R-:W-:Y:S05]  /*3bb0*/  BSYNC B0 ;  /* 0x0000000000007941 */ /* 0x000fea0003800000 */
.L_x_2776:
[----:B------:R-:W-:Y:S02]  /*3bc0*/  UIADD3 UR11, UR12, UR11, URZ ;  /* 0x0000000b0c0b7290 */ /* 0x000fe4000fffe03f */
[----:B------:R-:W-:Y:S02]  /*3bd0*/  UIADD3 UR4, UR4, 0x1, URZ ;  /* 0x0000000104047890 */ /* 0x000fe4000fffe03f */
[----:B------:R-:W-:-:S06]  /*3be0*/  UISETP.GE.AND UP0, UPT, UR11, UR5, UPT ;  /* 0x000000050b00728c */ /* 0x000fcc000bf06270 */
[----:B------:R-:W-:-:S13]  /*3bf0*/  PLOP3.LUT P0, PT, PT, PT, UP0, 0x80, 0x0 ;  /* 0x000000000000781c */ /* 0x000fda0003f0f008 */
[----:B------:R-:W-:Y:S05]  /*3c00*/  @!P0 BRA `(.L_x_2778) ;  /* 0xffffffc400bc8947 */ /* 0x000fea000383ffff */
[----:B------:R-:W-:Y:S05]  /*3c10*/  EXIT ;  /* 0x000000000000794d */ /* 0x000fea0003800000 */
.L_x_2779:
        /* <DEDUP_REMOVED lines=14> */
.L_x_3309:


//--------------------- .text._Z35group_norm_nhwc_fwd_one_pass_kernelI11Fp16IOFp16WLi512ELi28ELi448EEv26Group_norm_nhwc_fwd_params --------------------------
	.section	.text._Z35group_norm_nhwc_fwd_one_pass_kernelI11Fp16IOFp16WLi512ELi28ELi448EEv26Group_norm_nhwc_fwd_params,"ax",@progbits
	.align	128
        .global         _Z35group_norm_nhwc_fwd_one_pass_kernelI11Fp16IOFp16WLi512ELi28ELi448EEv26Group_norm_nhwc_fwd_params
        .type           _Z35group_norm_nhwc_fwd_one_pass_kernelI11Fp16IOFp16WLi512ELi28ELi448EEv26Group_norm_nhwc_fwd_params,@function
        .size           _Z35group_norm_nhwc_fwd_one_pass_kernelI11Fp16IOFp16WLi512ELi28ELi448EEv26Group_norm_nhwc_fwd_params,(.L_x_3310 - _Z35group_norm_nhwc_fwd_one_pass_kernelI11Fp16IOFp16WLi512ELi28ELi448EEv26Group_norm_nhwc_fwd_params)
        .other          _Z35group_norm_nhwc_fwd_one_pass_kernelI11Fp16IOFp16WLi512ELi28ELi448EEv26Group_norm_nhwc_fwd_params,@"STO_CUDA_ENTRY STV_DEFAULT"
_Z35group_norm_nhwc_fwd_one_pass_kernelI11Fp16IOFp16WLi512ELi28ELi448EEv26Group_norm_nhwc_fwd_params:
.text._Z35group_norm_nhwc_fwd_one_pass_kernelI11Fp16IOFp16WLi512ELi28ELi448EEv26Group_norm_nhwc_fwd_params:
        /* <DEDUP_REMOVED lines=59> */
.L_x_2837:
        /* <DEDUP_REMOVED lines=450> */
.L_x_2781:
[----:B------:R-:W-:Y:S05]  /*1fd0*/  BSYNC B0 ;  /* 0x0000000000007941 */ /* 0x000fea0003800000 */
.L_x_2780:
        /* <DEDUP_REMOVED lines=28> */
.L_x_2784:
[----:B--2---:R-:W2:Y:S04]  /*21a0*/  LDG.E.STRONG.GPU R19, desc[UR8][R16.64] ;  /* 0x0000000810137981 */ /* 0x004ea8000c1ef900 */
[----:B--2---:R-:W-:Y:S01]  /*21b0*/  CCTL.IVALL ;  /* 0x00000000ff00798f */ /* 0x004fe20002000000 */
[----:B------:R-:W-:Y:S05]  /*21c0*/  YIELD ;  /* 0x0000000000007946 */ /* 0x000fea0003800000 */
[----:B------:R-:W-:-:S13]  /*21d0*/  ISETP.NE.AND P6, PT, R19, R60, PT ;  /* 0x0000003c1300720c */ /* 0x000fda0003fc5270 */
[----:B------:R-:W-:Y:S05]  /*21e0*/  @P6 BRA `(.L_x_2784) ;  /* 0xfffffffc00ec6947 */ /* 0x000fea000383ffff */
.L_x_2783:
        /* <DEDUP_REMOVED lines=11> */
.L_x_2786:
        /* <DEDUP_REMOVED lines=63> */
.L_x_2785:
        /* <DEDUP_REMOVED lines=22> */
.L_x_2788:
[----:B------:R-:W-:Y:S05]  /*27f0*/  BSYNC B0 ;  /* 0x0000000000007941 */ /* 0x000fea0003800000 */
.L_x_2787:
        /* <DEDUP_REMOVED lines=33> */
.L_x_2782:
        /* <DEDUP_REMOVED lines=42> */
[----:B0-----:R-:W-:Y:S02]  /*2cb0*/  HADD2.F32 R22, -RZ, R35.H0_H0 ;  /* 0x20000023ff167230 */ /* 0x001fe40000004100 */
[----:B--2---:R-:W-:Y:S02]  /*2cc0*/  HADD2.F32 R35, -RZ, R60.H0_H0 ;  /* 0x2000003cff237230 */ /* 0x004fe40000004100 */
[----:B---3--:R-:W-:-:S02]  /*2cd0*/  HADD2.F32 R23, -RZ, R59.H0_H0 ;  /* 0x2000003bff177230 */ /* 0x008fc40000004100 */
[----:B-----5:R-:W-:-:S05]  /*2ce0*/  HADD2.F32 R60, -RZ, R61.H0_H0 ;  /* 0x2000003dff3c7230 */ /* 0x020fca0000004100 */
        /* <DEDUP_REMOVED lines=13> */
.L_x_2789:
        /* <DEDUP_REMOVED lines=14> */
.L_x_2791:
[----:B------:R-:W-:Y:S05]  /*2ea0*/  BSYNC B0 ;  /* 0x0000000000007941 */ /* 0x000fea0003800000 */
.L_x_2790:
        /* <DEDUP_REMOVED lines=23> */
.L_x_2792:
        /* <DEDUP_REMOVED lines=14> */
.L_x_2794:
[----:B------:R-:W-:Y:S05]  /*3100*/  BSYNC B0 ;  /* 0x0000000000007941 */ /* 0x000fea0003800000 */
.L_x_2793:
        /* <DEDUP_REMOVED lines=17> */
.L_x_2795:
        /* <DEDUP_REMOVED lines=14> */
.L_x_2797:
[----:B------:R-:W-:Y:S05]  /*3300*/  BSYNC B0 ;  /* 0x0000000000007941 */ /* 0x000fea0003800000 */
.L_x_2796:
        /* <DEDUP_REMOVED lines=23> */
.L_x_2798:
        /* <DEDUP_REMOVED lines=14> */
.L_x_2800:
[----:B------:R-:W-:Y:S05]  /*3560*/  BSYNC B0 ;  /* 0x0000000000007941 */ /* 0x000fea0003800000 */
.L_x_2799:
        /* <DEDUP_REMOVED lines=15> */
.L_x_2801:
        /* <DEDUP_REMOVED lines=14> */
.L_x_2803:
[----:B------:R-:W-:Y:S05]  /*3740*/  BSYNC B0 ;  /* 0x0000000000007941 */ /* 0x000fea0003800000 */
.L_x_2802:
        /* <DEDUP_REMOVED lines=23> */
.L_x_2804:
        /* <DEDUP_REMOVED lines=14> */
.L_x_2806:
[----:B------:R-:W-:Y:S05]  /*39a0*/  BSYNC B0 ;  /* 0x0000000000007941 */ /* 0x000fea0003800000 */
.L_x_2805:
        /* <DEDUP_REMOVED lines=23> */
.L_x_2807:
        /* <DEDUP_REMOVED lines=14> */
.L_x_2809:
[----:B------:R-:W-:Y:S05]  /*3c00*/  BSYNC B0 ;  /* 0x0000000000007941 */ /* 0x000fea0003800000 */
.L_x_2808:
        /* <DEDUP_REMOVED lines=23> */
.L_x_2810:
        /* <DEDUP_REMOVED lines=14> */
.L_x_2812:
[----:B------:R-:W-:Y:S05]  /*3e60*/  BSYNC B0 ;  /* 0x0000000000007941 */ /* 0x000fea0003800000 */
.L_x_2811:
        /* <DEDUP_REMOVED lines=23> */
.L_x_2813:
        /* <DEDUP_REMOVED lines=14> */
.L_x_2815:
[----:B------:R-:W-:Y:S05]  /*40c0*/  BSYNC B0 ;  /* 0x0000000000007941 */ /* 0x000fea0003800000 */
.L_x_2814:
        /* <DEDUP_REMOVED lines=23> */
.L_x_2816:
        /* <DEDUP_REMOVED lines=14> */
.L_x_2818:
[----:B------:R-:W-:Y:S05]  /*4320*/  BSYNC B0 ;  /* 0x0000000000007941 */ /* 0x000fea0003800000 */
.L_x_2817:
        /* <DEDUP_REMOVED lines=23> */
.L_x_2819:
        /* <DEDUP_REMOVED lines=14> */
.L_x_2821:
[----:B------:R-:W-:Y:S05]  /*4580*/  BSYNC B0 ;  /* 0x0000000000007941 */ /* 0x000fea0003800000 */
.L_x_2820:
        /* <DEDUP_REMOVED lines=23> */
.L_x_2822:
        /* <DEDUP_REMOVED lines=14> */
.L_x_2824:
[----:B------:R-:W-:Y:S05]  /*47e0*/  BSYNC B0 ;  /* 0x0000000000007941 */ /* 0x000fea0003800000 */
.L_x_2823:
        /* <DEDUP_REMOVED lines=23> */
.L_x_2825:
        /* <DEDUP_REMOVED lines=14> */
.L_x_2827:
[----:B------:R-:W-:Y:S05]  /*4a40*/  BSYNC B0 ;  /* 0x0000000000007941 */ /* 0x000fea0003800000 */
.L_x_2826:
        /* <DEDUP_REMOVED lines=22> */
.L_x_2828:
        /* <DEDUP_REMOVED lines=14> */
.L_x_2830:
[----:B------:R-:W-:Y:S05]  /*4c90*/  BSYNC B0 ;  /* 0x0000000000007941 */ /* 0x000fea0003800000 */
.L_x_2829:
        /* <DEDUP_REMOVED lines=22> */
.L_x_2831:
        /* <DEDUP_REMOVED lines=14> */
.L_x_2833:
[----:B------:R-:W-:Y:S05]  /*4ee0*/  BSYNC B0 ;  /* 0x0000000000007941 */ /* 0x000fea0003800000 */
.L_x_2832:
        /* <DEDUP_REMOVED lines=22> */
.L_x_2834:
        /* <DEDUP_REMOVED lines=13> */
.L_x_2836:
[----:B------:R-:W-:Y:S05]  /*5120*/  BSYNC B0 ;  /* 0x0000000000007941 */ /* 0x000fea0003800000 */
.L_x_2835:
[----:B0-----:R-:W0:Y:S01]  /*5130*/  LDC R17, c[0x0][0x10] ;  /* 0x00000400ff117b82 */ /* 0x001e220000000800 */
[----:B------:R-:W-:Y:S02]  /*5140*/  IADD3 R12, R12, 0x1, RZ ;  /* 0x000000010c0c7810 */ /* 0x000fe40007ffe0ff */
[----:B0-----:R-:W-:-:S04]  /*5150*/  IADD3 R10, R17, R10, RZ ;  /* 0x0000000a110a7210 */ /* 0x001fc80007ffe0ff */
[----:B------:R-:W-:-:S13]  /*5160*/  ISETP.GE.AND P5, PT, R10, UR4, PT ;  /* 0x000000040a007c0c */ /* 0x000fda000bfa6270 */
[----:B------:R-:W-:Y:S05]  /*5170*/  @!P5 BRA `(.L_x_2837) ;  /* 0xffffffb0008cd947 */ /* 0x000fea000383ffff */
[----:B------:R-:W-:Y:S05]  /*5180*/  EXIT ;  /* 0x000000000000794d */ /* 0x000fea0003800000 */
.L_x_2838:
        /* <DEDUP_REMOVED lines=15> */
.L_x_3310:


//--------------------- .text._Z35group_norm_nhwc_fwd_one_pass_kernelI11Fp32IOFp32WLi64ELi28ELi448EEv26Group_norm_nhwc_fwd_params --------------------------
	.section	.text._Z35group_norm_nhwc_fwd_one_pass_kernelI11Fp32IOFp32WLi64ELi28ELi448EEv26Group_norm_nhwc_fwd_params,"ax",@progbits
	.align	128
        .global         _Z35group_norm_nhwc_fwd_one_pass_kernelI11Fp32IOFp32WLi64ELi28ELi448EEv26Group_norm_nhwc_fwd_params
        .type           _Z35group_norm_nhwc_fwd_one_pass_kernelI11Fp32IOFp32WLi64ELi28ELi448EEv26Group_norm_nhwc_fwd_params,@function
        .size           _Z35group_norm_nhwc_fwd_one_pass_kernelI11Fp32IOFp32WLi64ELi28ELi448EEv26Group_norm_nhwc_fwd_params,(.L_x_3311 - _Z35group_norm_nhwc_fwd_one_pass_kernelI11Fp32IOFp32WLi64ELi28ELi448EEv26Group_norm_nhwc_fwd_params)
        .other          _Z35group_norm_nhwc_fwd_one_pass_kernelI11Fp32IOFp32WLi64ELi28ELi448EEv26Group_norm_nhwc_fwd_params,@"STO_CUDA_ENTRY STV_DEFAULT"
_Z35group_norm_nhwc_fwd_one_pass_kernelI11Fp32IOFp32WLi64ELi28ELi448EEv26Group_norm_nhwc_fwd_params:
.text._Z35group_norm_nhwc_fwd_one_pass_kernelI11Fp32IOFp32WLi64ELi28ELi448EEv26Group_norm_nhwc_fwd_params:
        /* <DEDUP_REMOVED lines=18> */
[----:B------:R-:W-:Y:S02]  /*0120*/  SHF.R.U32.HI R2, RZ, 0x2, R3 ;  /* 0x00000002ff027819 */ /* 0x000fe40000011603 */
[----:B------:R-:W-:-:S03]  /*0130*/  SHF.R.S32.HI R3, RZ, 0x1f, R6 ;  /* 0x0000001fff037819 */ /* 0x000fc60000011406 */
[----:B-1----:R-:W-:Y:S01]  /*0140*/  IMAD R21, R21, UR7, R2 ;  /* 0x0000000715157c24 */ /* 0x002fe2000f8e0202 */
[----:B------:R-:W-:-:S04]  /*0150*/  LEA.HI R3, R3, R6, RZ, 0x5 ;  /* 0x0000000603037211 */ /* 0x000fc800078f28ff */
[----:B------:R-:W-:Y:S02]  /*0160*/  ISETP.GE.U32.AND P0, PT, R21, UR8, PT ;  /* 0x0000000815007c0c */ /* 0x000fe4000bf06070 */
[----:B------:R-:W-:Y:S02]  /*0170*/  SHF.R.S32.HI R0, RZ, 0x1f, R21 ;  /* 0x0000001fff007819 */ /* 0x000fe40000011415 */
[----:B------:R-:W-:Y:S02]  /*0180*/  SHF.R.S32.HI R3, RZ, 0x5, R3 ;  /* 0x00000005ff037819 */ /* 0x000fe40000011403 */
[----:B------:R-:W-:Y:S01]  /*0190*/  ISETP.GE.AND.EX P0, PT, R0, UR9, PT, P0 ;  /* 0x0000000900007c0c */ /* 0x000fe2000bf06300 */
[----:B------:R-:W-:Y:S01]  /*01a0*/  ULDC.64 UR8, c[0x0][0x208] ;  /* 0x0000820000087ab9 */ /* 0x000fe20000000a00 */
[----:B------:R-:W-:Y:S02]  /*01b0*/  LEA R20, R3, UR5, 0x3 ;  /* 0x0000000503147c11 */ /* 0x000fe4000f8e18ff */
[----:B------:R-:W-:-:S13]  /*01c0*/  ISETP.LT.U32.AND P0, PT, R6, 0x1c0, !P0 ;  /* 0x000001c00600780c */ /* 0x000fda0004701070 */
.L_x_2854:
[----:B------:R-:W0:Y:S01]  /*01d0*/  LDC R5, c[0x0][0x288] ;  /* 0x0000a200ff057b82 */ /* 0x000e220000000800 */
[----:B------:R-:W-:Y:S01]  /*01e0*/  IADD3 R12, R21, 0x20, RZ ;  /* 0x00000020150c7810 */ /* 0x000fe20007ffe0ff */
[----:B------:R-:W-:Y:S01]  /*01f0*/  ULDC.64 UR12, c[0x0][0x278] ;  /* 0x00009e00000c7ab9 */ /* 0x000fe20000000a00 */
[----:B------:R-:W-:Y:S02]  /*0200*/  SHF.R.S32.HI R17, RZ, 0x1f, R21 ;  /* 0x0000001fff117819 */ /* 0x000fe40000011415 */
[----:B------:R-:W-:Y:S02]  /*0210*/  SHF.R.S32.HI R13, RZ, 0x1f, R12 ;  /* 0x0000001fff0d7819 */ /* 0x000fe4000001140c */
[----:B0-----:R-:W-:-:S04]  /*0220*/  IABS R9, R5 ;  /* 0x0000000500097213 */ /* 0x001fc80000000000 */
        /* <DEDUP_REMOVED lines=14> */
[----:B------:R-:W-:-:S04]  /*0310*/  IMAD R0, R9, R0, R4 ;  /* 0x0000000009007224 */ /* 0x000fc800078e0204 */
[----:B------:R-:W-:Y:S01]  /*0320*/  IMAD R4, R3, -0xe, R6 ;  /* 0xfffffff203047824 */ /* 0x000fe200078e0206 */
[----:B------:R-:W-:Y:S01]  /*0330*/  ISETP.GT.U32.AND P2, PT, R9, R0, PT ;  /* 0x000000000900720c */ /* 0x000fe20003f44070 */
[----:B------:R-:W0:Y:S03]  /*0340*/  @P0 LDC.64 R2, c[0x0][0x270] ;  /* 0x00009c00ff020b82 */ /* 0x000e260000000a00 */
[----:B------:R-:W-:-:S04]  /*0350*/  SHF.L.U32 R25, R4, 0x1, RZ ;  /* 0x0000000104197819 */ /* 0x000fc800000006ff */
[----:B------:R-:W-:-:S05]  /*0360*/  SHF.R.S32.HI R11, RZ, 0x1f, R25 ;  /* 0x0000001fff0b7819 */ /* 0x000fca0000011419 */
[-C--:B------:R-:W-:Y:S02]  /*0370*/  @!P2 IADD3 R0, R0, -R9.reuse, RZ ;  /* 0x800000090000a210 */ /* 0x080fe40007ffe0ff */
[----:B------:R-:W-:Y:S02]  /*0380*/  @!P2 IADD3 R15, R15, 0x1, RZ ;  /* 0x000000010f0fa810 */ /* 0x000fe40007ffe0ff */
[----:B------:R-:W-:Y:S02]  /*0390*/  ISETP.GE.U32.AND P1, PT, R0, R9, PT ;  /* 0x000000090000720c */ /* 0x000fe40003f26070 */
[----:B------:R-:W-:Y:S01]  /*03a0*/  LOP3.LUT R0, R22, R5, RZ, 0x3c, !PT ;  /* 0x0000000516007212 */ /* 0x000fe200078e3cff */
[----:B------:R-:W1:Y:S01]  /*03b0*/  @P0 LDC.64 R8, c[0x0][0x220] ;  /* 0x00008800ff080b82 */ /* 0x000e620000000a00 */
[----:B------:R-:W-:Y:S02]  /*03c0*/  ISETP.NE.AND P2, PT, R5, RZ, PT ;  /* 0x000000ff0500720c */ /* 0x000fe40003f45270 */
[----:B------:R-:W-:-:S07]  /*03d0*/  ISETP.GE.AND P3, PT, R0, RZ, PT ;  /* 0x000000ff0000720c */ /* 0x000fce0003f66270 */
[----:B------:R-:W-:Y:S02]  /*03e0*/  @P1 IADD3 R15, R15, 0x1, RZ ;  /* 0x000000010f0f1810 */ /* 0x000fe40007ffe0ff */
[----:B------:R-:W-:-:S04]  /*03f0*/  ISETP.GE.U32.AND P1, PT, R12, UR12, PT ;  /* 0x0000000c0c007c0c */ /* 0x000fc8000bf26070 */
[----:B------:R-:W-:Y:S01]  /*0400*/  ISETP.GE.AND.EX P1, PT, R13, UR13, PT, P1 ;  /* 0x0000000d0d007c0c */ /* 0x000fe2000bf26310 */
[----:B------:R-:W-:Y:S01]  /*0410*/  ULDC.64 UR12, c[0x0][0x280] ;  /* 0x0000a000000c7ab9 */ /* 0x000fe20000000a00 */
[----:B------:R-:W-:Y:S02]  /*0420*/  @!P3 IADD3 R15, -R15, RZ, RZ ;  /* 0x000000ff0f0fb210 */ /* 0x000fe40007ffe1ff */
[----:B------:R-:W-:Y:S02]  /*0430*/  ISETP.GT.U32.OR P1, PT, R6, 0x1bf, P1 ;  /* 0x000001bf0600780c */ /* 0x000fe40000f24470 */
[----:B------:R-:W-:-:S04]  /*0440*/  @!P2 LOP3.LUT R15, RZ, R5, RZ, 0x33, !PT ;  /* 0x00000005ff0fa212 */ /* 0x000fc800078e33ff */
[----:B------:R-:W-:Y:S02]  /*0450*/  IADD3 R0, -R15, RZ, RZ ;  /* 0x000000ff0f007210 */ /* 0x000fe40007ffe1ff */
[----:B------:R-:W-:-:S03]  /*0460*/  SHF.R.S32.HI R10, RZ, 0x1f, R15 ;  /* 0x0000001fff0a7819 */ /* 0x000fc6000001140f */
[----:B------:R-:W-:Y:S02]  /*0470*/  IMAD R0, R5, R0, R22 ;  /* 0x0000000005007224 */ /* 0x000fe400078e0216 */
[----:B------:R-:W2:Y:S01]  /*0480*/  @!P1 LDC.64 R4, c[0x0][0x270] ;  /* 0x00009c00ff049b82 */ /* 0x000ea20000000a00 */
[----:B------:R-:W-:Y:S02]  /*0490*/  IMAD R14, R10, UR12, RZ ;  /* 0x0000000c0a0e7c24 */ /* 0x000fe4000f8e02ff */
[----:B------:R-:W-:Y:S02]  /*04a0*/  IMAD R0, R0, 0x1c, RZ ;  /* 0x0000001c00007824 */ /* 0x000fe400078e02ff */
[----:B------:R-:W-:Y:S02]  /*04b0*/  IMAD R27, R15, UR13, R14 ;  /* 0x0000000d0f1b7c24 */ /* 0x000fe4000f8e020e */
[----:B0-----:R-:W-:Y:S01]  /*04c0*/  @P0 IMAD R14, R17, R2, RZ ;  /* 0x00000002110e0224 */ /* 0x001fe200078e02ff */
[----:B------:R-:W-:-:S04]  /*04d0*/  IADD3 R24, P2, R25, R0, RZ ;  /* 0x0000000019187210 */ /* 0x000fc80007f5e0ff */
[----:B------:R-:W-:Y:S02]  /*04e0*/  LEA.HI.X.SX32 R25, R0, R11, 0x1, P2 ;  /* 0x0000000b00197211 */ /* 0x000fe400010f0eff */
[----:B------:R-:W0:Y:S01]  /*04f0*/  @!P1 LDC.64 R10, c[0x0][0x220] ;  /* 0x00008800ff0a9b82 */ /* 0x000e220000000a00 */
[----:B------:R-:W-:-:S05]  /*0500*/  IMAD.WIDE.U32 R24, R15, UR12, R24 ;  /* 0x0000000c0f187c25 */ /* 0x000fca000f8e0018 */
[----:B------:R-:W-:Y:S01]  /*0510*/  IADD3 R27, R25, R27, RZ ;  /* 0x0000001b191b7210 */ /* 0x000fe20007ffe0ff */
[----:B--2---:R-:W-:Y:S01]  /*0520*/  @!P1 IMAD R15, R13, R4, RZ ;  /* 0x000000040d0f9224 */ /* 0x004fe200078e02ff */
[-C--:B------:R-:W-:Y:S01]  /*0530*/  @P0 MOV R26, R24.reuse ;  /* 0x00000018001a0202 */ /* 0x080fe20000000f00 */
[C---:B------:R-:W-:Y:S01]  /*0540*/  @P0 IMAD R13, R21.reuse, R3, R14 ;  /* 0x00000003150d0224 */ /* 0x040fe200078e020e */
[----:B------:R-:W-:Y:S01]  /*0550*/  @!P1 MOV R14, R24 ;  /* 0x00000018000e9202 */ /* 0x000fe20000000f00 */
[----:B------:R-:W-:Y:S01]  /*0560*/  @!P1 IMAD R17, R12, R5, R15 ;  /* 0x000000050c119224 */ /* 0x000fe200078e020f */
[----:B------:R-:W-:Y:S01]  /*0570*/  @!P1 MOV R15, R27 ;  /* 0x0000001b000f9202 */ /* 0x000fe20000000f00 */
[----:B------:R-:W-:-:S04]  /*0580*/  @P0 IMAD.WIDE.U32 R2, R21, R2, R26 ;  /* 0x0000000215020225 */ /* 0x000fc800078e001a */
[----:B------:R-:W-:Y:S01]  /*0590*/  @!P1 IMAD.WIDE.U32 R4, R12, R4, R14 ;  /* 0x000000040c049225 */ /* 0x000fe200078e000e */
[----:B------:R-:W-:Y:S02]  /*05a0*/  @P0 IADD3 R3, R3, R13, RZ ;  /* 0x0000000d03030210 */ /* 0x000fe40007ffe0ff */
[----:B-1----:R-:W-:Y:S02]  /*05b0*/  @P0 LEA R8, P2, R2, R8, 0x2 ;  /* 0x0000000802080211 */ /* 0x002fe400078410ff */
[----:B------:R-:W-:Y:S02]  /*05c0*/  @!P1 IADD3 R5, R5, R17, RZ ;  /* 0x0000001105059210 */ /* 0x000fe40007ffe0ff */
[----:B0-----:R-:W-:Y:S02]  /*05d0*/  @!P1 LEA R10, P3, R4, R10, 0x2 ;  /* 0x0000000a040a9211 */ /* 0x001fe400078610ff */
[----:B------:R-:W-:Y:S02]  /*05e0*/  @P0 LEA.HI.X R9, R2, R9, R3, 0x2, P2 ;  /* 0x0000000902090211 */ /* 0x000fe400010f1403 */
[----:B------:R-:W-:-:S02]  /*05f0*/  MOV R3, RZ ;  /* 0x000000ff00037202 */ /* 0x000fc40000000f00 */
[----:B------:R-:W-:Y:S02]  /*0600*/  MOV R2, RZ ;  /* 0x000000ff00027202 */ /* 0x000fe40000000f00 */
[----:B------:R-:W-:Y:S02]  /*0610*/  @!P1 LEA.HI.X R11, R4, R11, R5, 0x2, P3 ;  /* 0x0000000b040b9211 */ /* 0x000fe400018f1405 */
[----:B------:R-:W-:Y:S02]  /*0620*/  CS2R R4, SRZ ;  /* 0x0000000000047805 */ /* 0x000fe4000001ff00 */
[----:B------:R-:W2:Y:S04]  /*0630*/  @P0 LDG.E.64 R2, desc[UR8][R8.64] ;  /* 0x0000000808020981 */ /* 0x000ea8000c1e1b00 */
[----:B------:R-:W3:Y:S01]  /*0640*/  @!P1 LDG.E.64 R4, desc[UR8][R10.64] ;  /* 0x000000080a049981 */ /* 0x000ee2000c1e1b00 */
[----:B------:R-:W-:Y:S01]  /*0650*/  ISETP.NE.AND P2, PT, R6, RZ, PT ;  /* 0x000000ff0600720c */ /* 0x000fe20003f45270 */
[----:B------:R-:W-:Y:S01]  /*0660*/  BSSY B0, `(.L_x_2839) ;  /* 0x000004e000007945 */ /* 0x000fe20003800000 */
[----:B------:R-:W0:Y:S02]  /*0670*/  S2R R12, SR_LANEID ;  /* 0x00000000000c7919 */ /* 0x000e240000000000 */
[----:B0-----:R-:W-:-:S02]  /*0680*/  ISETP.GT.AND P1, PT, R12, 0x1e, PT ;  /* 0x0000001e0c00780c */ /* 0x001fc40003f24270 */
[----:B------:R-:W-:Y:S01]  /*0690*/  ISETP.NE.AND P3, PT, R12, RZ, PT ;  /* 0x000000ff0c00720c */ /* 0x000fe20003f65270 */
[----:B--2---:R-:W-:Y:S01]  /*06a0*/  FMUL.FTZ R15, R3, R3 ;  /* 0x00000003030f7220 */ /* 0x004fe20000410000 */
[C---:B------:R-:W-:Y:S01]  /*06b0*/  FADD.FTZ R13, R2.reuse, R3 ;  /* 0x00000003020d7221 */ /* 0x040fe20000010000 */
[----:B---3--:R-:W-:Y:S02]  /*06c0*/  FMUL.FTZ R17, R5, R5 ;  /* 0x0000000505117220 */ /* 0x008fe40000410000 */
[----:B------:R-:W-:Y:S01]  /*06d0*/  FFMA.FTZ R15, R2, R2, R15 ;  /* 0x00000002020f7223 */ /* 0x000fe2000001000f */
[C---:B------:R-:W-:Y:S01]  /*06e0*/  FADD.FTZ R14, R4.reuse, R5 ;  /* 0x00000005040e7221 */ /* 0x040fe20000010000 */
[----:B------:R-:W-:Y:S01]  /*06f0*/  FADD.FTZ R13, RZ, R13 ;  /* 0x0000000dff0d7221 */ /* 0x000fe20000010000 */
[----:B------:R-:W-:Y:S01]  /*0700*/  FFMA.FTZ R16, R4, R4, R17 ;  /* 0x0000000404107223 */ /* 0x000fe20000010011 */
[----:B------:R-:W-:Y:S02]  /*0710*/  FADD.FTZ R15, RZ, R15 ;  /* 0x0000000fff0f7221 */ /* 0x000fe40000010000 */
[----:B------:R-:W-:-:S02]  /*0720*/  FADD.FTZ R13, R13, R14 ;  /* 0x0000000e0d0d7221 */ /* 0x000fc40000010000 */
        /* <DEDUP_REMOVED lines=65> */
.L_x_2840:
[----:B------:R-:W-:Y:S05]  /*0b40*/  BSYNC B0 ;  /* 0x0000000000007941 */ /* 0x000fea0003800000 */
.L_x_2839:
        /* <DEDUP_REMOVED lines=30> */
.L_x_2843:
[----:B-1----:R-:W2:Y:S04]  /*0d30*/  LDG.E.STRONG.GPU R12, desc[UR8][R8.64] ;  /* 0x00000008080c7981 */ /* 0x002ea8000c1ef900 */
[----:B--2---:R-:W-:Y:S01]  /*0d40*/  CCTL.IVALL ;  /* 0x00000000ff00798f */ /* 0x004fe20002000000 */
[----:B------:R-:W-:Y:S05]  /*0d50*/  YIELD ;  /* 0x0000000000007946 */ /* 0x000fea0003800000 */
[----:B------:R-:W-:-:S13]  /*0d60*/  ISETP.NE.AND P1, PT, R12, R19, PT ;  /* 0x000000130c00720c */ /* 0x000fda0003f25270 */
[----:B------:R-:W-:Y:S05]  /*0d70*/  @P1 BRA `(.L_x_2843) ;  /* 0xfffffffc00ec1947 */ /* 0x000fea000383ffff */
.L_x_2842:
        /* <DEDUP_REMOVED lines=11> */
.L_x_2845:
        /* <DEDUP_REMOVED lines=63> */
.L_x_2844:
        /* <DEDUP_REMOVED lines=19> */
.L_x_2847:
[----:B------:R-:W-:Y:S05]  /*1350*/  BSYNC B0 ;  /* 0x0000000000007941 */ /* 0x000fea0003800000 */
.L_x_2846:
        /* <DEDUP_REMOVED lines=11> */
[----:B------:R-:W3:Y:S01]  /*1410*/  @!P1 LDC R18, c[0x0][0x10] ;  /* 0x00000400ff129b82 */ /* 0x000ee20000000800 */
[----:B------:R-:W-:-:S07]  /*1420*/  @!P1 LOP3.LUT R23, R7, 0x1, RZ, 0xc0, !PT ;  /* 0x0000000107179812 */ /* 0x000fce00078ec0ff */
[----:B------:R-:W4:Y:S01]  /*1430*/  @!P3 LDC.64 R12, c[0x0][0x248] ;  /* 0x00009200ff0cbb82 */ /* 0x000f220000000a00 */
[----:B-1----:R-:W-:-:S07]  /*1440*/  @!P3 IMAD R15, R8, R19, R15 ;  /* 0x00000013080fb224 */ /* 0x002fce00078e020f */
[----:B------:R-:W1:Y:S01]  /*1450*/  @!P1 LDC.64 R8, c[0x0][0x248] ;  /* 0x00009200ff089b82 */ /* 0x000e620000000a00 */
[----:B------:R-:W-:Y:S02]  /*1460*/  @!P3 IMAD R19, R19, R28, RZ ;  /* 0x0000001c1313b224 */ /* 0x000fe400078e02ff */
[----:B---3--:R-:W-:Y:S02]  /*1470*/  @!P1 IMAD R23, R18, R23, RZ ;  /* 0x0000001712179224 */ /* 0x008fe400078e02ff */
[-C--:B------:R-:W-:Y:S02]  /*1480*/  @!P3 IMAD R19, R19, R16.reuse, RZ ;  /* 0x000000101313b224 */ /* 0x080fe400078e02ff */
[----:B------:R-:W-:Y:S02]  /*1490*/  @!P1 IMAD R23, R23, R16, RZ ;  /* 0x0000001017179224 */ /* 0x000fe400078e02ff */
[----:B--2---:R-:W-:Y:S01]  /*14a0*/  @!P1 IMAD R17, R17, R18, R14 ;  /* 0x0000001211119224 */ /* 0x004fe200078e020e */
[----:B------:R-:W-:-:S02]  /*14b0*/  @!P3 SHF.L.U32 R19, R19, 0x1, RZ ;  /* 0x000000011313b819 */ /* 0x000fc400000006ff */
[----:B------:R-:W-:-:S03]  /*14c0*/  @!P1 SHF.L.U32 R23, R23, 0x1, RZ ;  /* 0x0000000117179819 */ /* 0x000fc600000006ff */
[----:B----4-:R-:W-:-:S04]  /*14d0*/  @!P3 IMAD.WIDE R12, R19, 0x4, R12 ;  /* 0x00000004130cb825 */ /* 0x010fc800078e020c */
[----:B------:R-:W-:-:S04]  /*14e0*/  @!P3 IMAD.WIDE.U32 R12, R15, 0x8, R12 ;  /* 0x000000080f0cb825 */ /* 0x000fc800078e000c */
[----:B-1----:R-:W-:Y:S02]  /*14f0*/  @!P1 IMAD.WIDE R8, R23, 0x4, R8 ;  /* 0x0000000417089825 */ /* 0x002fe400078e0208 */
[----:B------:R-:W0:Y:S02]  /*1500*/  @!P3 LDG.E.64 R12, desc[UR8][R12.64] ;  /* 0x000000080c0cb981 */ /* 0x000e24000c1e1b00 */
[----:B------:R-:W-:-:S06]  /*1510*/  @!P1 IMAD.WIDE.U32 R8, R17, 0x8, R8 ;  /* 0x0000000811089825 */ /* 0x000fcc00078e0008 */
[----:B------:R-:W2:Y:S01]  /*1520*/  @!P1 LDG.E.64 R8, desc[UR8][R8.64] ;  /* 0x0000000808089981 */ /* 0x000ea2000c1e1b00 */
[----:B0-----:R-:W-:Y:S01]  /*1530*/  @!P3 FADD.FTZ R10, R10, R12 ;  /* 0x0000000c0a0ab221 */ /* 0x001fe20000010000 */
[----:B------:R-:W-:-:S03]  /*1540*/  @!P3 FADD.FTZ R11, R11, R13 ;  /* 0x0000000d0b0bb221 */ /* 0x000fc60000010000 */
[----:B--2---:R-:W-:Y:S01]  /*1550*/  @!P1 FADD.FTZ R10, R10, R8 ;  /* 0x000000080a0a9221 */ /* 0x004fe20000010000 */
[----:B------:R-:W-:-:S07]  /*1560*/  @!P1 FADD.FTZ R11, R11, R9 ;  /* 0x000000090b0b9221 */ /* 0x000fce0000010000 */
.L_x_2841:
[----:B------:R-:W-:Y:S01]  /*1570*/  ULDC.64 UR12, c[0x0][0x218] ;  /* 0x00008600000c7ab9 */ /* 0x000fe20000000a00 */
[----:B------:R-:W-:Y:S01]  /*1580*/  LOP3.LUT P1, RZ, R6, UR7, RZ, 0xfc, !PT ;  /* 0x0000000706ff7c12 */ /* 0x000fe2000f82fcff */
[----:B------:R-:W2:Y:S01]  /*1590*/  S2UR UR6, SR_CgaCtaId ;  /* 0x00000000000679c3 */ /* 0x000ea20000008800 */
[----:B------:R-:W-:Y:S01]  /*15a0*/  ISETP.EQ.U32.AND P3, PT, RZ, UR12, PT ;  /* 0x0000000cff007c0c */ /* 0x000fe2000bf62070 */
[----:B------:R-:W-:Y:S01]  /*15b0*/  UMOV UR5, 0x400 ;  /* 0x0000040000057882 */ /* 0x000fe20000000000 */
[----:B-1----:R-:W-:Y:S02]  /*15c0*/  SHF.R.U32.HI R12, RZ, 0x1, R6 ;  /* 0x00000001ff0c7819 */ /* 0x002fe40000011606 */
[----:B------:R-:W-:-:S03]  /*15d0*/  ISETP.EQ.OR.EX P1, PT, RZ, UR13, P1, P3 ;  /* 0x0000000dff007c0c */ /* 0x000fc60008f22730 */
[----:B------:R-:W-:Y:S01]  /*15e0*/  IMAD.WIDE.U32 R12, R12, -0x6db6db6d, RZ ;  /* 0x924924930c0c7825 */ /* 0x000fe200078e00ff */
[----:B------:R-:W1:Y:S04]  /*15f0*/  LDC.64 R8, c[0x0][0x228] ;  /* 0x00008a00ff087b82 */ /* 0x000e680000000a00 */
[----:B------:R-:W-:-:S04]  /*1600*/  SHF.R.U32.HI R13, RZ, 0x2, R13 ;  /* 0x00000002ff0d7819 */ /* 0x000fc8000001160d */
[----:B------:R-:W3:Y:S01]  /*1610*/  LDC.64 R14, c[0x0][0x230] ;  /* 0x00008c00ff0e7b82 */ /* 0x000ee20000000a00 */
        /* <DEDUP_REMOVED lines=8> */
[----:B------:R-:W-:Y:S01]  /*16a0*/  @!P2 STS.64 [UR5+0x88], R10 ;  /* 0x0000880aff00a988 */ /* 0x000fe20008000a05 */
[----:B-1----:R-:W-:-:S04]  /*16b0*/  IMAD.WIDE R8, R19, 0x4, R8 ;  /* 0x0000000413087825 */ /* 0x002fc800078e0208 */
[----:B---3--:R-:W-:-:S04]  /*16c0*/  IMAD.WIDE R14, R19, 0x4, R14 ;  /* 0x00000004130e7825 */ /* 0x008fc800078e020e */
[----:B--2---:R-:W-:-:S05]  /*16d0*/  @!P1 IMAD.WIDE R16, R22, 0x8, R16 ;  /* 0x0000000816109825 */ /* 0x004fca00078e0210 */
[----:B------:R-:W-:Y:S01]  /*16e0*/  @!P1 STG.E.64 desc[UR8][R16.64], R12 ;  /* 0x0000000c10009986 */ /* 0x000fe2000c101b08 */
[----:B------:R-:W-:Y:S06]  /*16f0*/  BAR.SYNC.DEFER_BLOCKING 0x0 ;  /* 0x0000000000007b1d */ /* 0x000fec0000010000 */
[----:B------:R-:W2:Y:S04]  /*1700*/  LDG.E.64 R8, desc[UR8][R8.64] ;  /* 0x0000000808087981 */ /* 0x000ea8000c1e1b00 */
[----:B------:R-:W2:Y:S04]  /*1710*/  LDG.E.64 R14, desc[UR8][R14.64] ;  /* 0x000000080e0e7981 */ /* 0x000ea8000c1e1b00 */
[----:B------:R-:W1:Y:S02]  /*1720*/  LDS.64 R18, [UR5+0x88] ;  /* 0x00008805ff127984 */ /* 0x000e640008000a00 */
[----:B-1----:R-:W-:-:S04]  /*1730*/  FMUL.FTZ R18, R18, UR6 ;  /* 0x0000000612127c20 */ /* 0x002fc80008410000 */
[C---:B------:R-:W-:Y:S01]  /*1740*/  FMUL.FTZ R0, R18.reuse, R18 ;  /* 0x0000001212007220 */ /* 0x040fe20000410000 */
[C---:B0-----:R-:W-:Y:S01]  /*1750*/  FADD.FTZ R11, -R18.reuse, R2 ;  /* 0x00000002120b7221 */ /* 0x041fe20000010100 */
[C---:B------:R-:W-:Y:S01]  /*1760*/  FADD.FTZ R3, -R18.reuse, R3 ;  /* 0x0000000312037221 */ /* 0x040fe20000010100 */
[C---:B------:R-:W-:Y:S01]  /*1770*/  FADD.FTZ R13, -R18.reuse, R4 ;  /* 0x00000004120d7221 */ /* 0x040fe20000010100 */
        /* <DEDUP_REMOVED lines=28> */
.L_x_2848:
[----:B------:R-:W-:Y:S04]  /*1940*/  BSSY B0, `(.L_x_2849) ;  /* 0x000000e000007945 */ /* 0x000fe80003800000 */
        /* <DEDUP_REMOVED lines=10> */
[----:B------:R-:W-:-:S04]  /*19f0*/  IADD3 R11, R9, R11, RZ ;  /* 0x0000000b090b7210 */ /* 0x000fc80007ffe0ff */
[----:B------:R-:W-:-:S05]  /*1a00*/  LEA.HI.X R11, R8, UR13, R11, 0x2, P2 ;  /* 0x0000000d080b7c11 */ /* 0x000fca00090f140b */
[----:B------:R0:W-:Y:S02]  /*1a10*/  STG.E.64 desc[UR8][R10.64], R4 ;  /* 0x000000040a007986 */ /* 0x0001e4000c101b08 */
.L_x_2850:
[----:B------:R-:W-:Y:S05]  /*1a20*/  BSYNC B0 ;  /* 0x0000000000007941 */ /* 0x000fea0003800000 */
.L_x_2849:
        /* <DEDUP_REMOVED lines=11> */
.L_x_2851:
        /* <DEDUP_REMOVED lines=17> */
.L_x_2853:
[----:B------:R-:W-:Y:S05]  /*1bf0*/  BSYNC B0 ;  /* 0x0000000000007941 */ /* 0x000fea0003800000 */
.L_x_2852:
[----:B0-----:R-:W0:Y:S01]  /*1c00*/  LDC R3, c[0x0][0x10] ;  /* 0x00000400ff037b82 */ /* 0x001e220000000800 */
[----:B------:R-:W-:Y:S02]  /*1c10*/  IADD3 R7, R7, 0x1, RZ ;  /* 0x0000000107077810 */ /* 0x000fe40007ffe0ff */
[----:B0-----:R-:W-:-:S04]  /*1c20*/  IADD3 R22, R3, R22, RZ ;  /* 0x0000001603167210 */ /* 0x001fc80007ffe0ff */
[----:B------:R-:W-:-:S13]  /*1c30*/  ISETP.GE.AND P1, PT, R22, UR4, PT ;  /* 0x0000000416007c0c */ /* 0x000fda000bf26270 */
[----:B------:R-:W-:Y:S05]  /*1c40*/  @!P1 BRA `(.L_x_2854) ;  /* 0xffffffe400609947 */ /* 0x000fea000383ffff */
[----:B------:R-:W-:Y:S05]  /*1c50*/  EXIT ;  /* 0x000000000000794d */ /* 0x000fea0003800000 */
.L_x_2855:
        /* <DEDUP_REMOVED lines=10> */
.L_x_3311:


//--------------------- .text._Z35group_norm_nhwc_fwd_one_pass_kernelI11Fp32IOFp32WLi128ELi28ELi448EEv26Group_norm_nhwc_fwd_params --------------------------
	.section	.text._Z35group_norm_nhwc_fwd_one_pass_kernelI11Fp32IOFp32WLi128ELi28ELi448EEv26Group_norm_nhwc_fwd_params,"ax",@progbits
	.align	128
        .global         _Z35group_norm_nhwc_fwd_one_pass_kernelI11Fp32IOFp32WLi128ELi28ELi448EEv26Group_norm_nhwc_fwd_params
        .type           _Z35group_norm_nhwc_fwd_one_pass_kernelI11Fp32IOFp32WLi128ELi28ELi448EEv26Group_norm_nhwc_fwd_params,@function
        .size           _Z35group_norm_nhwc_fwd_one_pass_kernelI11Fp32IOFp32WLi128ELi28ELi448EEv26Group_norm_nhwc_fwd_params,(.L_x_3312 - _Z35group_norm_nhwc_fwd_one_pass_kernelI11Fp32IOFp32WLi128ELi28ELi448EEv26Group_norm_nhwc_fwd_params)
        .other          _Z35group_norm_nhwc_fwd_one_pass_kernelI11Fp32IOFp32WLi128ELi28ELi448EEv26Group_norm_nhwc_fwd_params,@"STO_CUDA_ENTRY STV_DEFAULT"
_Z35group_norm_nhwc_fwd_one_pass_kernelI11Fp32IOFp32WLi128ELi28ELi448EEv26Group_norm_nhwc_fwd_params:
.text._Z35group_norm_nhwc_fwd_one_pass_kernelI11Fp32IOFp32WLi128ELi28ELi448EEv26Group_norm_nhwc_fwd_params:
        /* <DEDUP_REMOVED lines=20> */
[----:B------:R-:W-:-:S03]  /*0140*/  ULDC.64 UR8, c[0x0][0x208] ;  /* 0x0000820000087ab9 */ /* 0x000fc60000000a00 */
[----:B------:R-:W-:-:S13]  /*0150*/  ISETP.LT.U32.AND P0, PT, R2, 0x1c0, !P0 ;  /* 0x000001c00200780c */ /* 0x000fda0004701070 */
.L_x_2877:
[----:B0-----:R-:W0:Y:S01]  /*0160*/  LDC R11, c[0x0][0x288] ;  /* 0x0000a200ff0b7b82 */ /* 0x001e220000000800 */
[----:B------:R-:W-:Y:S01]  /*0170*/  IADD3 R25, R31, 0x40, RZ ;  /* 0x000000401f197810 */ /* 0x000fe20007ffe0ff */
[----:B------:R-:W-:Y:S01]  /*0180*/  ULDC.64 UR10, c[0x0][0x278] ;  /* 0x00009e00000a7ab9 */ /* 0x000fe20000000a00 */
[----:B------:R-:W-:Y:S02]  /*0190*/  SHF.R.S32.HI R29, RZ, 0x1f, R30 ;  /* 0x0000001fff1d7819 */ /* 0x000fe4000001141e */
[----:B------:R-:W-:-:S03]  /*01a0*/  SHF.R.S32.HI R21, RZ, 0x1f, R25 ;  /* 0x0000001fff157819 */ /* 0x000fc60000011419 */
[----:B------:R-:W1:Y:S01]  /*01b0*/  @P0 LDC.64 R16, c[0x0][0x220] ;  /* 0x00008800ff100b82 */ /* 0x000e620000000a00 */
[----:B0-----:R-:W-:Y:S02]  /*01c0*/  IABS R7, R11 ;  /* 0x0000000b00077213 */ /* 0x001fe40000000000 */
[----:B------:R-:W-:Y:S02]  /*01d0*/  ISETP.NE.AND P3, PT, R11, RZ, PT ;  /* 0x000000ff0b00720c */ /* 0x000fe40003f65270 */
[----:B------:R-:W0:Y:S08]  /*01e0*/  I2F.RP R6, R7 ;  /* 0x0000000700067306 */ /* 0x000e300000209400 */
[----:B0-----:R-:W0:Y:S02]  /*01f0*/  MUFU.RCP R6, R6 ;  /* 0x0000000600067308 */ /* 0x001e240000001000 */
[----:B0-----:R-:W-:-:S06]  /*0200*/  IADD3 R4, R6, 0xffffffe, RZ ;  /* 0x0ffffffe06047810 */ /* 0x001fcc0007ffe0ff */
[----:B------:R0:W2:Y:S02]  /*0210*/  F2I.FTZ.U32.TRUNC.NTZ R5, R4 ;  /* 0x0000000400057305 */ /* 0x0000a4000021f000 */
[----:B0-----:R-:W-:Y:S02]  /*0220*/  MOV R4, RZ ;  /* 0x000000ff00047202 */ /* 0x001fe40000000f00 */
[----:B--2---:R-:W-:-:S05]  /*0230*/  IADD3 R8, RZ, -R5, RZ ;  /* 0x80000005ff087210 */ /* 0x004fca0007ffe0ff */
        /* <DEDUP_REMOVED lines=13> */
[----:B------:R-:W-:Y:S02]  /*0310*/  ISETP.GE.U32.AND P2, PT, R30, UR10, PT ;  /* 0x0000000a1e007c0c */ /* 0x000fe4000bf46070 */
[----:B------:R-:W-:Y:S02]  /*0320*/  IADD3 R6, R31, 0x60, RZ ;  /* 0x000000601f067810 */ /* 0x000fe40007ffe0ff */
[----:B------:R-:W-:-:S04]  /*0330*/  ISETP.GE.AND.EX P2, PT, R29, UR11, PT, P2 ;  /* 0x0000000b1d007c0c */ /* 0x000fc8000bf46320 */
[----:B------:R-:W-:-:S03]  /*0340*/  ISETP.GT.U32.OR P2, PT, R2, 0x1bf, P2 ;  /* 0x000001bf0200780c */ /* 0x000fc60001744470 */
[----:B------:R-:W-:Y:S02]  /*0350*/  @P1 IADD3 R5, R5, 0x1, RZ ;  /* 0x0000000105051810 */ /* 0x000fe40007ffe0ff */
[----:B------:R-:W-:Y:S02]  /*0360*/  ISETP.GE.U32.AND P1, PT, R25, UR10, PT ;  /* 0x0000000a19007c0c */ /* 0x000fe4000bf26070 */
[----:B------:R-:W-:Y:S01]  /*0370*/  MOV R9, R5 ;  /* 0x0000000500097202 */ /* 0x000fe20000000f00 */
[----:B------:R-:W-:Y:S01]  /*0380*/  IMAD.WIDE.U32 R4, R4, -0x6db6db6d, RZ ;  /* 0x9249249304047825 */ /* 0x000fe200078e00ff */
[----:B------:R-:W-:Y:S02]  /*0390*/  ISETP.GE.AND.EX P1, PT, R21, UR11, PT, P1 ;  /* 0x0000000b15007c0c */ /* 0x000fe4000bf26310 */
[----:B------:R-:W-:Y:S02]  /*03a0*/  @!P4 IADD3 R9, -R9, RZ, RZ ;  /* 0x000000ff0909c210 */ /* 0x000fe40007ffe1ff */
[----:B------:R-:W-:Y:S01]  /*03b0*/  ISETP.GT.U32.OR P1, PT, R2, 0x1bf, P1 ;  /* 0x000001bf0200780c */ /* 0x000fe20000f24470 */
[----:B------:R-:W0:Y:S01]  /*03c0*/  @!P2 LDC.64 R12, c[0x0][0x270] ;  /* 0x00009c00ff0cab82 */ /* 0x000e220000000a00 */
[----:B------:R-:W-:-:S02]  /*03d0*/  @!P3 LOP3.LUT R9, RZ, R11, RZ, 0x33, !PT ;  /* 0x0000000bff09b212 */ /* 0x000fc400078e33ff */
[----:B------:R-:W-:Y:S02]  /*03e0*/  SHF.R.U32.HI R5, RZ, 0x2, R5 ;  /* 0x00000002ff057819 */ /* 0x000fe40000011605 */
[----:B------:R-:W-:Y:S02]  /*03f0*/  IADD3 R7, -R9, RZ, RZ ;  /* 0x000000ff09077210 */ /* 0x000fe40007ffe1ff */
[----:B------:R-:W-:Y:S01]  /*0400*/  ISETP.GE.U32.AND P3, PT, R6, UR10, PT ;  /* 0x0000000a06007c0c */ /* 0x000fe2000bf66070 */
[----:B------:R-:W-:Y:S02]  /*0410*/  IMAD R8, R5, -0xe, R2 ;  /* 0xfffffff205087824 */ /* 0x000fe400078e0202 */
[----:B------:R-:W2:Y:S01]  /*0420*/  @P0 LDC.64 R4, c[0x0][0x270] ;  /* 0x00009c00ff040b82 */ /* 0x000ea20000000a00 */
[----:B------:R-:W-:Y:S01]  /*0430*/  IMAD R28, R11, R7, R32 ;  /* 0x000000070b1c7224 */ /* 0x000fe200078e0220 */
[----:B------:R-:W-:Y:S02]  /*0440*/  SHF.R.S32.HI R7, RZ, 0x1f, R6 ;  /* 0x0000001fff077819 */ /* 0x000fe40000011406 */
[----:B------:R-:W-:Y:S01]  /*0450*/  SHF.L.U32 R35, R8, 0x1, RZ ;  /* 0x0000000108237819 */ /* 0x000fe200000006ff */
[----:B------:R-:W-:Y:S01]  /*0460*/  IMAD R28, R28, 0x1c, RZ ;  /* 0x0000001c1c1c7824 */ /* 0x000fe200078e02ff */
[----:B------:R-:W-:-:S02]  /*0470*/  SHF.R.S32.HI R8, RZ, 0x1f, R9 ;  /* 0x0000001fff087819 */ /* 0x000fc40000011409 */
[----:B------:R-:W3:Y:S01]  /*0480*/  @!P1 LDC.64 R18, c[0x0][0x270] ;  /* 0x00009c00ff129b82 */ /* 0x000ee20000000a00 */
[----:B------:R-:W-:Y:S02]  /*0490*/  SHF.R.S32.HI R11, RZ, 0x1f, R35 ;  /* 0x0000001fff0b7819 */ /* 0x000fe40000011423 */
[----:B------:R-:W-:Y:S02]  /*04a0*/  IADD3 R34, P4, R35, R28, RZ ;  /* 0x0000001c23227210 */ /* 0x000fe40007f9e0ff */
[----:B------:R-:W-:Y:S01]  /*04b0*/  ISETP.GE.AND.EX P3, PT, R7, UR11, PT, P3 ;  /* 0x0000000b07007c0c */ /* 0x000fe2000bf66330 */
[----:B------:R-:W-:Y:S01]  /*04c0*/  ULDC.64 UR10, c[0x0][0x280] ;  /* 0x0000a000000a7ab9 */ /* 0x000fe20000000a00 */
[----:B------:R-:W-:Y:S01]  /*04d0*/  LEA.HI.X.SX32 R35, R28, R11, 0x1, P4 ;  /* 0x0000000b1c237211 */ /* 0x000fe200020f0eff */
[----:B------:R-:W-:Y:S01]  /*04e0*/  IMAD R8, R8, UR10, RZ ;  /* 0x0000000a08087c24 */ /* 0x000fe2000f8e02ff */
[----:B------:R-:W-:Y:S01]  /*04f0*/  ISETP.GT.U32.OR P3, PT, R2, 0x1bf, P3 ;  /* 0x000001bf0200780c */ /* 0x000fe20001f64470 */
[----:B------:R-:W4:Y:S01]  /*0500*/  @!P2 LDC.64 R10, c[0x0][0x220] ;  /* 0x00008800ff0aab82 */ /* 0x000f220000000a00 */
[----:B0-----:R-:W-:-:S02]  /*0510*/  @!P2 IMAD R22, R29, R12, RZ ;  /* 0x0000000c1d16a224 */ /* 0x001fc400078e02ff */
[C---:B------:R-:W-:Y:S02]  /*0520*/  IMAD R37, R9.reuse, UR11, R8 ;  /* 0x0000000b09257c24 */ /* 0x040fe4000f8e0208 */
[----:B------:R-:W-:-:S03]  /*0530*/  IMAD.WIDE.U32 R34, R9, UR10, R34 ;  /* 0x0000000a09227c25 */ /* 0x000fc6000f8e0022 */
[----:B------:R-:W0:Y:S01]  /*0540*/  @!P1 LDC.64 R8, c[0x0][0x220] ;  /* 0x00008800ff089b82 */ /* 0x000e220000000a00 */
[----:B--2---:R-:W-:Y:S01]  /*0550*/  @P0 IMAD R20, R3, R4, RZ ;  /* 0x0000000403140224 */ /* 0x004fe200078e02ff */
[----:B------:R-:W-:Y:S02]  /*0560*/  IADD3 R37, R35, R37, RZ ;  /* 0x0000002523257210 */ /* 0x000fe40007ffe0ff */
[----:B------:R-:W-:Y:S01]  /*0570*/  @P0 MOV R36, R34 ;  /* 0x0000002200240202 */ /* 0x000fe20000000f00 */
[----:B------:R-:W-:Y:S01]  /*0580*/  @P0 IMAD R27, R31, R5, R20 ;  /* 0x000000051f1b0224 */ /* 0x000fe200078e0214 */
[----:B------:R-:W-:Y:S01]  /*0590*/  @!P1 MOV R5, R37 ;  /* 0x0000002500059202 */ /* 0x000fe20000000f00 */
[----:B---3--:R-:W-:Y:S01]  /*05a0*/  @!P1 IMAD R24, R21, R18, RZ ;  /* 0x0000001215189224 */ /* 0x008fe200078e02ff */
[----:B------:R-:W2:Y:S01]  /*05b0*/  @!P3 LDC.64 R14, c[0x0][0x270] ;  /* 0x00009c00ff0ebb82 */ /* 0x000ea20000000a00 */
[----:B------:R-:W-:Y:S01]  /*05c0*/  @P0 IMAD.WIDE.U32 R20, R31, R4, R36 ;  /* 0x000000041f140225 */ /* 0x000fe200078e0024 */
[----:B------:R-:W-:-:S03]  /*05d0*/  @!P1 MOV R4, R34 ;  /* 0x0000002200049202 */ /* 0x000fc60000000f00 */
[C---:B------:R-:W-:Y:S01]  /*05e0*/  @!P1 IMAD R23, R25.reuse, R19, R24 ;  /* 0x0000001319179224 */ /* 0x040fe200078e0218 */
[----:B------:R-:W-:Y:S01]  /*05f0*/  @!P2 MOV R19, R37 ;  /* 0x000000250013a202 */ /* 0x000fe20000000f00 */
[----:B------:R-:W-:Y:S01]  /*0600*/  @!P1 IMAD.WIDE.U32 R4, R25, R18, R4 ;  /* 0x0000001219049225 */ /* 0x000fe200078e0004 */
[----:B------:R-:W-:Y:S02]  /*0610*/  @!P2 MOV R18, R34 ;  /* 0x000000220012a202 */ /* 0x000fe40000000f00 */
[----:B------:R-:W-:Y:S01]  /*0620*/  @P0 IADD3 R27, R21, R27, RZ ;  /* 0x0000001b151b0210 */ /* 0x000fe20007ffe0ff */
[----:B------:R-:W-:Y:S01]  /*0630*/  @!P2 IMAD R25, R30, R13, R22 ;  /* 0x0000000d1e19a224 */ /* 0x000fe200078e0216 */
[----:B-1----:R-:W-:Y:S01]  /*0640*/  @P0 LEA R16, P4, R20, R16, 0x2 ;  /* 0x0000001014100211 */ /* 0x002fe200078810ff */
[----:B------:R-:W-:Y:S01]  /*0650*/  @!P2 IMAD.WIDE.U32 R18, R30, R12, R18 ;  /* 0x0000000c1e12a225 */ /* 0x000fe200078e0012 */
[----:B------:R-:W-:Y:S01]  /*0660*/  @!P1 IADD3 R23, R5, R23, RZ ;  /* 0x0000001705179210 */ /* 0x000fe20007ffe0ff */
[----:B------:R-:W1:Y:S01]  /*0670*/  @!P3 LDC.64 R12, c[0x0][0x220] ;  /* 0x00008800ff0cbb82 */ /* 0x000e620000000a00 */
[----:B------:R-:W-:-:S02]  /*0680*/  @P0 LEA.HI.X R17, R20, R17, R27, 0x2, P4 ;  /* 0x0000001114110211 */ /* 0x000fc400020f141b */
[----:B------:R-:W-:Y:S02]  /*0690*/  @!P2 IADD3 R25, R19, R25, RZ ;  /* 0x000000191319a210 */ /* 0x000fe40007ffe0ff */
[----:B----4-:R-:W-:Y:S02]  /*06a0*/  @!P2 LEA R10, P4, R18, R10, 0x2 ;  /* 0x0000000a120aa211 */ /* 0x010fe400078810ff */
[----:B0-----:R-:W-:Y:S02]  /*06b0*/  @!P1 LEA R8, P5, R4, R8, 0x2 ;  /* 0x0000000804089211 */ /* 0x001fe400078a10ff */
[----:B------:R-:W-:Y:S01]  /*06c0*/  @!P2 LEA.HI.X R11, R18, R11, R25, 0x2, P4 ;  /* 0x0000000b120ba211 */ /* 0x000fe200020f1419 */
[----:B--2---:R-:W-:Y:S01]  /*06d0*/  @!P3 IMAD R7, R7, R14, RZ ;  /* 0x0000000e0707b224 */ /* 0x004fe200078e02ff */
[----:B------:R-:W-:Y:S02]  /*06e0*/  @!P3 MOV R18, R34 ;  /* 0x000000220012b202 */ /* 0x000fe40000000f00 */
[----:B------:R-:W-:Y:S01]  /*06f0*/  @!P3 MOV R19, R37 ;  /* 0x000000250013b202 */ /* 0x000fe20000000f00 */
[----:B------:R-:W-:Y:S01]  /*0700*/  @!P3 IMAD R21, R6, R15, R7 ;  /* 0x0000000f0615b224 */ /* 0x000fe200078e0207 */
[----:B------:R-:W-:-:S02]  /*0710*/  @!P1 LEA.HI.X R9, R4, R9, R23, 0x2, P5 ;  /* 0x0000000904099211 */ /* 0x000fc400028f1417 */
[----:B------:R-:W-:Y:S01]  /*0720*/  MOV R5, RZ ;  /* 0x000000ff00057202 */ /* 0x000fe20000000f00 */
[----:B------:R-:W-:Y:S01]  /*0730*/  @!P3 IMAD.WIDE.U32 R14, R6, R14, R18 ;  /* 0x0000000e060eb225 */ /* 0x000fe200078e0012 */
[----:B------:R-:W-:Y:S02]  /*0740*/  MOV R4, RZ ;  /* 0x000000ff00047202 */ /* 0x000fe40000000f00 */
[----:B------:R-:W-:Y:S02]  /*0750*/  CS2R R6, SRZ ;  /* 0x0000000000067805 */ /* 0x000fe4000001ff00 */
[----:B------:R-:W-:Y:S02]  /*0760*/  CS2R R24, SRZ ;  /* 0x0000000000187805 */ /* 0x000fe4000001ff00 */
[----:B------:R-:W2:Y:S01]  /*0770*/  @P0 LDG.E.64 R4, desc[UR8][R16.64] ;  /* 0x0000000810040981 */ /* 0x000ea2000c1e1b00 */
[----:B------:R-:W-:Y:S02]  /*0780*/  @!P3 IADD3 R15, R15, R21, RZ ;  /* 0x000000150f0fb210 */ /* 0x000fe40007ffe0ff */
[----:B-1----:R-:W-:Y:S01]  /*0790*/  @!P3 LEA R12, P4, R14, R12, 0x2 ;  /* 0x0000000c0e0cb211 */ /* 0x002fe200078810ff */
[----:B------:R-:W3:Y:S01]  /*07a0*/  @!P2 LDG.E.64 R6, desc[UR8][R10.64] ;  /* 0x000000080a06a981 */ /* 0x000ee2000c1e1b00 */
[----:B------:R-:W-:-:S02]  /*07b0*/  CS2R R26, SRZ ;  /* 0x00000000001a7805 */ /* 0x000fc4000001ff00 */
[----:B------:R-:W-:Y:S01]  /*07c0*/  @!P3 LEA.HI.X R13, R14, R13, R15, 0x2, P4 ;  /* 0x0000000d0e0db211 */ /* 0x000fe200020f140f */
[----:B------:R0:W4:Y:S04]  /*07d0*/  @!P1 LDG.E.64 R24, desc[UR8][R8.64] ;  /* 0x0000000808189981 */ /* 0x000128000c1e1b00 */
[----:B------:R-:W5:Y:S01]  /*07e0*/  @!P3 LDG.E.64 R26, desc[UR8][R12.64] ;  /* 0x000000080c1ab981 */ /* 0x000f62000c1e1b00 */
[----:B------:R-:W1:Y:S01]  /*07f0*/  S2UR UR6, SR_CgaCtaId ;  /* 0x00000000000679c3 */ /* 0x000e620000008800 */
[----:B------:R-:W-:Y:S01]  /*0800*/  UMOV UR5, 0x400 ;  /* 0x0000040000057882 */ /* 0x000fe20000000000 */
[----:B------:R-:W-:Y:S01]  /*0810*/  ISETP.NE.AND P2, PT, R2, RZ, PT ;  /* 0x000000ff0200720c */ /* 0x000fe20003f45270 */
[----:B------:R-:W0:Y:S01]  /*0820*/  S2R R14, SR_LANEID ;  /* 0x00000000000e7919 */ /* 0x000e220000000000 */
[----:B------:R-:W-:Y:S01]  /*0830*/  BSSY B0, `(.L_x_2856) ;  /* 0x000005b000007945 */ /* 0x000fe20003800000 */
[----:B-1----:R-:W-:Y:S01]  /*0840*/  ULEA UR5, UR6, UR5, 0x18 ;  /* 0x0000000506057291 */ /* 0x002fe2000f8ec03f */
        /* <DEDUP_REMOVED lines=9> */
[----:B------:R-:W-:Y:S01]  /*08e0*/  FADD.FTZ R17, RZ, R17 ;  /* 0x00000011ff117221 */ /* 0x000fe20000010000 */
[----:B----4-:R-:W-:Y:S01]  /*08f0*/  FMUL.FTZ R11, R25, R25 ;  /* 0x00000019190b7220 */ /* 0x010fe20000410000 */
[----:B------:R-:W-:Y:S01]  /*0900*/  FADD.FTZ R10, R15, R10 ;  /* 0x0000000a0f0a7221 */ /* 0x000fe20000010000 */
[C---:B------:R-:W-:Y:S01]  /*0910*/  FADD.FTZ R9, R24.reuse, R25 ;  /* 0x0000001918097221 */ /* 0x040fe20000010000 */
[----:B------:R-:W-:Y:S01]  /*0920*/  FADD.FTZ R8, R17, R8 ;  /* 0x0000000811087221 */ /* 0x000fe20000010000 */
[----:B------:R-:W-:Y:S01]  /*0930*/  FFMA.FTZ R11, R24, R24, R11 ;  /* 0x00000018180b7223 */ /* 0x000fe2000001000b */
[----:B-----5:R-:W-:Y:S01]  /*0940*/  FMUL.FTZ R13, R27, R27 ;  /* 0x0000001b1b0d7220 */ /* 0x020fe20000410000 */
[----:B------:R-:W-:Y:S01]  /*0950*/  FADD.FTZ R9, R10, R9 ;  /* 0x000000090a097221 */ /* 0x000fe20000010000 */
[----:B------:R-:W-:Y:S01]  /*0960*/  FADD.FTZ R22, R26, R27 ;  /* 0x0000001b1a167221 */ /* 0x000fe20000010000 */
[----:B------:R-:W-:Y:S01]  /*0970*/  FADD.FTZ R8, R8, R11 ;  /* 0x0000000b08087221 */ /* 0x000fe20000010000 */
[----:B------:R-:W-:Y:S01]  /*0980*/  FFMA.FTZ R13, R26, R26, R13 ;  /* 0x0000001a1a0d7223 */ /* 0x000fe2000001000d */
[----:B------:R-:W-:Y:S01]  /*0990*/  SHF.R.S32.HI R11, RZ, 0x1f, R2 ;  /* 0x0000001fff0b7819 */ /* 0x000fe20000011402 */
[----:B------:R-:W-:-:S02]  /*09a0*/  FADD.FTZ R22, R9, R22 ;  /* 0x0000001609167221 */ /* 0x000fc40000010000 */
[----:B------:R-:W-:Y:S01]  /*09b0*/  FADD.FTZ R23, R8, R13 ;  /* 0x0000000d08177221 */ /* 0x000fe20000010000 */
[----:B------:R-:W-:Y:S02]  /*09c0*/  LEA.HI R11, R11, R2, RZ, 0x5 ;  /* 0x000000020b0b7211 */ /* 0x000fe400078f28ff */
[----:B------:R-:W0:Y:S02]  /*09d0*/  SHFL.DOWN PT, R9, R22, 0x1, 0x1f ;  /* 0x08201f0016097f89 */ /* 0x000e2400000e0000 */
[----:B------:R-:W-:Y:S02]  /*09e0*/  SHF.R.S32.HI R11, RZ, 0x5, R11 ;  /* 0x00000005ff0b7819 */ /* 0x000fe4000001140b */
[----:B------:R-:W1:Y:S02]  /*09f0*/  SHFL.DOWN PT, R8, R23, 0x1, 0x1f ;  /* 0x08201f0017087f89 */ /* 0x000e6400000e0000 */
        /* <DEDUP_REMOVED lines=32> */
[----:B0-----:R-:W0:Y:S01]  /*0c00*/  LDS.128 R8, [UR5+0x40] ;  /* 0x00004005ff087984 */ /* 0x001e220008000c00 */
[----:B-1----:R-:W-:Y:S01]  /*0c10*/  FADD.FTZ R33, R22, R20 ;  /* 0x0000001416217221 */ /* 0x002fe20000010000 */
[----:B------:R-:W-:-:S03]  /*0c20*/  FADD.FTZ R20, R23, R21 ;  /* 0x0000001517147221 */ /* 0x000fc60000010000 */
        /* <DEDUP_REMOVED lines=11> */
[----:B------:R-:W-:Y:S02]  /*0ce0*/  FADD.FTZ R8, R20, R9 ;  /* 0x0000000914087221 */ /* 0x000fe40000010000 */
[----:B------:R-:W0:Y:S01]  /*0cf0*/  LDS.128 R20, [UR5+0x70] ;  /* 0x00007005ff147984 */ /* 0x000e220008000c00 */
        /* <DEDUP_REMOVED lines=14> */
.L_x_2857:
[----:B------:R-:W-:Y:S05]  /*0de0*/  BSYNC B0 ;  /* 0x0000000000007941 */ /* 0x000fea0003800000 */
.L_x_2856:
        /* <DEDUP_REMOVED lines=9> */
[----:B0-----:R-:W0:Y:S02]  /*0e80*/  LDC.64 R10, c[0x0][0x248] ;  /* 0x00009200ff0a7b82 */ /* 0x001e240000000a00 */
[----:B------:R-:W-:-:S06]  /*0e90*/  SEL R19, R19, 0xffffffff, !P1 ;  /* 0xffffffff13137807 */ /* 0x000fcc0004800000 */
[----:B------:R-:W3:Y:S01]  /*0ea0*/  LDC.64 R8, c[0x0][0x240] ;  /* 0x00009000ff087b82 */ /* 0x000ee20000000a00 */
[----:B-1----:R-:W-:-:S04]  /*0eb0*/  IMAD R12, R17, R14, RZ ;  /* 0x0000000e110c7224 */ /* 0x002fc800078e02ff */
[----:B------:R-:W-:-:S05]  /*0ec0*/  IMAD R13, R12, R18, RZ ;  /* 0x000000120c0d7224 */ /* 0x000fca00078e02ff */
[----:B------:R-:W-:Y:S02]  /*0ed0*/  SHF.L.U32 R13, R13, 0x1, RZ ;  /* 0x000000010d0d7819 */ /* 0x000fe400000006ff */
[----:B--2---:R-:W-:-:S03]  /*0ee0*/  IADD3 R21, R12, R15, RZ ;  /* 0x0000000f0c157210 */ /* 0x004fc60007ffe0ff */
[----:B0-----:R-:W-:-:S04]  /*0ef0*/  IMAD.WIDE R10, R13, 0x4, R10 ;  /* 0x000000040d0a7825 */ /* 0x001fc800078e020a */
[----:B------:R-:W-:-:S04]  /*0f00*/  IMAD R13, R14, UR7, R15 ;  /* 0x000000070e0d7c24 */ /* 0x000fc8000f8e020f */
[----:B------:R-:W-:-:S04]  /*0f10*/  IMAD.WIDE.U32 R12, R13, 0x8, R10 ;  /* 0x000000080d0c7825 */ /* 0x000fc800078e000a */
[----:B---3--:R-:W-:Y:S01]  /*0f20*/  IMAD.WIDE.U32 R10, R21, 0x4, R8 ;  /* 0x00000004150a7825 */ /* 0x008fe200078e0008 */
        /* <DEDUP_REMOVED lines=10> */
.L_x_2860:
[----:B-1----:R-:W2:Y:S04]  /*0fd0*/  LDG.E.STRONG.GPU R10, desc[UR8][R8.64] ;  /* 0x00000008080a7981 */ /* 0x002ea8000c1ef900 */
[----:B--2---:R-:W-:Y:S01]  /*0fe0*/  CCTL.IVALL ;  /* 0x00000000ff00798f */ /* 0x004fe20002000000 */
[----:B------:R-:W-:Y:S05]  /*0ff0*/  YIELD ;  /* 0x0000000000007946 */ /* 0x000fea0003800000 */
[----:B------:R-:W-:-:S13]  /*1000*/  ISETP.NE.AND P1, PT, R10, R21, PT ;  /* 0x000000150a00720c */ /* 0x000fda0003f25270 */
[----:B------:R-:W-:Y:S05]  /*1010*/  @P1 BRA `(.L_x_2860) ;  /* 0xfffffffc00ec1947 */ /* 0x000fea000383ffff */
.L_x_2859:
[----:B------:R-:W-:Y:S01]  /*1020*/  ISETP.NE.AND P1, PT, R18, RZ, PT ;  /* 0x000000ff1200720c */ /* 0x000fe20003f25270 */
[----:B------:R-:W-:Y:S05]  /*1030*/  WARPSYNC.ALL ;  /* 0x0000000000007948 */ /* 0x000fea0003800000 */
[----:B------:R-:W-:Y:S07]  /*1040*/  BAR.SYNC.DEFER_BLOCKING 0x0 ;  /* 0x0000000000007b1d */ /* 0x000fee0000010000 */
[----:B------:R-:W-:Y:S05]  /*1050*/  @!P1 BRA `(.L_x_2858) ;  /* 0x0000000400e89947 */ /* 0x000fea0003800000 */
[----:B------:R-:W-:Y:S01]  /*1060*/  IADD3 R8, R18, -0x1, RZ ;  /* 0xffffffff12087810 */ /* 0x000fe20007ffe0ff */
[----:B-1----:R-:W-:-:S03]  /*1070*/  HFMA2.MMA R19, -RZ, RZ, 0, 0 ;  /* 0x00000000ff137435 */ /* 0x002fc600000001ff */
[----:B------:R-:W-:-:S13]  /*1080*/  ISETP.GE.U32.AND P1, PT, R8, 0x3, PT ;  /* 0x000000030800780c */ /* 0x000fda0003f26070 */
[----:B------:R-:W-:Y:S05]  /*1090*/  @!P1 BRA `(.L_x_2861) ;  /* 0x0000000400089947 */ /* 0x000fea0003800000 */
[----:B------:R-:W-:Y:S02]  /*10a0*/  LOP3.LUT R9, R18, 0x3, RZ, 0xc0, !PT ;  /* 0x0000000312097812 */ /* 0x000fe400078ec0ff */
[----:B------:R-:W-:Y:S02]  /*10b0*/  MOV R19, RZ ;  /* 0x000000ff00137202 */ /* 0x000fe40000000f00 */
[----:B------:R-:W-:-:S07]  /*10c0*/  IADD3 R20, -R9, R18, RZ ;  /* 0x0000001209147210 */ /* 0x000fce0007ffe1ff */
.L_x_2862:
[C---:B------:R-:W-:Y:S02]  /*10d0*/  ISETP.EQ.OR P4, PT, R19.reuse, UR7, P2 ;  /* 0x0000000713007c0c */ /* 0x040fe40009782670 */
[C---:B------:R-:W-:Y:S02]  /*10e0*/  IADD3 R10, R19.reuse, 0x1, RZ ;  /* 0x00000001130a7810 */ /* 0x040fe40007ffe0ff */
[----:B------:R-:W-:Y:S02]  /*10f0*/  IADD3 R17, R19, 0x2, RZ ;  /* 0x0000000213117810 */ /* 0x000fe40007ffe0ff */
[----:B------:R-:W-:Y:S02]  /*1100*/  ISETP.EQ.OR P5, PT, R10, UR7, P2 ;  /* 0x000000070a007c0c */ /* 0x000fe400097a2670 */
[----:B------:R-:W-:-:S05]  /*1110*/  ISETP.EQ.OR P3, PT, R17, UR7, P2 ;  /* 0x0000000711007c0c */ /* 0x000fca0009762670 */
[----:B------:R-:W1:Y:S01]  /*1120*/  @!P4 S2R R13, SR_CTAID.Y ;  /* 0x00000000000dc919 */ /* 0x000e620000002600 */
[----:B------:R-:W2:Y:S01]  /*1130*/  @!P4 LDC R12, c[0x0][0x10] ;  /* 0x00000400ff0ccb82 */ /* 0x000ea20000000800 */
[----:B0-----:R-:W-:-:S04]  /*1140*/  @!P4 LOP3.LUT R11, R0, 0x1, RZ, 0xc0, !PT ;  /* 0x00000001000bc812 */ /* 0x001fc800078ec0ff */
[----:B------:R-:W0:Y:S01]  /*1150*/  @!P5 S2R R21, SR_CTAID.Y ;  /* 0x000000000015d919 */ /* 0x000e220000002600 */
[----:B------:R-:W-:Y:S02]  /*1160*/  @!P5 LOP3.LUT R14, R0, 0x1, RZ, 0xc0, !PT ;  /* 0x00000001000ed812 */ /* 0x000fe400078ec0ff */
[----:B------:R-:W0:Y:S08]  /*1170*/  @!P5 LDC R33, c[0x0][0x10] ;  /* 0x00000400ff21db82 */ /* 0x000e300000000800 */
[----:B------:R-:W3:Y:S01]  /*1180*/  @!P4 LDC.64 R8, c[0x0][0x248] ;  /* 0x00009200ff08cb82 */ /* 0x000ee20000000a00 */
[----:B--2---:R-:W-:-:S07]  /*1190*/  @!P4 IMAD R11, R12, R11, RZ ;  /* 0x0000000b0c0bc224 */ /* 0x004fce00078e02ff */
[----:B------:R-:W2:Y:S01]  /*11a0*/  @!P3 LDC R15, c[0x0][0x10] ;  /* 0x00000400ff0fbb82 */ /* 0x000ea20000000800 */
[----:B------:R-:W-:Y:S02]  /*11b0*/  @!P4 IMAD R11, R11, R18, RZ ;  /* 0x000000120b0bc224 */ /* 0x000fe400078e02ff */
[----:B-1----:R-:W-:Y:S02]  /*11c0*/  @!P4 IMAD R13, R12, R19, R13 ;  /* 0x000000130c0dc224 */ /* 0x002fe400078e020d */
[----:B------:R-:W2:Y:S01]  /*11d0*/  @!P3 S2R R12, SR_CTAID.Y ;  /* 0x00000000000cb919 */ /* 0x000ea20000002600 */
[----:B------:R-:W-:Y:S01]  /*11e0*/  @!P4 SHF.L.U32 R11, R11, 0x1, RZ ;  /* 0x000000010b0bc819 */ /* 0x000fe200000006ff */
[----:B0-----:R-:W-:Y:S02]  /*11f0*/  @!P5 IMAD R21, R10, R33, R21 ;  /* 0x000000210a15d224 */ /* 0x001fe400078e0215 */
[----:B------:R-:W-:Y:S01]  /*1200*/  @!P5 IMAD R33, R33, R14, RZ ;  /* 0x0000000e2121d224 */ /* 0x000fe200078e02ff */
[----:B------:R-:W-:Y:S01]  /*1210*/  @!P3 LOP3.LUT R14, R0, 0x1, RZ, 0xc0, !PT ;  /* 0x00000001000eb812 */ /* 0x000fe200078ec0ff */
[----:B---3--:R-:W-:-:S02]  /*1220*/  @!P4 IMAD.WIDE R8, R11, 0x4, R8 ;  /* 0x000000040b08c825 */ /* 0x008fc400078e0208 */
[----:B------:R-:W0:Y:S02]  /*1230*/  @!P5 LDC.64 R10, c[0x0][0x248] ;  /* 0x00009200ff0adb82 */ /* 0x000e240000000a00 */
[----:B------:R-:W-:Y:S02]  /*1240*/  @!P5 IMAD R33, R33, R18, RZ ;  /* 0x000000122121d224 */ /* 0x000fe400078e02ff */
[----:B------:R-:W-:-:S03]  /*1250*/  @!P4 IMAD.WIDE.U32 R8, R13, 0x8, R8 ;  /* 0x000000080d08c825 */ /* 0x000fc600078e0008 */
[----:B------:R-:W-:-:S03]  /*1260*/  @!P5 SHF.L.U32 R33, R33, 0x1, RZ ;  /* 0x000000012121d819 */ /* 0x000fc600000006ff */
[----:B------:R-:W3:Y:S01]  /*1270*/  @!P4 LDG.E.64 R8, desc[UR8][R8.64] ;  /* 0x000000080808c981 */ /* 0x000ee2000c1e1b00 */
[----:B--2---:R-:W-:Y:S02]  /*1280*/  @!P3 IMAD R17, R17, R15, R12 ;  /* 0x0000000f1111b224 */ /* 0x004fe400078e020c */
[----:B------:R-:W-:Y:S01]  /*1290*/  @!P3 IMAD R15, R15, R14, RZ ;  /* 0x0000000e0f0fb224 */ /* 0x000fe200078e02ff */
[----:B------:R-:W-:Y:S01]  /*12a0*/  IADD3 R14, R19, 0x3, RZ ;  /* 0x00000003130e7810 */ /* 0x000fe20007ffe0ff */
[----:B------:R-:W1:Y:S01]  /*12b0*/  @!P3 LDC.64 R12, c[0x0][0x248] ;  /* 0x00009200ff0cbb82 */ /* 0x000e620000000a00 */
[----:B0-----:R-:W-:Y:S02]  /*12c0*/  @!P5 IMAD.WIDE R10, R33, 0x4, R10 ;  /* 0x00000004210ad825 */ /* 0x001fe400078e020a */
[----:B------:R-:W-:Y:S02]  /*12d0*/  ISETP.EQ.OR P1, PT, R14, UR7, P2 ;  /* 0x000000070e007c0c */ /* 0x000fe40009722670 */
[----:B------:R-:W-:-:S02]  /*12e0*/  @!P3 IMAD R16, R15, R18, RZ ;  /* 0x000000120f10b224 */ /* 0x000fc400078e02ff */
[----:B------:R-:W-:-:S03]  /*12f0*/  @!P5 IMAD.WIDE.U32 R10, R21, 0x8, R10 ;  /* 0x00000008150ad825 */ /* 0x000fc600078e000a */
[----:B------:R-:W-:-:S03]  /*1300*/  @!P3 SHF.L.U32 R21, R16, 0x1, RZ ;  /* 0x000000011015b819 */ /* 0x000fc600000006ff */
[----:B------:R-:W2:Y:S03]  /*1310*/  @!P5 LDG.E.64 R10, desc[UR8][R10.64] ;  /* 0x000000080a0ad981 */ /* 0x000ea6000c1e1b00 */
[----:B------:R-:W0:Y:S01]  /*1320*/  @!P1 S2R R15, SR_CTAID.Y ;  /* 0x00000000000f9919 */ /* 0x000e220000002600 */
[----:B-1----:R-:W-:Y:S02]  /*1330*/  @!P3 IMAD.WIDE R12, R21, 0x4, R12 ;  /* 0x00000004150cb825 */ /* 0x002fe400078e020c */
[----:B------:R-:W0:Y:S02]  /*1340*/  @!P1 LDC R21, c[0x0][0x10] ;  /* 0x00000400ff159b82 */ /* 0x000e240000000800 */
[----:B------:R-:W-:Y:S01]  /*1350*/  @!P3 IMAD.WIDE.U32 R16, R17, 0x8, R12 ;  /* 0x000000081110b825 */ /* 0x000fe200078e000c */
[----:B------:R-:W-:-:S03]  /*1360*/  @!P1 LOP3.LUT R12, R0, 0x1, RZ, 0xc0, !PT ;  /* 0x00000001000c9812 */ /* 0x000fc600078ec0ff */
[----:B0-----:R-:W-:Y:S02]  /*1370*/  @!P1 IMAD R15, R14, R21, R15 ;  /* 0x000000150e0f9224 */ /* 0x001fe400078e020f */
[----:B------:R-:W-:Y:S02]  /*1380*/  @!P1 IMAD R21, R21, R12, RZ ;  /* 0x0000000c15159224 */ /* 0x000fe400078e02ff */
[----:B------:R-:W0:Y:S02]  /*1390*/  @!P1 LDC.64 R12, c[0x0][0x248] ;  /* 0x00009200ff0c9b82 */ /* 0x000e240000000a00 */
[----:B------:R-:W-:-:S05]  /*13a0*/  @!P1 IMAD R21, R21, R18, RZ ;  /* 0x0000001215159224 */ /* 0x000fca00078e02ff */
[----:B------:R-:W-:-:S05]  /*13b0*/  @!P1 SHF.L.U32 R21, R21, 0x1, RZ ;  /* 0x0000000115159819 */ /* 0x000fca00000006ff */
[----:B0-----:R-:W-:-:S04]  /*13c0*/  @!P1 IMAD.WIDE R12, R21, 0x4, R12 ;  /* 0x00000004150c9825 */ /* 0x001fc800078e020c */
[----:B------:R-:W-:Y:S02]  /*13d0*/  @!P1 IMAD.WIDE.U32 R14, R15, 0x8, R12 ;  /* 0x000000080f0e9825 */ /* 0x000fe400078e000c */
[----:B------:R-:W4:Y:S04]  /*13e0*/  @!P3 LDG.E.64 R12, desc[UR8][R16.64] ;  /* 0x00000008100cb981 */ /* 0x000f28000c1e1b00 */
[----:B------:R-:W5:Y:S01]  /*13f0*/  @!P1 LDG.E.64 R14, desc[UR8][R14.64] ;  /* 0x000000080e0e9981 */ /* 0x000f62000c1e1b00 */
[----:B------:R-:W-:Y:S02]  /*1400*/  IADD3 R20, R20, -0x4, RZ ;  /* 0xfffffffc14147810 */ /* 0x000fe40007ffe0ff */
[----:B------:R-:W-:Y:S01]  /*1410*/  IADD3 R19, R19, 0x4, RZ ;  /* 0x0000000413137810 */ /* 0x000fe20007ffe0ff */
[----:B---3--:R-:W-:Y:S01]  /*1420*/  @!P4 FADD.FTZ R22, R22, R8 ;  /* 0x000000081616c221 */ /* 0x008fe20000010000 */
[----:B------:R-:W-:Y:S01]  /*1430*/  @!P4 FADD.FTZ R23, R23, R9 ;  /* 0x000000091717c221 */ /* 0x000fe20000010000 */
[----:B------:R-:W-:-:S02]  /*1440*/  ISETP.NE.AND P4, PT, R20, RZ, PT ;  /* 0x000000ff1400720c */ /* 0x000fc40003f85270 */
[----:B--2---:R-:W-:Y:S01]  /*1450*/  @!P5 FADD.FTZ R22, R22, R10 ;  /* 0x0000000a1616d221 */ /* 0x004fe20000010000 */
[----:B------:R-:W-:-:S03]  /*1460*/  @!P5 FADD.FTZ R23, R23, R11 ;  /* 0x0000000b1717d221 */ /* 0x000fc60000010000 */
[----:B----4-:R-:W-:Y:S01]  /*1470*/  @!P3 FADD.FTZ R22, R22, R12 ;  /* 0x0000000c1616b221 */ /* 0x010fe20000010000 */
[----:B------:R-:W-:-:S03]  /*1480*/  @!P3 FADD.FTZ R23, R23, R13 ;  /* 0x0000000d1717b221 */ /* 0x000fc60000010000 */
[----:B-----5:R-:W-:Y:S01]  /*1490*/  @!P1 FADD.FTZ R22, R22, R14 ;  /* 0x0000000e16169221 */ /* 0x020fe20000010000 */
[----:B------:R-:W-:Y:S02]  /*14a0*/  @!P1 FADD.FTZ R23, R23, R15 ;  /* 0x0000000f17179221 */ /* 0x000fe40000010000 */
[----:B------:R-:W-:Y:S05]  /*14b0*/  @P4 BRA `(.L_x_2862) ;  /* 0xfffffffc00044947 */ /* 0x000fea000383ffff */
.L_x_2861:
        /* <DEDUP_REMOVED lines=8> */
[----:B0-----:R-:W-:Y:S01]  /*1540*/  LOP3.LUT R11, R0, 0x1, RZ, 0xc0, !PT ;  /* 0x00000001000b7812 */ /* 0x001fe200078ec0ff */
[----:B------:R-:W-:-:S04]  /*1550*/  ULDC UR5, c[0x0][0x10] ;  /* 0x0000040000057ab9 */ /* 0x000fc80000000800 */
[----:B------:R-:W-:-:S04]  /*1560*/  IMAD R11, R11, UR5, RZ ;  /* 0x000000050b0b7c24 */ /* 0x000fc8000f8e02ff */
[----:B------:R-:W-:-:S05]  /*1570*/  IMAD R11, R11, R18, RZ ;  /* 0x000000120b0b7224 */ /* 0x000fca00078e02ff */
[----:B------:R-:W-:-:S05]  /*1580*/  SHF.L.U32 R11, R11, 0x1, RZ ;  /* 0x000000010b0b7819 */ /* 0x000fca00000006ff */
[----:B--2---:R-:W-:-:S04]  /*1590*/  IMAD.WIDE R8, R11, 0x4, R8 ;  /* 0x000000040b087825 */ /* 0x004fc800078e0208 */
[----:B-1----:R-:W-:-:S04]  /*15a0*/  IMAD R11, R19, UR5, R12 ;  /* 0x00000005130b7c24 */ /* 0x002fc8000f8e020c */
[----:B------:R-:W-:-:S06]  /*15b0*/  IMAD.WIDE.U32 R8, R11, 0x8, R8 ;  /* 0x000000080b087825 */ /* 0x000fcc00078e0008 */
[----:B------:R-:W2:Y:S02]  /*15c0*/  LDG.E.64 R8, desc[UR8][R8.64] ;  /* 0x0000000808087981 */ /* 0x000ea4000c1e1b00 */
[----:B--2---:R-:W-:Y:S01]  /*15d0*/  FADD.FTZ R22, R22, R8 ;  /* 0x0000000816167221 */ /* 0x004fe20000010000 */
[----:B------:R-:W-:-:S07]  /*15e0*/  FADD.FTZ R23, R23, R9 ;  /* 0x0000000917177221 */ /* 0x000fce0000010000 */
.L_x_2864:
[----:B------:R-:W-:Y:S05]  /*15f0*/  BSYNC B0 ;  /* 0x0000000000007941 */ /* 0x000fea0003800000 */
.L_x_2863:
[----:B------:R-:W-:Y:S05]  /*1600*/  @!P3 BRA `(.L_x_2858) ;  /* 0x00000000007cb947 */ /* 0x000fea0003800000 */
[C---:B------:R-:W-:Y:S02]  /*1610*/  IADD3 R14, R19.reuse, 0x1, RZ ;  /* 0x00000001130e7810 */ /* 0x040fe40007ffe0ff */
[----:B------:R-:W-:Y:S02]  /*1620*/  IADD3 R19, R19, 0x2, RZ ;  /* 0x0000000213137810 */ /* 0x000fe40007ffe0ff */
[----:B------:R-:W-:Y:S02]  /*1630*/  ISETP.EQ.OR P3, PT, R14, UR7, P2 ;  /* 0x000000070e007c0c */ /* 0x000fe40009762670 */
[----:B------:R-:W-:-:S04]  /*1640*/  ISETP.EQ.OR P1, PT, R19, UR7, P2 ;  /* 0x0000000713007c0c */ /* 0x000fc80009722670 */
[----:B------:R-:W-:-:S07]  /*1650*/  ISETP.EQ.OR P1, PT, R10, 0x2, P1 ;  /* 0x000000020a00780c */ /* 0x000fce0000f22670 */
[----:B------:R-:W1:Y:S01]  /*1660*/  @!P3 LDC R16, c[0x0][0x10] ;  /* 0x00000400ff10bb82 */ /* 0x000e620000000800 */
[----:B------:R-:W2:Y:S01]  /*1670*/  @!P3 S2R R15, SR_CTAID.Y ;  /* 0x00000000000fb919 */ /* 0x000ea20000002600 */
[----:B------:R-:W-:-:S04]  /*1680*/  @!P3 LOP3.LUT R17, R0, 0x1, RZ, 0xc0, !PT ;  /* 0x000000010011b812 */ /* 0x000fc800078ec0ff */
[----:B------:R-:W3:Y:S01]  /*1690*/  @!P1 S2R R12, SR_CTAID.Y ;  /* 0x00000000000c9919 */ /* 0x000ee20000002600 */
[----:B------:R-:W-:Y:S01]  /*16a0*/  @!P1 LOP3.LUT R20, R0, 0x1, RZ, 0xc0, !PT ;  /* 0x0000000100149812 */ /* 0x000fe200078ec0ff */
[----:B------:R-:W4:Y:S08]  /*16b0*/  @!P1 LDC R13, c[0x0][0x10] ;  /* 0x00000400ff0d9b82 */ /* 0x000f300000000800 */
[----:B0-----:R-:W0:Y:S08]  /*16c0*/  @!P3 LDC.64 R10, c[0x0][0x248] ;  /* 0x00009200ff0abb82 */ /* 0x001e300000000a00 */
[----:B------:R-:W5:Y:S01]  /*16d0*/  @!P1 LDC.64 R8, c[0x0][0x248] ;  /* 0x00009200ff089b82 */ /* 0x000f620000000a00 */
[----:B-1----:R-:W-:-:S04]  /*16e0*/  @!P3 IMAD R17, R16, R17, RZ ;  /* 0x000000111011b224 */ /* 0x002fc800078e02ff */
[----:B------:R-:W-:Y:S02]  /*16f0*/  @!P3 IMAD R17, R17, R18, RZ ;  /* 0x000000121111b224 */ /* 0x000fe400078e02ff */
[----:B----4-:R-:W-:-:S03]  /*1700*/  @!P1 IMAD R21, R13, R20, RZ ;  /* 0x000000140d159224 */ /* 0x010fc600078e02ff */
[----:B------:R-:W-:Y:S01]  /*1710*/  @!P3 SHF.L.U32 R17, R17, 0x1, RZ ;  /* 0x000000011111b819 */ /* 0x000fe200000006ff */
[----:B--2---:R-:W-:Y:S02]  /*1720*/  @!P3 IMAD R15, R14, R16, R15 ;  /* 0x000000100e0fb224 */ /* 0x004fe400078e020f */
[----:B------:R-:W-:Y:S02]  /*1730*/  @!P1 IMAD R21, R21, R18, RZ ;  /* 0x0000001215159224 */ /* 0x000fe400078e02ff */
[----:B---3--:R-:W-:Y:S02]  /*1740*/  @!P1 IMAD R13, R19, R13, R12 ;  /* 0x0000000d130d9224 */ /* 0x008fe400078e020c */
[----:B0-----:R-:W-:Y:S01]  /*1750*/  @!P3 IMAD.WIDE R10, R17, 0x4, R10 ;  /* 0x00000004110ab825 */ /* 0x001fe200078e020a */
[----:B------:R-:W-:-:S03]  /*1760*/  @!P1 SHF.L.U32 R21, R21, 0x1, RZ ;  /* 0x0000000115159819 */ /* 0x000fc600000006ff */
[----:B------:R-:W-:-:S04]  /*1770*/  @!P3 IMAD.WIDE.U32 R10, R15, 0x8, R10 ;  /* 0x000000080f0ab825 */ /* 0x000fc800078e000a */
[----:B-----5:R-:W-:Y:S02]  /*1780*/  @!P1 IMAD.WIDE R8, R21, 0x4, R8 ;  /* 0x0000000415089825 */ /* 0x020fe400078e0208 */
[----:B------:R-:W2:Y:S02]  /*1790*/  @!P3 LDG.E.64 R10, desc[UR8][R10.64] ;  /* 0x000000080a0ab981 */ /* 0x000ea4000c1e1b00 */
[----:B------:R-:W-:-:S06]  /*17a0*/  @!P1 IMAD.WIDE.U32 R8, R13, 0x8, R8 ;  /* 0x000000080d089825 */ /* 0x000fcc00078e0008 */
[----:B------:R-:W3:Y:S01]  /*17b0*/  @!P1 LDG.E.64 R8, desc[UR8][R8.64] ;  /* 0x0000000808089981 */ /* 0x000ee2000c1e1b00 */
[----:B--2---:R-:W-:Y:S01]  /*17c0*/  @!P3 FADD.FTZ R22, R22, R10 ;  /* 0x0000000a1616b221 */ /* 0x004fe20000010000 */
[----:B------:R-:W-:-:S03]  /*17d0*/  @!P3 FADD.FTZ R23, R23, R11 ;  /* 0x0000000b1717b221 */ /* 0x000fc60000010000 */
[----:B---3--:R-:W-:Y:S01]  /*17e0*/  @!P1 FADD.FTZ R22, R22, R8 ;  /* 0x0000000816169221 */ /* 0x008fe20000010000 */
[----:B------:R-:W-:-:S07]  /*17f0*/  @!P1 FADD.FTZ R23, R23, R9 ;  /* 0x0000000917179221 */ /* 0x000fce0000010000 */
.L_x_2858:
        /* <DEDUP_REMOVED lines=8> */
[----:B0-----:R-:W-:Y:S01]  /*1880*/  IMAD.WIDE.U32 R10, R10, -0x6db6db6d, RZ ;  /* 0x924924930a0a7825 */ /* 0x001fe200078e00ff */
[----:B------:R-:W0:Y:S04]  /*1890*/  LDC.64 R8, c[0x0][0x228] ;  /* 0x00008a00ff087b82 */ /* 0x000e280000000a00 */
        /* <DEDUP_REMOVED lines=11> */
[----:B0-----:R-:W-:-:S04]  /*1950*/  IMAD.WIDE R8, R17, 0x4, R8 ;  /* 0x0000000411087825 */ /* 0x001fc800078e0208 */
[----:B-1----:R-:W-:-:S04]  /*1960*/  IMAD.WIDE R12, R17, 0x4, R12 ;  /* 0x00000004110c7825 */ /* 0x002fc800078e020c */
[----:B--2---:R-:W-:-:S05]  /*1970*/  @!P1 IMAD.WIDE R14, R32, 0x8, R14 ;  /* 0x00000008200e9825 */ /* 0x004fca00078e020e */
[----:B------:R0:W-:Y:S01]  /*1980*/  @!P1 STG.E.64 desc[UR8][R14.64], R10 ;  /* 0x0000000a0e009986 */ /* 0x0001e2000c101b08 */
[----:B------:R-:W-:Y:S06]  /*1990*/  BAR.SYNC.DEFER_BLOCKING 0x0 ;  /* 0x0000000000007b1d */ /* 0x000fec0000010000 */
[----:B------:R-:W2:Y:S04]  /*19a0*/  LDG.E.64 R8, desc[UR8][R8.64] ;  /* 0x0000000808087981 */ /* 0x000ea8000c1e1b00 */
[----:B------:R-:W2:Y:S01]  /*19b0*/  LDG.E.64 R12, desc[UR8][R12.64] ;  /* 0x000000080c0c7981 */ /* 0x000ea2000c1e1b00 */
[----:B0-----:R-:W-:-:S02]  /*19c0*/  MOV R10, 0x3f800000 ;  /* 0x3f800000000a7802 */ /* 0x001fc40000000f00 */
[----:B------:R-:W-:Y:S01]  /*19d0*/  ISETP.GE.U32.AND P2, PT, R30, UR10, PT ;  /* 0x0000000a1e007c0c */ /* 0x000fe2000bf46070 */
[----:B------:R-:W0:Y:S01]  /*19e0*/  LDS.64 R16, [UR5+0x88] ;  /* 0x00008805ff107984 */ /* 0x000e220008000a00 */
[----:B------:R-:W-:Y:S02]  /*19f0*/  ULDC.U8 UR5, c[0x0][0x28c] ;  /* 0x0000a30000057ab9 */ /* 0x000fe40000000000 */
[----:B------:R-:W-:Y:S02]  /*1a00*/  ISETP.NE.AND P4, PT, RZ, UR5, PT ;  /* 0x00000005ff007c0c */ /* 0x000fe4000bf85270 */
[----:B------:R-:W-:-:S04]  /*1a10*/  ISETP.GE.AND.EX P2, PT, R29, UR11, PT, P2 ;  /* 0x0000000b1d007c0c */ /* 0x000fc8000bf46320 */
[----:B------:R-:W-:Y:S01]  /*1a20*/  ISETP.GT.U32.OR P2, PT, R2, 0x1bf, P2 ;  /* 0x000001bf0200780c */ /* 0x000fe20001744470 */
[----:B0-----:R-:W-:-:S04]  /*1a30*/  FMUL.FTZ R16, R16, UR6 ;  /* 0x0000000610107c20 */ /* 0x001fc80008410000 */
[C---:B------:R-:W-:Y:S01]  /*1a40*/  FMUL.FTZ R18, R16.reuse, R16 ;  /* 0x0000001010127220 */ /* 0x040fe20000410000 */
[C---:B------:R-:W-:Y:S01]  /*1a50*/  FADD.FTZ R5, -R16.reuse, R5 ;  /* 0x0000000510057221 */ /* 0x040fe20000010100 */
[C---:B------:R-:W-:Y:S01]  /*1a60*/  FADD.FTZ R11, -R16.reuse, R4 ;  /* 0x00000004100b7221 */ /* 0x040fe20000010100 */
[C---:B------:R-:W-:Y:S01]  /*1a70*/  FADD.FTZ R15, -R16.reuse, R6 ;  /* 0x00000006100f7221 */ /* 0x040fe20000010100 */
[----:B------:R-:W-:Y:S01]  /*1a80*/  FFMA.FTZ R17, R17, UR6, -R18 ;  /* 0x0000000611117c23 */ /* 0x000fe20008010812 */
[C---:B------:R-:W-:Y:S01]  /*1a90*/  FADD.FTZ R7, -R16.reuse, R7 ;  /* 0x0000000710077221 */ /* 0x040fe20000010100 */
[C---:B------:R-:W-:Y:S01]  /*1aa0*/  FADD.FTZ R19, -R16.reuse, R24 ;  /* 0x0000001810137221 */ /* 0x040fe20000010100 */
[C---:B------:R-:W-:Y:S01]  /*1ab0*/  FADD.FTZ R25, -R16.reuse, R25 ;  /* 0x0000001910197221 */ /* 0x040fe20000010100 */
[C---:B------:R-:W-:Y:S01]  /*1ac0*/  FADD.FTZ R21, -R16.reuse, R26 ;  /* 0x0000001a10157221 */ /* 0x040fe20000010100 */
[----:B------:R-:W-:Y:S01]  /*1ad0*/  FSETP.GTU.FTZ.AND P1, PT, R17, RZ, PT ;  /* 0x000000ff1100720b */ /* 0x000fe20003f3c000 */
[----:B------:R-:W-:Y:S01]  /*1ae0*/  FADD.FTZ R27, -R16, R27 ;  /* 0x0000001b101b7221 */ /* 0x000fe20000010100 */
[----:B------:R-:W-:-:S04]  /*1af0*/  IADD3 R16, R31, 0x40, RZ ;  /* 0x000000401f107810 */ /* 0x000fc80007ffe0ff */
[----:B------:R-:W-:-:S07]  /*1b00*/  ISETP.GE.U32.AND P3, PT, R16, UR10, PT ;  /* 0x0000000a10007c0c */ /* 0x000fce000bf66070 */
[----:B------:R-:W0:Y:S02]  /*1b10*/  @P1 LDC R18, c[0x0][0x238] ;  /* 0x00008e00ff121b82 */ /* 0x000e240000000800 */
[----:B0-----:R-:W-:Y:S01]  /*1b20*/  @P1 FADD.FTZ R18, R17, R18 ;  /* 0x0000001211121221 */ /* 0x001fe20000010000 */
[----:B------:R-:W-:-:S03]  /*1b30*/  IADD3 R17, R31, 0x60, RZ ;  /* 0x000000601f117810 */ /* 0x000fc60007ffe0ff */
[----:B------:R0:W1:Y:S01]  /*1b40*/  @P1 MUFU.RSQ R10, R18 ;  /* 0x00000012000a1308 */ /* 0x0000620000001400 */
[----:B------:R-:W-:Y:S02]  /*1b50*/  ISETP.GE.U32.AND P1, PT, R17, UR10, PT ;  /* 0x0000000a11007c0c */ /* 0x000fe4000bf26070 */
[----:B0-----:R-:W-:-:S04]  /*1b60*/  SHF.R.S32.HI R18, RZ, 0x1f, R16 ;  /* 0x0000001fff127819 */ /* 0x001fc80000011410 */
[----:B------:R-:W-:Y:S01]  /*1b70*/  ISETP.GE.AND.EX P3, PT, R18, UR11, PT, P3 ;  /* 0x0000000b12007c0c */ /* 0x000fe2000bf66330 */
[-C--:B-1----:R-:W-:Y:S01]  /*1b80*/  FMUL.FTZ R20, R5, R10.reuse ;  /* 0x0000000a05147220 */ /* 0x082fe20000410000 */
[-C--:B------:R-:W-:Y:S01]  /*1b90*/  FMUL.FTZ R5, R19, R10.reuse ;  /* 0x0000000a13057220 */ /* 0x080fe20000410000 */
[----:B------:R-:W-:Y:S01]  /*1ba0*/  SHF.R.S32.HI R19, RZ, 0x1f, R17 ;  /* 0x0000001fff137819 */ /* 0x000fe20000011411 */
[-C--:B------:R-:W-:Y:S01]  /*1bb0*/  FMUL.FTZ R11, R11, R10.reuse ;  /* 0x0000000a0b0b7220 */ /* 0x080fe20000410000 */
[-C--:B------:R-:W-:Y:S01]  /*1bc0*/  FMUL.FTZ R15, R15, R10.reuse ;  /* 0x0000000a0f0f7220 */ /* 0x080fe20000410000 */
[-C--:B------:R-:W-:Y:S01]  /*1bd0*/  FMUL.FTZ R22, R7, R10.reuse ;  /* 0x0000000a07167220 */ /* 0x080fe20000410000 */
[-C--:B------:R-:W-:Y:S01]  /*1be0*/  FMUL.FTZ R24, R25, R10.reuse ;  /* 0x0000000a19187220 */ /* 0x080fe20000410000 */
[-C--:B------:R-:W-:Y:S01]  /*1bf0*/  FMUL.FTZ R21, R21, R10.reuse ;  /* 0x0000000a15157220 */ /* 0x080fe20000410000 */
[----:B------:R-:W-:Y:S01]  /*1c00*/  FMUL.FTZ R26, R27, R10 ;  /* 0x0000000a1b1a7220 */ /* 0x000fe20000410000 */
[----:B------:R-:W-:-:S02]  /*1c10*/  ISETP.GE.AND.EX P1, PT, R19, UR11, PT, P1 ;  /* 0x0000000b13007c0c */ /* 0x000fc4000bf26310 */
[C---:B------:R-:W-:Y:S02]  /*1c20*/  ISETP.GT.U32.OR P3, PT, R2.reuse, 0x1bf, P3 ;  /* 0x000001bf0200780c */ /* 0x040fe40001f64470 */
[----:B------:R-:W-:Y:S01]  /*1c30*/  ISETP.GT.U32.OR P1, PT, R2, 0x1bf, P1 ;  /* 0x000001bf0200780c */ /* 0x000fe20000f24470 */
[C-C-:B--2---:R-:W-:Y:S01]  /*1c40*/  FFMA.FTZ R14, R8.reuse, R11, R12.reuse ;  /* 0x0000000b080e7223 */ /* 0x144fe2000001000c */
[C-C-:B------:R-:W-:Y:S01]  /*1c50*/  FFMA.FTZ R4, R8.reuse, R15, R12.reuse ;  /* 0x0000000f08047223 */ /* 0x140fe2000001000c */
[C-C-:B------:R-:W-:Y:S01]  /*1c60*/  FFMA.FTZ R6, R8.reuse, R5, R12.reuse ;  /* 0x0000000508067223 */ /* 0x140fe2000001000c */
[----:B------:R-:W-:Y:S01]  /*1c70*/  FFMA.FTZ R10, R8, R21, R12 ;  /* 0x00000015080a7223 */ /* 0x000fe2000001000c */
[C-C-:B------:R-:W-:Y:S01]  /*1c80*/  FFMA.FTZ R5, R9.reuse, R22, R13.reuse ;  /* 0x0000001609057223 */ /* 0x140fe2000001000d */
[C-C-:B------:R-:W-:Y:S01]  /*1c90*/  FFMA.FTZ R7, R9.reuse, R24, R13.reuse ;  /* 0x0000001809077223 */ /* 0x140fe2000001000d */
[C-C-:B------:R-:W-:Y:S01]  /*1ca0*/  FFMA.FTZ R11, R9.reuse, R26, R13.reuse ;  /* 0x0000001a090b7223 */ /* 0x140fe2000001000d */
        /* <DEDUP_REMOVED lines=12> */
.L_x_2865:
        /* <DEDUP_REMOVED lines=8> */
[----:B------:R-:W-:Y:S02]  /*1df0*/  ULDC.64 UR10, c[0x0][0x210] ;  /* 0x00008400000a7ab9 */ /* 0x000fe40000000a00 */
[----:B------:R-:W-:Y:S02]  /*1e00*/  LEA R12, P5, R8, UR10, 0x2 ;  /* 0x0000000a080c7c11 */ /* 0x000fe4000f8a10ff */
[----:B------:R-:W-:-:S04]  /*1e10*/  IADD3 R13, R9, R13, RZ ;  /* 0x0000000d090d7210 */ /* 0x000fc80007ffe0ff */
[----:B------:R-:W-:-:S05]  /*1e20*/  LEA.HI.X R13, R8, UR11, R13, 0x2, P5 ;  /* 0x0000000b080d7c11 */ /* 0x000fca000a8f140d */
[----:B------:R0:W-:Y:S02]  /*1e30*/  STG.E.64 desc[UR8][R12.64], R14 ;  /* 0x0000000e0c007986 */ /* 0x0001e4000c101b08 */
.L_x_2867:
[----:B------:R-:W-:Y:S05]  /*1e40*/  BSYNC B0 ;  /* 0x0000000000007941 */ /* 0x000fea0003800000 */
.L_x_2866:
        /* <DEDUP_REMOVED lines=11> */
.L_x_2868:
[----:B------:R-:W-:Y:S04]  /*1f00*/  BSSY B0, `(.L_x_2869) ;  /* 0x000000d000007945 */ /* 0x000fe80003800000 */
[----:B------:R-:W-:Y:S05]  /*1f10*/  @P2 BRA `(.L_x_2870) ;  /* 0x00000000002c2947 */ /* 0x000fea0003800000 */
[----:B------:R-:W-:Y:S01]  /*1f20*/  ULDC.64 UR10, c[0x0][0x270] ;  /* 0x00009c00000a7ab9 */ /* 0x000fe20000000a00 */
[----:B------:R-:W-:Y:S01]  /*1f30*/  MOV R8, R34 ;  /* 0x0000002200087202 */ /* 0x000fe20000000f00 */
[----:B------:R-:W-:Y:S01]  /*1f40*/  IMAD R29, R29, UR10, RZ ;  /* 0x0000000a1d1d7c24 */ /* 0x000fe2000f8e02ff */
[----:B------:R-:W-:-:S03]  /*1f50*/  MOV R9, R37 ;  /* 0x0000002500097202 */ /* 0x000fc60000000f00 */
[C---:B------:R-:W-:Y:S02]  /*1f60*/  IMAD R29, R30.reuse, UR11, R29 ;  /* 0x0000000b1e1d7c24 */ /* 0x040fe4000f8e021d */
[----:B------:R-:W-:Y:S01]  /*1f70*/  IMAD.WIDE.U32 R8, R30, UR10, R8 ;  /* 0x0000000a1e087c25 */ /* 0x000fe2000f8e0008 */
[----:B------:R-:W-:Y:S02]  /*1f80*/  ULDC.64 UR10, c[0x0][0x210] ;  /* 0x00008400000a7ab9 */ /* 0x000fe40000000a00 */
[----:B0-----:R-:W-:Y:S02]  /*1f90*/  LEA R12, P2, R8, UR10, 0x2 ;  /* 0x0000000a080c7c11 */ /* 0x001fe4000f8410ff */
[----:B------:R-:W-:-:S04]  /*1fa0*/  IADD3 R29, R9, R29, RZ ;  /* 0x0000001d091d7210 */ /* 0x000fc80007ffe0ff */
[----:B------:R-:W-:-:S05]  /*1fb0*/  LEA.HI.X R13, R8, UR11, R29, 0x2, P2 ;  /* 0x0000000b080d7c11 */ /* 0x000fca00090f141d */
[----:B------:R1:W-:Y:S02]  /*1fc0*/  STG.E.64 desc[UR8][R12.64], R4 ;  /* 0x000000040c007986 */ /* 0x0003e4000c101b08 */
.L_x_2870:
[----:B------:R-:W-:Y:S05]  /*1fd0*/  BSYNC B0 ;  /* 0x0000000000007941 */ /* 0x000fea0003800000 */
.L_x_2869:
[----:B------:R-:W-:Y:S05]  /*1fe0*/  @!P4 BRA `(.L_x_2871) ;  /* 0x000000000028c947 */ /* 0x000fea0003800000 */
[----:B-1----:R-:W-:Y:S01]  /*1ff0*/  FMUL.FTZ R4, R6, -1.4426950216293334961 ;  /* 0xbfb8aa3b06047820 */ /* 0x002fe20000410000 */
        /* <DEDUP_REMOVED lines=9> */
.L_x_2871:
[----:B------:R-:W-:Y:S04]  /*2090*/  BSSY B0, `(.L_x_2872) ;  /* 0x000000d000007945 */ /* 0x000fe80003800000 */
[----:B------:R-:W-:Y:S05]  /*20a0*/  @P3 BRA `(.L_x_2873) ;  /* 0x00000000002c3947 */ /* 0x000fea0003800000 */
[----:B------:R-:W-:Y:S01]  /*20b0*/  ULDC.64 UR10, c[0x0][0x270] ;  /* 0x00009c00000a7ab9 */ /* 0x000fe20000000a00 */
[----:B-1----:R-:W-:Y:S01]  /*20c0*/  MOV R4, R34 ;  /* 0x0000002200047202 */ /* 0x002fe20000000f00 */
[----:B0-----:R-:W-:Y:S01]  /*20d0*/  IMAD R13, R18, UR10, RZ ;  /* 0x0000000a120d7c24 */ /* 0x001fe2000f8e02ff */
        /* <DEDUP_REMOVED lines=8> */
.L_x_2873:
[----:B------:R-:W-:Y:S05]  /*2160*/  BSYNC B0 ;  /* 0x0000000000007941 */ /* 0x000fea0003800000 */
.L_x_2872:
[----:B------:R-:W-:Y:S05]  /*2170*/  @!P4 BRA `(.L_x_2874) ;  /* 0x000000000028c947 */ /* 0x000fea0003800000 */
[----:B-12---:R-:W-:Y:S01]  /*2180*/  FMUL.FTZ R4, R10, -1.4426950216293334961 ;  /* 0xbfb8aa3b0a047820 */ /* 0x006fe20000410000 */
[----:B------:R-:W-:-:S05]  /*2190*/  FMUL.FTZ R6, R11, -1.4426950216293334961 ;  /* 0xbfb8aa3b0b067820 */ /* 0x000fca0000410000 */
[----:B------:R-:W1:Y:S08]  /*21a0*/  MUFU.EX2 R4, R4 ;  /* 0x0000000400047308 */ /* 0x000e700000000800 */
[----:B------:R-:W2:Y:S01]  /*21b0*/  MUFU.EX2 R6, R6 ;  /* 0x0000000600067308 */ /* 0x000ea20000000800 */
[----:B-1----:R-:W-:-:S07]  /*21c0*/  FADD.FTZ R5, R4, 1 ;  /* 0x3f80000004057421 */ /* 0x002fce0000010000 */
[----:B------:R-:W1:Y:S01]  /*21d0*/  MUFU.RCP R5, R5 ;  /* 0x0000000500057308 */ /* 0x000e620000001000 */
[----:B--2---:R-:W-:-:S07]  /*21e0*/  FADD.FTZ R7, R6, 1 ;  /* 0x3f80000006077421 */ /* 0x004fce0000010000 */
[----:B------:R-:W2:Y:S01]  /*21f0*/  MUFU.RCP R8, R7 ;  /* 0x0000000700087308 */ /* 0x000ea20000001000 */
[----:B-1----:R-:W-:Y:S01]  /*2200*/  FMUL.FTZ R10, R10, R5 ;  /* 0x000000050a0a7220 */ /* 0x002fe20000410000 */
[----:B--2---:R-:W-:-:S07]  /*2210*/  FMUL.FTZ R11, R11, R8 ;  /* 0x000000080b0b7220 */ /* 0x004fce0000410000 */
.L_x_2874:
[----:B------:R-:W-:Y:S04]  /*2220*/  BSSY B0, `(.L_x_2875) ;  /* 0x000000c000007945 */ /* 0x000fe80003800000 */
[----:B------:R-:W-:Y:S05]  /*2230*/  @P1 BRA `(.L_x_2876) ;  /* 0x0000000000281947 */ /* 0x000fea0003800000 */
[----:B------:R-:W-:Y:S01]  /*2240*/  ULDC.64 UR10, c[0x0][0x270] ;  /* 0x00009c00000a7ab9 */ /* 0x000fe20000000a00 */
[----:B------:R-:W-:Y:S01]  /*2250*/  MOV R35, R37 ;  /* 0x0000002500237202 */ /* 0x000fe20000000f00 */
[----:B-12---:R-:W-:Y:S02]  /*2260*/  IMAD R4, R19, UR10, RZ ;  /* 0x0000000a13047c24 */ /* 0x006fe4000f8e02ff */
[----:B------:R-:W-:-:S04]  /*2270*/  IMAD.WIDE.U32 R34, R17, UR10, R34 ;  /* 0x0000000a11227c25 */ /* 0x000fc8000f8e0022 */
[----:B------:R-:W-:Y:S01]  /*2280*/  IMAD R17, R17, UR11, R4 ;  /* 0x0000000b11117c24 */ /* 0x000fe2000f8e0204 */
[----:B------:R-:W-:Y:S02]  /*2290*/  ULDC.64 UR10, c[0x0][0x210] ;  /* 0x00008400000a7ab9 */ /* 0x000fe40000000a00 */
[----:B------:R-:W-:Y:S02]  /*22a0*/  LEA R4, P1, R34, UR10, 0x2 ;  /* 0x0000000a22047c11 */ /* 0x000fe4000f8210ff */
[----:B------:R-:W-:-:S04]  /*22b0*/  IADD3 R17, R35, R17, RZ ;  /* 0x0000001123117210 */ /* 0x000fc80007ffe0ff */
[----:B------:R-:W-:-:S05]  /*22c0*/  LEA.HI.X R5, R34, UR11, R17, 0x2, P1 ;  /* 0x0000000b22057c11 */ /* 0x000fca00088f1411 */
[----:B------:R3:W-:Y:S02]  /*22d0*/  STG.E.64 desc[UR8][R4.64], R10 ;  /* 0x0000000a04007986 */ /* 0x0007e4000c101b08 */
.L_x_2876:
[----:B------:R-:W-:Y:S05]  /*22e0*/  BSYNC B0 ;  /* 0x0000000000007941 */ /* 0x000fea0003800000 */
.L_x_2875:
[----:B-123--:R-:W1:Y:S01]  /*22f0*/  LDC R5, c[0x0][0x10] ;  /* 0x00000400ff057b82 */ /* 0x00ee620000000800 */
[----:B------:R-:W-:Y:S02]  /*2300*/  IADD3 R0, R0, 0x1, RZ ;  /* 0x0000000100007810 */ /* 0x000fe40007ffe0ff */
[----:B-1----:R-:W-:-:S04]  /*2310*/  IADD3 R32, R5, R32, RZ ;  /* 0x0000002005207210 */ /* 0x002fc80007ffe0ff */
[----:B------:R-:W-:-:S13]  /*2320*/  ISETP.GE.AND P1, PT, R32, UR4, PT ;  /* 0x0000000420007c0c */ /* 0x000fda000bf26270 */
[----:B------:R-:W-:Y:S05]  /*2330*/  @!P1 BRA `(.L_x_2877) ;  /* 0xffffffdc00889947 */ /* 0x000fea000383ffff */
[----:B------:R-:W-:Y:S05]  /*2340*/  EXIT ;  /* 0x000000000000794d */ /* 0x000fea0003800000 */
.L_x_2878:
        /* <DEDUP_REMOVED lines=11> */
.L_x_3312:


//--------------------- .text._Z35group_norm_nhwc_fwd_one_pass_kernelI11Fp32IOFp32WLi256ELi28ELi448EEv26Group_norm_nhwc_fwd_params --------------------------
	.section	.text._Z35group_norm_nhwc_fwd_one_pass_kernelI11Fp32IOFp32WLi256ELi28ELi448EEv26Group_norm_nhwc_fwd_params,"ax",@progbits
	.align	128
        .global         _Z35group_norm_nhwc_fwd_one_pass_kernelI11Fp32IOFp32WLi256ELi28ELi448EEv26Group_norm_nhwc_fwd_params
        .type           _Z35group_norm_nhwc_fwd_one_pass_kernelI11Fp32IOFp32WLi256ELi28ELi448EEv26Group_norm_nhwc_fwd_params,@function
        .size           _Z35group_norm_nhwc_fwd_one_pass_kernelI11Fp32IOFp32WLi256ELi28ELi448EEv26Group_norm_nhwc_fwd_params,(.L_x_3313 - _Z35group_norm_nhwc_fwd_one_pass_kernelI11Fp32IOFp32WLi256ELi28ELi448EEv26Group_norm_nhwc_fwd_params)
        .other          _Z35group_norm_nhwc_fwd_one_pass_kernelI11Fp32IOFp32WLi256ELi28ELi448EEv26Group_norm_nhwc_fwd_params,@"STO_CUDA_ENTRY STV_DEFAULT"
_Z35group_norm_nhwc_fwd_one_pass_kernelI11Fp32IOFp32WLi256ELi28ELi448EEv26Group_norm_nhwc_fwd_params:
.text._Z35group_norm_nhwc_fwd_one_pass_kernelI11Fp32IOFp32WLi256ELi28ELi448EEv26Group_norm_nhwc_fwd_params:
        /* <DEDUP_REMOVED lines=9> */
[----:B------:R-:W1:Y:S01]  /*0090*/  S2UR UR10, SR_CTAID.X ;  /* 0x00000000000a79c3 */ /* 0x000e620000002500 */
[----:B------:R-:W-:Y:S01]  /*00a0*/  ULDC.64 UR8, c[0x0][0x218] ;  /* 0x0000860000087ab9 */ /* 0x000fe20000000a00 */
[----:B------:R-:W-:Y:S01]  /*00b0*/  R2UR UR11, R0 ;  /* 0x00000000000b72ca */ /* 0x000fe200000e0000 */
[----:B------:R-:W2:Y:S01]  /*00c0*/  S2R R42, SR_LANEID ;  /* 0x00000000002a7919 */ /* 0x000ea20000000000 */
[----:B------:R-:W-:Y:S01]  /*00d0*/  ISETP.NE.U32.AND P1, PT, RZ, UR8, PT ;  /* 0x00000008ff007c0c */ /* 0x000fe2000bf25070 */
[----:B------:R-:W-:Y:S01]  /*00e0*/  UMOV UR4, 0x400 ;  /* 0x0000040000047882 */ /* 0x000fe20000000000 */
[----:B------:R-:W-:Y:S01]  /*00f0*/  ULDC UR12, c[0x0][0x10] ;  /* 0x00000400000c7ab9 */ /* 0x000fe20000000800 */
[----:B------:R-:W-:Y:S01]  /*0100*/  ULDC.U8 UR13, c[0x0][0x28c] ;  /* 0x0000a300000d7ab9 */ /* 0x000fe20000000000 */
[----:B------:R-:W3:Y:S08]  /*0110*/  LDC R19, c[0x0][0x294] ;  /* 0x0000a500ff137b82 */ /* 0x000ef00000000800 */
[----:B------:R-:W4:Y:S01]  /*0120*/  S2UR UR6, SR_CgaCtaId ;  /* 0x00000000000679c3 */ /* 0x000f220000008800 */
[----:B0-----:R-:W-:-:S02]  /*0130*/  SHF.R.U32.HI R2, RZ, 0x1, R5 ;  /* 0x00000001ff027819 */ /* 0x001fc40000011605 */
[C---:B-1----:R-:W-:Y:S02]  /*0140*/  LOP3.LUT P0, RZ, R5.reuse, UR10, RZ, 0xfc, !PT ;  /* 0x0000000a05ff7c12 */ /* 0x042fe4000f80fcff */
[----:B------:R-:W-:Y:S01]  /*0150*/  ISETP.GE.U32.AND P4, PT, R5, 0x1c0, PT ;  /* 0x000001c00500780c */ /* 0x000fe20003f86070 */
[----:B------:R-:W-:Y:S01]  /*0160*/  IMAD.WIDE.U32 R2, R2, -0x6db6db6d, RZ ;  /* 0x9249249302027825 */ /* 0x000fe200078e00ff */
[----:B------:R-:W-:Y:S02]  /*0170*/  SHF.R.S32.HI R2, RZ, 0x1f, R5 ;  /* 0x0000001fff027819 */ /* 0x000fe40000011405 */
[----:B------:R-:W-:Y:S01]  /*0180*/  ISETP.NE.AND.EX P0, PT, RZ, UR9, !P0, P1 ;  /* 0x00000009ff007c0c */ /* 0x000fe2000c705310 */
[----:B------:R-:W-:Y:S01]  /*0190*/  ULDC.64 UR8, c[0x0][0x278] ;  /* 0x00009e0000087ab9 */ /* 0x000fe20000000a00 */
[----:B------:R-:W-:Y:S01]  /*01a0*/  SHF.R.U32.HI R4, RZ, 0x2, R3 ;  /* 0x00000002ff047819 */ /* 0x000fe20000011603 */
[----:B----4-:R-:W-:Y:S01]  /*01b0*/  ULEA UR4, UR6, UR4, 0x18 ;  /* 0x0000000406047291 */ /* 0x010fe2000f8ec03f */
[----:B------:R-:W-:-:S03]  /*01c0*/  LEA.HI R2, R2, R5, RZ, 0x5 ;  /* 0x0000000502027211 */ /* 0x000fc600078f28ff */
[----:B---3--:R-:W-:Y:S01]  /*01d0*/  IMAD R19, R19, UR10, R4 ;  /* 0x0000000a13137c24 */ /* 0x008fe2000f8e0204 */
[----:B------:R-:W-:Y:S01]  /*01e0*/  SHF.R.S32.HI R2, RZ, 0x5, R2 ;  /* 0x00000005ff027819 */ /* 0x000fe20000011402 */
[----:B------:R-:W-:-:S03]  /*01f0*/  IMAD R38, R4, -0xe, R5 ;  /* 0xfffffff204267824 */ /* 0x000fc600078e0205 */
[C---:B------:R-:W-:Y:S02]  /*0200*/  IADD3 R30, R19.reuse, 0x20, RZ ;  /* 0x00000020131e7810 */ /* 0x040fe40007ffe0ff */
[C---:B------:R-:W-:Y:S02]  /*0210*/  IADD3 R31, R19.reuse, 0x40, RZ ;  /* 0x00000040131f7810 */ /* 0x040fe40007ffe0ff */
[C---:B------:R-:W-:Y:S02]  /*0220*/  IADD3 R32, R19.reuse, 0x60, RZ ;  /* 0x0000006013207810 */ /* 0x040fe40007ffe0ff */
[C---:B------:R-:W-:Y:S02]  /*0230*/  IADD3 R34, R19.reuse, 0xe0, RZ ;  /* 0x000000e013227810 */ /* 0x040fe40007ffe0ff */
        /* <DEDUP_REMOVED lines=8> */
[----:B------:R-:W-:Y:S02]  /*02c0*/  SHF.L.U32 R38, R38, 0x1, RZ ;  /* 0x0000000126267819 */ /* 0x000fe400000006ff */
[----:B------:R-:W-:Y:S02]  /*02d0*/  SHF.R.S32.HI R41, RZ, 0x1f, R34 ;  /* 0x0000001fff297819 */ /* 0x000fe40000011422 */
[----:B------:R-:W-:Y:S02]  /*02e0*/  ISETP.LT.AND.EX P1, PT, R33, UR9, !P4, P1 ;  /* 0x0000000921007c0c */ /* 0x000fe4000e721310 */
[----:B------:R-:W-:Y:S02]  /*02f0*/  ISETP.LT.AND.EX P2, PT, R35, UR9, !P4, P2 ;  /* 0x0000000923007c0c */ /* 0x000fe4000e741320 */
[----:B------:R-:W-:Y:S02]  /*0300*/  ISETP.LT.AND.EX P3, PT, R37, UR9, !P4, P3 ;  /* 0x0000000925007c0c */ /* 0x000fe4000e761330 */
[----:B------:R-:W-:Y:S01]  /*0310*/  ISETP.LT.AND.EX P4, PT, R39, UR9, !P4, P5 ;  /* 0x0000000927007c0c */ /* 0x000fe2000e781350 */
[----:B------:R-:W-:Y:S01]  /*0320*/  ULDC.64 UR8, c[0x0][0x208] ;  /* 0x0000820000087ab9 */ /* 0x000fe20000000a00 */
[----:B------:R-:W-:Y:S01]  /*0330*/  LEA R36, R2, UR4, 0x3 ;  /* 0x0000000402247c11 */ /* 0x000fe2000f8e18ff */
[----:B--2---:R-:W-:-:S10]  /*0340*/  UMOV UR4, URZ ;  /* 0x0000003f00047c82 */ /* 0x004fd40008000000 */
.L_x_2915:
[----:B0-----:R-:W0:Y:S01]  /*0350*/  LDC R8, c[0x0][0x288] ;  /* 0x0000a200ff087b82 */ /* 0x001e220000000800 */
[----:B-1----:R-:W1:Y:S01]  /*0360*/  S2R R46, SR_TID.X ;  /* 0x00000000002e7919 */ /* 0x002e620000002100 */
[----:B------:R-:W-:Y:S01]  /*0370*/  ULDC.64 UR6, c[0x0][0x280] ;  /* 0x0000a00000067ab9 */ /* 0x000fe20000000a00 */
[----:B------:R-:W-:-:S05]  /*0380*/  ULDC.64 UR14, c[0x0][0x278] ;  /* 0x00009e00000e7ab9 */ /* 0x000fca0000000a00 */
[----:B------:R-:W2:Y:S08]  /*0390*/  @P1 LDC.64 R14, c[0x0][0x270] ;  /* 0x00009c00ff0e1b82 */ /* 0x000eb00000000a00 */
[----:B------:R-:W3:Y:S01]  /*03a0*/  @P2 LDC.64 R20, c[0x0][0x270] ;  /* 0x00009c00ff142b82 */ /* 0x000ee20000000a00 */
[----:B0-----:R-:W-:-:S07]  /*03b0*/  IABS R5, R8 ;  /* 0x0000000800057213 */ /* 0x001fce0000000000 */
[----:B------:R-:W0:Y:S01]  /*03c0*/  @P3 LDC.64 R16, c[0x0][0x220] ;  /* 0x00008800ff103b82 */ /* 0x000e220000000a00 */
[----:B------:R-:W4:Y:S01]  /*03d0*/  I2F.RP R4, R5 ;  /* 0x0000000500047306 */ /* 0x000f220000209400 */
[----:B--2---:R-:W-:-:S04]  /*03e0*/  @P1 IMAD R10, R33, R14, RZ ;  /* 0x0000000e210a1224 */ /* 0x004fc800078e02ff */
[----:B------:R-:W-:Y:S02]  /*03f0*/  @P1 IMAD R25, R19, R15, R10 ;  /* 0x0000000f13191224 */ /* 0x000fe400078e020a */
[----:B------:R-:W2:Y:S01]  /*0400*/  @P4 LDC.64 R10, c[0x0][0x270] ;  /* 0x00009c00ff0a4b82 */ /* 0x000ea20000000a00 */
[----:B---3--:R-:W-:Y:S01]  /*0410*/  @P2 IMAD R15, R35, R20, RZ ;  /* 0x00000014230f2224 */ /* 0x008fe200078e02ff */
[----:B----4-:R-:W3:Y:S03]  /*0420*/  MUFU.RCP R4, R4 ;  /* 0x0000000400047308 */ /* 0x010ee60000001000 */
[----:B------:R-:W-:Y:S01]  /*0430*/  @P2 IMAD R27, R30, R21, R15 ;  /* 0x000000151e1b2224 */ /* 0x000fe200078e020f */
[----:B---3--:R-:W-:-:S04]  /*0440*/  IADD3 R2, R4, 0xffffffe, RZ ;  /* 0x0ffffffe04027810 */ /* 0x008fc80007ffe0ff */
[----:B------:R3:W4:Y:S02]  /*0450*/  F2I.FTZ.U32.TRUNC.NTZ R3, R2 ;  /* 0x0000000200037305 */ /* 0x000724000021f000 */
[----:B---3--:R-:W-:Y:S01]  /*0460*/  HFMA2.MMA R2, -RZ, RZ, 0, 0 ;  /* 0x00000000ff027435 */ /* 0x008fe200000001ff */
[----:B----4-:R-:W-:-:S05]  /*0470*/  IADD3 R6, RZ, -R3, RZ ;  /* 0x80000003ff067210 */ /* 0x010fca0007ffe0ff */
        /* <DEDUP_REMOVED lines=11> */
[----:B------:R-:W-:Y:S02]  /*0530*/  ISETP.GE.U32.AND P6, PT, R4, R5, PT ;  /* 0x000000050400720c */ /* 0x000fe40003fc6070 */
[----:B------:R-:W-:Y:S01]  /*0540*/  ISETP.GE.AND P5, PT, R2, RZ, PT ;  /* 0x000000ff0200720c */ /* 0x000fe20003fa6270 */
[----:B------:R-:W3:Y:S01]  /*0550*/  LDC R5, c[0x0][0x294] ;  /* 0x0000a500ff057b82 */ /* 0x000ee20000000800 */
[----:B-1----:R-:W-:-:S09]  /*0560*/  SHF.R.U32.HI R2, RZ, 0x1, R46 ;  /* 0x00000001ff027819 */ /* 0x002fd2000001162e */
[----:B------:R-:W-:Y:S02]  /*0570*/  @P6 IADD3 R3, R3, 0x1, RZ ;  /* 0x0000000103036810 */ /* 0x000fe40007ffe0ff */
[----:B------:R-:W-:Y:S02]  /*0580*/  ISETP.NE.AND P6, PT, R8, RZ, PT ;  /* 0x000000ff0800720c */ /* 0x000fe40003fc5270 */
[----:B------:R-:W-:Y:S01]  /*0590*/  MOV R7, R3 ;  /* 0x0000000300077202 */ /* 0x000fe20000000f00 */
[----:B------:R-:W-:-:S03]  /*05a0*/  IMAD.WIDE.U32 R2, R2, -0x6db6db6d, RZ ;  /* 0x9249249302027825 */ /* 0x000fc600078e00ff */
[----:B------:R-:W-:Y:S02]  /*05b0*/  @!P5 IADD3 R7, -R7, RZ, RZ ;  /* 0x000000ff0707d210 */ /* 0x000fe40007ffe1ff */
[----:B------:R-:W-:-:S05]  /*05c0*/  SHF.R.U32.HI R2, RZ, 0x2, R3 ;  /* 0x00000002ff027819 */ /* 0x000fca0000011603 */
[----:B------:R-:W-:Y:S01]  /*05d0*/  @!P6 LOP3.LUT R7, RZ, R8, RZ, 0x33, !PT ;  /* 0x00000008ff07e212 */ /* 0x000fe200078e33ff */
[----:B---3--:R-:W-:Y:S02]  /*05e0*/  IMAD R40, R5, UR10, R2 ;  /* 0x0000000a05287c24 */ /* 0x008fe4000f8e0202 */
[----:B------:R-:W1:Y:S01]  /*05f0*/  @P1 LDC.64 R4, c[0x0][0x220] ;  /* 0x00008800ff041b82 */ /* 0x000e620000000a00 */
[----:B------:R-:W-:Y:S02]  /*0600*/  IADD3 R43, -R7, RZ, RZ ;  /* 0x000000ff072b7210 */ /* 0x000fe40007ffe1ff */
[----:B------:R-:W-:Y:S02]  /*0610*/  SHF.R.S32.HI R3, RZ, 0x1f, R7 ;  /* 0x0000001fff037819 */ /* 0x000fe40000011407 */
[----:B------:R-:W-:Y:S01]  /*0620*/  IADD3 R22, R40, 0x80, RZ ;  /* 0x0000008028167810 */ /* 0x000fe20007ffe0ff */
[----:B------:R-:W-:Y:S02]  /*0630*/  IMAD R43, R8, R43, UR11 ;  /* 0x0000000b082b7e24 */ /* 0x000fe4000f8e022b */
[----:B------:R-:W-:Y:S01]  /*0640*/  IMAD R8, R3, UR6, RZ ;  /* 0x0000000603087c24 */ /* 0x000fe2000f8e02ff */
[----:B------:R-:W-:Y:S01]  /*0650*/  ISETP.GE.U32.AND P6, PT, R22, UR14, PT ;  /* 0x0000000e16007c0c */ /* 0x000fe2000bfc6070 */
[----:B------:R-:W-:Y:S01]  /*0660*/  IMAD R43, R43, 0x1c, RZ ;  /* 0x0000001c2b2b7824 */ /* 0x000fe200078e02ff */
[----:B------:R-:W-:Y:S01]  /*0670*/  SHF.R.S32.HI R23, RZ, 0x1f, R22 ;  /* 0x0000001fff177819 */ /* 0x000fe20000011416 */
[----:B------:R-:W-:-:S02]  /*0680*/  IMAD R13, R7, UR7, R8 ;  /* 0x00000007070d7c24 */ /* 0x000fc4000f8e0208 */
[----:B------:R-:W3:Y:S01]  /*0690*/  @P3 LDC.64 R8, c[0x0][0x270] ;  /* 0x00009c00ff083b82 */ /* 0x000ee20000000a00 */
[----:B------:R-:W-:Y:S02]  /*06a0*/  IADD3 R2, P5, R38, R43, RZ ;  /* 0x0000002b26027210 */ /* 0x000fe40007fbe0ff */
[----:B------:R-:W-:Y:S02]  /*06b0*/  ISETP.GE.AND.EX P6, PT, R23, UR15, PT, P6 ;  /* 0x0000000f17007c0c */ /* 0x000fe4000bfc6360 */
[----:B------:R-:W-:Y:S02]  /*06c0*/  LEA.HI.X.SX32 R3, R43, R6, 0x1, P5 ;  /* 0x000000062b037211 */ /* 0x000fe400028f0eff */
[----:B------:R-:W-:Y:S01]  /*06d0*/  ISETP.LT.U32.AND P6, PT, R46, 0x1c0, !P6 ;  /* 0x000001c02e00780c */ /* 0x000fe200077c1070 */
[----:B------:R-:W-:Y:S02]  /*06e0*/  IMAD.WIDE.U32 R2, R7, UR6, R2 ;  /* 0x0000000607027c25 */ /* 0x000fe4000f8e0002 */
[----:B------:R-:W4:Y:S03]  /*06f0*/  @P2 LDC.64 R6, c[0x0][0x220] ;  /* 0x00008800ff062b82 */ /* 0x000f260000000a00 */
[----:B------:R-:W-:-:S02]  /*0700*/  IADD3 R13, R3, R13, RZ ;  /* 0x0000000d030d7210 */ /* 0x000fc40007ffe0ff */
[-C--:B------:R-:W-:Y:S02]  /*0710*/  @P1 MOV R12, R2.reuse ;  /* 0x00000002000c1202 */ /* 0x080fe40000000f00 */
[-C--:B------:R-:W-:Y:S02]  /*0720*/  @P2 MOV R24, R2.reuse ;  /* 0x0000000200182202 */ /* 0x080fe40000000f00 */
[----:B------:R-:W-:Y:S01]  /*0730*/  @P4 MOV R26, R2 ;  /* 0x00000002001a4202 */ /* 0x000fe20000000f00 */
[----:B------:R-:W-:Y:S02]  /*0740*/  @P1 IMAD.WIDE.U32 R18, R19, R14, R12 ;  /* 0x0000000e13121225 */ /* 0x000fe400078e000c */
[----:B------:R-:W5:Y:S03]  /*0750*/  @P6 LDC.64 R14, c[0x0][0x270] ;  /* 0x00009c00ff0e6b82 */ /* 0x000f660000000a00 */
[----:B------:R-:W-:-:S02]  /*0760*/  @P1 IADD3 R19, R19, R25, RZ ;  /* 0x0000001913131210 */ /* 0x000fc40007ffe0ff */
[----:B------:R-:W-:Y:S02]  /*0770*/  @P2 MOV R25, R13 ;  /* 0x0000000d00192202 */ /* 0x000fe40000000f00 */
[----:B-1----:R-:W-:Y:S01]  /*0780*/  @P1 LEA R4, P5, R18, R4, 0x2 ;  /* 0x0000000412041211 */ /* 0x002fe200078a10ff */
[----:B------:R-:W-:-:S03]  /*0790*/  @P2 IMAD.WIDE.U32 R20, R30, R20, R24 ;  /* 0x000000141e142225 */ /* 0x000fc600078e0018 */
[----:B------:R-:W-:Y:S02]  /*07a0*/  @P1 LEA.HI.X R5, R18, R5, R19, 0x2, P5 ;  /* 0x0000000512051211 */ /* 0x000fe400028f1413 */
[----:B------:R-:W1:Y:S01]  /*07b0*/  @P4 LDC.64 R18, c[0x0][0x220] ;  /* 0x00008800ff124b82 */ /* 0x000e620000000a00 */
[----:B---3--:R-:W-:Y:S01]  /*07c0*/  @P3 IMAD R24, R37, R8, RZ ;  /* 0x0000000825183224 */ /* 0x008fe200078e02ff */
[----:B------:R-:W-:Y:S02]  /*07d0*/  @P2 IADD3 R21, R21, R27, RZ ;  /* 0x0000001b15152210 */ /* 0x000fe40007ffe0ff */
[C---:B----4-:R-:W-:Y:S01]  /*07e0*/  @P2 LEA R6, P5, R20.reuse, R6, 0x2 ;  /* 0x0000000614062211 */ /* 0x050fe200078a10ff */
[----:B------:R-:W-:Y:S01]  /*07f0*/  @P3 IMAD R9, R31, R9, R24 ;  /* 0x000000091f093224 */ /* 0x000fe200078e0218 */
[----:B------:R-:W-:Y:S02]  /*0800*/  @P3 MOV R24, R2 ;  /* 0x0000000200183202 */ /* 0x000fe40000000f00 */
[----:B------:R-:W-:-:S02]  /*0810*/  @P2 LEA.HI.X R7, R20, R7, R21, 0x2, P5 ;  /* 0x0000000714072211 */ /* 0x000fc400028f1415 */
[----:B------:R-:W3:Y:S01]  /*0820*/  @P6 LDC.64 R20, c[0x0][0x220] ;  /* 0x00008800ff146b82 */ /* 0x000ee20000000a00 */
[-C--:B------:R-:W-:Y:S01]  /*0830*/  @P3 MOV R25, R13.reuse ;  /* 0x0000000d00193202 */ /* 0x080fe20000000f00 */
[----:B-----5:R-:W-:Y:S01]  /*0840*/  @P6 IMAD R23, R23, R14, RZ ;  /* 0x0000000e17176224 */ /* 0x020fe200078e02ff */
[----:B------:R-:W-:Y:S01]  /*0850*/  @P4 MOV R27, R13 ;  /* 0x0000000d001b4202 */ /* 0x000fe20000000f00 */
[----:B------:R-:W-:-:S04]  /*0860*/  @P3 IMAD.WIDE.U32 R24, R31, R8, R24 ;  /* 0x000000081f183225 */ /* 0x000fc800078e0018 */
[-C--:B--2---:R-:W-:Y:S01]  /*0870*/  @P4 IMAD R8, R39, R10.reuse, RZ ;  /* 0x0000000a27084224 */ /* 0x084fe200078e02ff */
[----:B------:R-:W-:Y:S01]  /*0880*/  @P3 IADD3 R9, R25, R9, RZ ;  /* 0x0000000919093210 */ /* 0x000fe20007ffe0ff */
[----:B------:R-:W-:Y:S01]  /*0890*/  @P4 IMAD.WIDE.U32 R26, R32, R10, R26 ;  /* 0x0000000a201a4225 */ /* 0x000fe200078e001a */
[----:B------:R-:W-:Y:S02]  /*08a0*/  @P6 MOV R10, R2 ;  /* 0x00000002000a6202 */ /* 0x000fe40000000f00 */
[----:B------:R-:W-:Y:S01]  /*08b0*/  IADD3 R25, R40, 0xa0, RZ ;  /* 0x000000a028197810 */ /* 0x000fe20007ffe0ff */
[----:B------:R-:W-:Y:S01]  /*08c0*/  @P4 IMAD R29, R32, R11, R8 ;  /* 0x0000000b201d4224 */ /* 0x000fe200078e0208 */
[----:B------:R-:W-:Y:S01]  /*08d0*/  @P6 MOV R11, R13 ;  /* 0x0000000d000b6202 */ /* 0x000fe20000000f00 */
[----:B------:R-:W-:Y:S01]  /*08e0*/  @P6 IMAD R23, R22, R15, R23 ;  /* 0x0000000f16176224 */ /* 0x000fe200078e0217 */
[----:B0-----:R-:W-:Y:S01]  /*08f0*/  @P3 LEA R8, P5, R24, R16, 0x2 ;  /* 0x0000001018083211 */ /* 0x001fe200078a10ff */
[----:B------:R-:W-:-:S03]  /*0900*/  @P6 IMAD.WIDE.U32 R14, R22, R14, R10 ;  /* 0x0000000e160e6225 */ /* 0x000fc600078e000a */
[----:B------:R-:W-:Y:S02]  /*0910*/  @P3 LEA.HI.X R9, R24, R17, R9, 0x2, P5 ;  /* 0x0000001118093211 */ /* 0x000fe400028f1409 */
[----:B------:R-:W-:Y:S02]  /*0920*/  @P4 IADD3 R11, R27, R29, RZ ;  /* 0x0000001d1b0b4210 */ /* 0x000fe40007ffe0ff */
[C---:B-1----:R-:W-:Y:S02]  /*0930*/  @P4 LEA R10, P5, R26.reuse, R18, 0x2 ;  /* 0x000000121a0a4211 */ /* 0x042fe400078a10ff */
[----:B------:R-:W-:Y:S02]  /*0940*/  @P6 IADD3 R15, R15, R23, RZ ;  /* 0x000000170f0f6210 */ /* 0x000fe40007ffe0ff */
[----:B------:R-:W-:Y:S02]  /*0950*/  @P4 LEA.HI.X R11, R26, R19, R11, 0x2, P5 ;  /* 0x000000131a0b4211 */ /* 0x000fe400028f140b */
[----:B---3--:R-:W-:-:S04]  /*0960*/  @P6 LEA R20, P5, R14, R20, 0x2 ;  /* 0x000000140e146211 */ /* 0x008fc800078a10ff */
[----:B------:R-:W-:Y:S02]  /*0970*/  @P6 LEA.HI.X R21, R14, R21, R15, 0x2, P5 ;  /* 0x000000150e156211 */ /* 0x000fe400028f140f */
        /* <DEDUP_REMOVED lines=11> */
[----:B------:R-:W-:Y:S02]  /*0a30*/  CS2R R14, SRZ ;  /* 0x00000000000e7805 */ /* 0x000fe4000001ff00 */
[----:B------:R-:W-:Y:S02]  /*0a40*/  IADD3 R25, R40, 0xc0, RZ ;  /* 0x000000c028197810 */ /* 0x000fe40007ffe0ff */
[----:B------:R-:W-:Y:S02]  /*0a50*/  @P5 IADD3 R17, R17, R19, RZ ;  /* 0x0000001311115210 */ /* 0x000fe40007ffe0ff */
[----:B------:R0:W2:Y:S01]  /*0a60*/  @P6 LDG.E.64 R14, desc[UR8][R20.64] ;  /* 0x00000008140e6981 */ /* 0x0000a2000c1e1b00 */
[----:B-1----:R-:W-:-:S04]  /*0a70*/  @P5 LEA R22, P6, R16, R22, 0x2 ;  /* 0x0000001610165211 */ /* 0x002fc800078c10ff */
[----:B------:R-:W-:Y:S02]  /*0a80*/  @P5 LEA.HI.X R23, R16, R23, R17, 0x2, P6 ;  /* 0x0000001710175211 */ /* 0x000fe400030f1411 */
[----:B------:R-:W-:Y:S02]  /*0a90*/  ISETP.GE.U32.AND P6, PT, R25, UR14, PT ;  /* 0x0000000e19007c0c */ /* 0x000fe4000bfc6070 */
[----:B------:R-:W-:-:S04]  /*0aa0*/  SHF.R.S32.HI R17, RZ, 0x1f, R25 ;  /* 0x0000001fff117819 */ /* 0x000fc80000011419 */
[----:B------:R-:W-:-:S04]  /*0ab0*/  ISETP.GE.AND.EX P6, PT, R17, UR15, PT, P6 ;  /* 0x0000000f11007c0c */ /* 0x000fc8000bfc6360 */
[----:B------:R-:W-:-:S13]  /*0ac0*/  ISETP.LT.U32.AND P6, PT, R46, 0x1c0, !P6 ;  /* 0x000001c02e00780c */ /* 0x000fda00077c1070 */
[----:B------:R-:W1:Y:S01]  /*0ad0*/  @P6 LDC.64 R26, c[0x0][0x270] ;  /* 0x00009c00ff1a6b82 */ /* 0x000e620000000a00 */
[----:B------:R-:W-:Y:S02]  /*0ae0*/  @P6 MOV R18, R2 ;  /* 0x0000000200126202 */ /* 0x000fe40000000f00 */
[----:B------:R-:W-:-:S05]  /*0af0*/  @P6 MOV R19, R13 ;  /* 0x0000000d00136202 */ /* 0x000fca0000000f00 */
[----:B------:R-:W3:Y:S01]  /*0b00*/  @P6 LDC.64 R44, c[0x0][0x220] ;  /* 0x00008800ff2c6b82 */ /* 0x000ee20000000a00 */
[-C--:B-1----:R-:W-:Y:S02]  /*0b10*/  @P6 IMAD R16, R17, R26.reuse, RZ ;  /* 0x0000001a11106224 */ /* 0x082fe400078e02ff */
[----:B------:R-:W-:-:S04]  /*0b20*/  @P6 IMAD.WIDE.U32 R18, R25, R26, R18 ;  /* 0x0000001a19126225 */ /* 0x000fc800078e0012 */
[----:B0-----:R-:W-:Y:S01]  /*0b30*/  @P6 IMAD R21, R25, R27, R16 ;  /* 0x0000001b19156224 */ /* 0x001fe200078e0210 */
[----:B------:R-:W-:-:S04]  /*0b40*/  CS2R R16, SRZ ;  /* 0x0000000000107805 */ /* 0x000fc8000001ff00 */
[----:B------:R-:W-:Y:S02]  /*0b50*/  @P6 IADD3 R19, R19, R21, RZ ;  /* 0x0000001513136210 */ /* 0x000fe40007ffe0ff */
[----:B------:R0:W4:Y:S01]  /*0b60*/  @P5 LDG.E.64 R16, desc[UR8][R22.64] ;  /* 0x0000000816105981 */ /* 0x000122000c1e1b00 */
[C---:B---3--:R-:W-:Y:S02]  /*0b70*/  @P6 LEA R44, P5, R18.reuse, R44, 0x2 ;  /* 0x0000002c122c6211 */ /* 0x048fe400078a10ff */
[----:B------:R-:W-:Y:S02]  /*0b80*/  CS2R R20, SRZ ;  /* 0x0000000000147805 */ /* 0x000fe4000001ff00 */
[----:B------:R-:W-:Y:S02]  /*0b90*/  @P6 LEA.HI.X R45, R18, R45, R19, 0x2, P5 ;  /* 0x0000002d122d6211 */ /* 0x000fe400028f1413 */
[----:B------:R-:W-:Y:S02]  /*0ba0*/  CS2R R18, SRZ ;  /* 0x0000000000127805 */ /* 0x000fe4000001ff00 */
[----:B------:R-:W-:Y:S01]  /*0bb0*/  ISETP.GE.U32.AND P5, PT, R34, UR14, PT ;  /* 0x0000000e22007c0c */ /* 0x000fe2000bfa6070 */
[----:B------:R-:W3:Y:S03]  /*0bc0*/  @P2 LDG.E.64 R20, desc[UR8][R6.64] ;  /* 0x0000000806142981 */ /* 0x000ee6000c1e1b00 */
[----:B------:R-:W-:Y:S01]  /*0bd0*/  ISETP.GE.AND.EX P5, PT, R41, UR15, PT, P5 ;  /* 0x0000000f29007c0c */ /* 0x000fe2000bfa6350 */
[----:B------:R1:W5:Y:S03]  /*0be0*/  @P1 LDG.E.64 R18, desc[UR8][R4.64] ;  /* 0x0000000804121981 */ /* 0x000366000c1e1b00 */
[----:B------:R-:W-:-:S13]  /*0bf0*/  ISETP.LT.U32.AND P5, PT, R46, 0x1c0, !P5 ;  /* 0x000001c02e00780c */ /* 0x000fda0006fa1070 */
[----:B------:R-:W1:Y:S01]  /*0c00*/  @P5 LDC.64 R48, c[0x0][0x270] ;  /* 0x00009c00ff305b82 */ /* 0x000e620000000a00 */
[----:B0-----:R-:W-:Y:S02]  /*0c10*/  CS2R R22, SRZ ;  /* 0x0000000000167805 */ /* 0x001fe4000001ff00 */
[----:B------:R-:W-:Y:S02]  /*0c20*/  CS2R R24, SRZ ;  /* 0x0000000000187805 */ /* 0x000fe4000001ff00 */
[----:B-1----:R-:W-:Y:S02]  /*0c30*/  @P5 MOV R4, R2 ;  /* 0x0000000200045202 */ /* 0x002fe40000000f00 */
[----:B------:R-:W2:Y:S01]  /*0c40*/  @P3 LDG.E.64 R22, desc[UR8][R8.64] ;  /* 0x0000000808163981 */ /* 0x000ea2000c1e1b00 */
[----:B------:R-:W0:Y:S01]  /*0c50*/  @P5 LDC.64 R28, c[0x0][0x220] ;  /* 0x00008800ff1c5b82 */ /* 0x000e220000000a00 */
[----:B------:R-:W-:Y:S02]  /*0c60*/  @P5 MOV R5, R13 ;  /* 0x0000000d00055202 */ /* 0x000fe40000000f00 */
[----:B------:R3:W4:Y:S01]  /*0c70*/  @P4 LDG.E.64 R24, desc[UR8][R10.64] ;  /* 0x000000080a184981 */ /* 0x000722000c1e1b00 */
[----:B------:R-:W-:-:S04]  /*0c80*/  @P5 IMAD R26, R41, R48, RZ ;  /* 0x00000030291a5224 */ /* 0x000fc800078e02ff */
[C---:B------:R-:W-:Y:S01]  /*0c90*/  @P5 IMAD R47, R34.reuse, R49, R26 ;  /* 0x00000031222f5224 */ /* 0x040fe200078e021a */
[----:B------:R-:W-:Y:S01]  /*0ca0*/  CS2R R26, SRZ ;  /* 0x00000000001a7805 */ /* 0x000fe2000001ff00 */
[----:B------:R-:W-:-:S05]  /*0cb0*/  @P5 IMAD.WIDE.U32 R4, R34, R48, R4 ;  /* 0x0000003022045225 */ /* 0x000fca00078e0004 */
[----:B------:R-:W4:Y:S01]  /*0cc0*/  @P6 LDG.E.64 R26, desc[UR8][R44.64] ;  /* 0x000000082c1a6981 */ /* 0x000f22000c1e1b00 */
[----:B------:R-:W-:Y:S02]  /*0cd0*/  @P5 IADD3 R5, R5, R47, RZ ;  /* 0x0000002f05055210 */ /* 0x000fe40007ffe0ff */
[----:B0-----:R-:W-:-:S04]  /*0ce0*/  @P5 LEA R6, P6, R4, R28, 0x2 ;  /* 0x0000001c04065211 */ /* 0x001fc800078c10ff */
[----:B------:R-:W-:Y:S02]  /*0cf0*/  @P5 LEA.HI.X R7, R4, R29, R5, 0x2, P6 ;  /* 0x0000001d04075211 */ /* 0x000fe400030f1405 */
[----:B------:R-:W-:-:S06]  /*0d00*/  CS2R R28, SRZ ;  /* 0x00000000001c7805 */ /* 0x000fcc000001ff00 */
[----:B------:R0:W4:Y:S01]  /*0d10*/  @P5 LDG.E.64 R28, desc[UR8][R6.64] ;  /* 0x00000008061c5981 */ /* 0x000122000c1e1b00 */
[C---:B------:R-:W-:Y:S02]  /*0d20*/  ISETP.GT.AND P5, PT, R42.reuse, 0x1e, PT ;  /* 0x0000001e2a00780c */ /* 0x040fe40003fa4270 */
[----:B------:R-:W-:Y:S01]  /*0d30*/  ISETP.NE.AND P6, PT, R42, RZ, PT ;  /* 0x000000ff2a00720c */ /* 0x000fe20003fc5270 */
[----:B------:R-:W-:Y:S01]  /*0d40*/  BSSY B0, `(.L_x_2879) ;  /* 0x000006b000007945 */ /* 0x000fe20003800000 */
[----:B---3--:R-:W-:Y:S01]  /*0d50*/  FMUL.FTZ R11, R21, R21 ;  /* 0x00000015150b7220 */ /* 0x008fe20000410000 */
[----:B-----5:R-:W-:Y:S01]  /*0d60*/  FMUL.FTZ R5, R19, R19 ;  /* 0x0000001313057220 */ /* 0x020fe20000410000 */
[----:B------:R-:W-:-:S03]  /*0d70*/  FADD.FTZ R4, R18, R19 ;  /* 0x0000001312047221 */ /* 0x000fc60000010000 */
[----:B------:R-:W-:Y:S01]  /*0d80*/  FFMA.FTZ R5, R18, R18, R5 ;  /* 0x0000001212057223 */ /* 0x000fe20000010005 */
[C---:B------:R-:W-:Y:S01]  /*0d90*/  FFMA.FTZ R8, R20.reuse, R20, R11 ;  /* 0x0000001414087223 */ /* 0x040fe2000001000b */
[----:B------:R-:W-:Y:S01]  /*0da0*/  FADD.FTZ R9, R20, R21 ;  /* 0x0000001514097221 */ /* 0x000fe20000010000 */
[----:B------:R-:W-:Y:S01]  /*0db0*/  FADD.FTZ R4, RZ, R4 ;  /* 0x00000004ff047221 */ /* 0x000fe20000010000 */
[----:B------:R-:W-:-:S03]  /*0dc0*/  FADD.FTZ R5, RZ, R5 ;  /* 0x00000005ff057221 */ /* 0x000fc60000010000 */
[----:B------:R-:W-:Y:S01]  /*0dd0*/  FADD.FTZ R4, R4, R9 ;  /* 0x0000000904047221 */ /* 0x000fe20000010000 */
[----:B------:R-:W-:Y:S01]  /*0de0*/  FADD.FTZ R5, R5, R8 ;  /* 0x0000000805057221 */ /* 0x000fe20000010000 */
[----:B--2---:R-:W-:Y:S01]  /*0df0*/  FMUL.FTZ R11, R23, R23 ;  /* 0x00000017170b7220 */ /* 0x004fe20000410000 */
[----:B0-----:R-:W-:-:S03]  /*0e00*/  FADD.FTZ R7, R22, R23 ;  /* 0x0000001716077221 */ /* 0x001fc60000010000 */
[----:B------:R-:W-:Y:S01]  /*0e10*/  FFMA.FTZ R6, R22, R22, R11 ;  /* 0x0000001616067223 */ /* 0x000fe2000001000b */
[----:B----4-:R-:W-:Y:S01]  /*0e20*/  FMUL.FTZ R9, R25, R25 ;  /* 0x0000001919097220 */ /* 0x010fe20000410000 */
[----:B------:R-:W-:Y:S01]  /*0e30*/  FADD.FTZ R4, R4, R7 ;  /* 0x0000000704047221 */ /* 0x000fe20000010000 */
[C---:B------:R-:W-:Y:S01]  /*0e40*/  FADD.FTZ R7, R24.reuse, R25 ;  /* 0x0000001918077221 */ /* 0x040fe20000010000 */
[----:B------:R-:W-:Y:S01]  /*0e50*/  FADD.FTZ R5, R5, R6 ;  /* 0x0000000605057221 */ /* 0x000fe20000010000 */
[----:B------:R-:W-:Y:S01]  /*0e60*/  FFMA.FTZ R6, R24, R24, R9 ;  /* 0x0000001818067223 */ /* 0x000fe20000010009 */
[----:B------:R-:W-:Y:S01]  /*0e70*/  FMUL.FTZ R9, R15, R15 ;  /* 0x0000000f0f097220 */ /* 0x000fe20000410000 */
        /* <DEDUP_REMOVED lines=8> */
[----:B------:R-:W-:-:S02]  /*0f00*/  FFMA.FTZ R6, R16, R16, R9 ;  /* 0x0000001010067223 */ /* 0x000fc40000010009 */
[----:B------:R-:W-:Y:S02]  /*0f10*/  FADD.FTZ R4, R4, R7 ;  /* 0x0000000704047221 */ /* 0x000fe40000010000 */
[----:B------:R-:W-:Y:S01]  /*0f20*/  FADD.FTZ R5, R5, R6 ;  /* 0x0000000605057221 */ /* 0x000fe20000010000 */
[----:B------:R-:W-:Y:S01]  /*0f30*/  FMUL.FTZ R9, R27, R27 ;  /* 0x0000001b1b097220 */ /* 0x000fe20000410000 */
[----:B------:R-:W-:-:S03]  /*0f40*/  FADD.FTZ R7, R26, R27 ;  /* 0x0000001b1a077221 */ /* 0x000fc60000010000 */
[----:B------:R-:W-:Y:S01]  /*0f50*/  FFMA.FTZ R6, R26, R26, R9 ;  /* 0x0000001a1a067223 */ /* 0x000fe20000010009 */
[----:B------:R-:W-:-:S03]  /*0f60*/  FADD.FTZ R4, R4, R7 ;  /* 0x0000000704047221 */ /* 0x000fc60000010000 */
[----:B------:R-:W-:Y:S01]  /*0f70*/  FADD.FTZ R5, R5, R6 ;  /* 0x0000000605057221 */ /* 0x000fe20000010000 */
[----:B------:R-:W-:Y:S01]  /*0f80*/  FMUL.FTZ R9, R29, R29 ;  /* 0x0000001d1d097220 */ /* 0x000fe20000410000 */
[----:B------:R-:W-:-:S03]  /*0f90*/  FADD.FTZ R7, R28, R29 ;  /* 0x0000001d1c077221 */ /* 0x000fc60000010000 */
[----:B------:R-:W-:Y:S01]  /*0fa0*/  FFMA.FTZ R6, R28, R28, R9 ;  /* 0x0000001c1c067223 */ /* 0x000fe20000010009 */
[----:B------:R-:W-:-:S03]  /*0fb0*/  FADD.FTZ R4, R4, R7 ;  /* 0x0000000704047221 */ /* 0x000fc60000010000 */
[----:B------:R-:W-:Y:S02]  /*0fc0*/  FADD.FTZ R5, R5, R6 ;  /* 0x0000000605057221 */ /* 0x000fe40000010000 */
        /* <DEDUP_REMOVED lines=34> */
[----:B------:R-:W0:Y:S01]  /*11f0*/  LDS.128 R8, [UR6+0x20] ;  /* 0x00002006ff087984 */ /* 0x000e220008000c00 */
[----:B-1----:R-:W-:Y:S01]  /*1200*/  FADD.FTZ R7, R44, R4 ;  /* 0x000000042c077221 */ /* 0x002fe20000010000 */
[----:B------:R-:W-:-:S03]  /*1210*/  FADD.FTZ R4, R45, R5 ;  /* 0x000000052d047221 */ /* 0x000fc60000010000 */
[----:B0-----:R-:W-:Y:S01]  /*1220*/  FADD.FTZ R45, R7, R8 ;  /* 0x00000008072d7221 */ /* 0x001fe20000010000 */
[----:B------:R-:W-:Y:S02]  /*1230*/  FADD.FTZ R8, R4, R9 ;  /* 0x0000000904087221 */ /* 0x000fe40000010000 */
[----:B------:R-:W0:Y:S01]  /*1240*/  LDS.128 R4, [UR6+0x30] ;  /* 0x00003006ff047984 */ /* 0x000e220008000c00 */
[----:B------:R-:W-:Y:S01]  /*1250*/  FADD.FTZ R45, R45, R10 ;  /* 0x0000000a2d2d7221 */ /* 0x000fe20000010000 */
        /* <DEDUP_REMOVED lines=22> */
[----:B------:R-:W-:-:S03]  /*13c0*/  FADD.FTZ R8, R8, R5 ;  /* 0x0000000508087221 */ /* 0x000fc60000010000 */
[----:B------:R-:W-:Y:S01]  /*13d0*/  FADD.FTZ R44, R45, R6 ;  /* 0x000000062d2c7221 */ /* 0x000fe20000010000 */
[----:B------:R-:W-:-:S07]  /*13e0*/  FADD.FTZ R45, R8, R7 ;  /* 0x00000007082d7221 */ /* 0x000fce0000010000 */
.L_x_2880:
[----:B------:R-:W-:Y:S05]  /*13f0*/  BSYNC B0 ;  /* 0x0000000000007941 */ /* 0x000fea0003800000 */
.L_x_2879:
[----:B------:R-:W1:Y:S02]  /*1400*/  LDC R6, c[0x0][0xc] ;  /* 0x00000300ff067b82 */ /* 0x000e640000000800 */
[----:B-1----:R-:W-:-:S13]  /*1410*/  ISETP.GE.U32.AND P6, PT, R6, 0x2, PT ;  /* 0x000000020600780c */ /* 0x002fda0003fc6070 */
[----:B------:R-:W-:Y:S05]  /*1420*/  @!P6 BRA `(.L_x_2881) ;  /* 0x0000001000a0e947 */ /* 0x000fea0003800000 */
[----:B------:R-:W1:Y:S01]  /*1430*/  LDC.64 R8, c[0x0][0x240] ;  /* 0x00009000ff087b82 */ /* 0x000e620000000a00 */
[----:B------:R-:W-:-:S04]  /*1440*/  ULOP3.LUT UR6, UR4, 0x1, URZ, 0xc0, !UPT ;  /* 0x0000000104067892 */ /* 0x000fc8000f8ec03f */
[----:B------:R-:W-:-:S03]  /*1450*/  UIMAD UR6, UR6, UR12, URZ ;  /* 0x0000000c060672a4 */ /* 0x000fc6000f8e023f */
[----:B------:R-:W2:Y:S03]  /*1460*/  LDC.64 R4, c[0x0][0x248] ;  /* 0x00009200ff047b82 */ /* 0x000ea60000000a00 */
[----:B------:R-:W-:-:S05]  /*1470*/  IADD3 R7, R0, UR6, RZ ;  /* 0x0000000600077c10 */ /* 0x000fca000fffe0ff */
[----:B-1----:R-:W-:-:S04]  /*1480*/  IMAD.WIDE.U32 R8, R7, 0x4, R8 ;  /* 0x0000000407087825 */ /* 0x002fc800078e0008 */
[----:B------:R-:W-:-:S05]  /*1490*/  IMAD R7, R6, UR6, RZ ;  /* 0x0000000606077c24 */ /* 0x000fca000f8e02ff */
[----:B------:R-:W-:-:S05]  /*14a0*/  SHF.L.U32 R7, R7, 0x1, RZ ;  /* 0x0000000107077819 */ /* 0x000fca00000006ff */
[----:B--2---:R-:W-:Y:S01]  /*14b0*/  IMAD.WIDE R4, R7, 0x4, R4 ;  /* 0x0000000407047825 */ /* 0x004fe200078e0204 */
[----:B------:R-:W-:Y:S06]  /*14c0*/  @P5 BRA `(.L_x_2882) ;  /* 0x00000000005c5947 */ /* 0x000fec0003800000 */
[----:B------:R-:W1:Y:S01]  /*14d0*/  S2R R11, SR_CTAID.X ;  /* 0x00000000000b7919 */ /* 0x000e620000002500 */
[----:B------:R-:W2:Y:S01]  /*14e0*/  S2UR UR6, SR_CTAID.Y ;  /* 0x00000000000679c3 */ /* 0x000ea20000002600 */
[----:B------:R-:W-:-:S06]  /*14f0*/  ULOP3.LUT UP0, URZ, UR4, 0x2, URZ, 0xc0, !UPT ;  /* 0x00000002043f7892 */ /* 0x000fcc000f80c03f */
[----:B------:R-:W-:-:S04]  /*1500*/  PLOP3.LUT P6, PT, PT, PT, UP0, 0x80, 0x0 ;  /* 0x000000000000781c */ /* 0x000fc80003fcf008 */
[----:B------:R-:W-:-:S04]  /*1510*/  SEL R46, R6, RZ, !P6 ;  /* 0x000000ff062e7207 */ /* 0x000fc80007000000 */
[----:B------:R-:W-:Y:S02]  /*1520*/  ISETP.NE.AND P6, PT, R46, -0x1, PT ;  /* 0xffffffff2e00780c */ /* 0x000fe40003fc5270 */
[----:B--2---:R-:W-:Y:S01]  /*1530*/  MOV R0, UR6 ;  /* 0x0000000600007c02 */ /* 0x004fe20008000f00 */
[----:B------:R-:W-:Y:S02]  /*1540*/  UMOV UR6, 0xffffffff ;  /* 0xffffffff00067882 */ /* 0x000fe40000000000 */
[----:B------:R-:W-:Y:S02]  /*1550*/  USEL UR6, UR6, 0x1, UP0 ;  /* 0x0000000106067887 */ /* 0x000fe40008000000 */
[----:B-1----:R-:W-:-:S04]  /*1560*/  IMAD R11, R11, UR12, R0 ;  /* 0x0000000c0b0b7c24 */ /* 0x002fc8000f8e0200 */
        /* <DEDUP_REMOVED lines=8> */
.L_x_2883:
[----:B-1----:R-:W2:Y:S04]  /*15f0*/  LDG.E.STRONG.GPU R7, desc[UR8][R8.64] ;  /* 0x0000000808077981 */ /* 0x002ea8000c1ef900 */
[----:B--2---:R-:W-:Y:S01]  /*1600*/  CCTL.IVALL ;  /* 0x00000000ff00798f */ /* 0x004fe20002000000 */
[----:B------:R-:W-:Y:S05]  /*1610*/  YIELD ;  /* 0x0000000000007946 */ /* 0x000fea0003800000 */
[----:B------:R-:W-:-:S13]  /*1620*/  ISETP.NE.AND P6, PT, R7, R46, PT ;  /* 0x0000002e0700720c */ /* 0x000fda0003fc5270 */
[----:B------:R-:W-:Y:S05]  /*1630*/  @P6 BRA `(.L_x_2883) ;  /* 0xfffffffc00ec6947 */ /* 0x000fea000383ffff */
.L_x_2882:
[----:B------:R-:W-:Y:S01]  /*1640*/  ISETP.NE.AND P6, PT, R6, RZ, PT ;  /* 0x000000ff0600720c */ /* 0x000fe20003fc5270 */
[----:B------:R-:W-:Y:S05]  /*1650*/  WARPSYNC.ALL ;  /* 0x0000000000007948 */ /* 0x000fea0003800000 */
[----:B------:R-:W-:Y:S07]  /*1660*/  BAR.SYNC.DEFER_BLOCKING 0x0 ;  /* 0x0000000000007b1d */ /* 0x000fee0000010000 */
[----:B------:R-:W-:Y:S05]  /*1670*/  @!P6 BRA `(.L_x_2881) ;  /* 0x00000010000ce947 */ /* 0x000fea0003800000 */
[----:B-1----:R-:W-:-:S04]  /*1680*/  IADD3 R7, R6, -0x1, RZ ;  /* 0xffffffff06077810 */ /* 0x002fc80007ffe0ff */
[----:B------:R-:W-:Y:S01]  /*1690*/  ISETP.GE.U32.AND P6, PT, R7, 0x3, PT ;  /* 0x000000030700780c */ /* 0x000fe20003fc6070 */
[----:B------:R-:W-:-:S12]  /*16a0*/  HFMA2.MMA R7, -RZ, RZ, 0, 0 ;  /* 0x00000000ff077435 */ /* 0x000fd800000001ff */
[----:B------:R-:W-:Y:S05]  /*16b0*/  @!P6 BRA `(.L_x_2884) ;  /* 0x0000000c007ce947 */ /* 0x000fea0003800000 */
[----:B------:R-:W-:-:S04]  /*16c0*/  LOP3.LUT R7, R6, 0x3, RZ, 0xc0, !PT ;  /* 0x0000000306077812 */ /* 0x000fc800078ec0ff */
[----:B------:R-:W-:-:S04]  /*16d0*/  IADD3 R7, -R7, R6, RZ ;  /* 0x0000000607077210 */ /* 0x000fc80007ffe1ff */
[C---:B------:R-:W-:Y:S02]  /*16e0*/  ISETP.GT.AND P6, PT, R7.reuse, RZ, PT ;  /* 0x000000ff0700720c */ /* 0x040fe40003fc4270 */
[----:B------:R-:W-:Y:S02]  /*16f0*/  R2UR UR6, R7 ;  /* 0x00000000070672ca */ /* 0x000fe400000e0000 */
[----:B------:R-:W-:-:S09]  /*1700*/  MOV R7, RZ ;  /* 0x000000ff00077202 */ /* 0x000fd20000000f00 */
[----:B------:R-:W-:Y:S05]  /*1710*/  @!P6 BRA `(.L_x_2885) ;  /* 0x0000000800e8e947 */ /* 0x000fea0003800000 */
[----:B------:R-:W-:-:S06]  /*1720*/  UISETP.GT.AND UP0, UPT, UR6, 0xc, UPT ;  /* 0x0000000c0600788c */ /* 0x000fcc000bf04270 */
[----:B------:R-:W-:Y:S01]  /*1730*/  PLOP3.LUT P6, PT, PT, PT, UP0, 0x40, 0x0 ;  /* 0x000000000000781c */ /* 0x000fe20003fce808 */
[----:B------:R-:W-:-:S12]  /*1740*/  UPLOP3.LUT UP0, UPT, UPT, UPT, UPT, 0x80, 0x0 ;  /* 0x000000000000789c */ /* 0x000fd80003f0f070 */
[----:B------:R-:W-:Y:S05]  /*1750*/  @P6 BRA `(.L_x_2886) ;  /* 0x0000000400d46947 */ /* 0x000fea0003800000 */
[----:B------:R-:W-:-:S11]  /*1760*/  UPLOP3.LUT UP0, UPT, UPT, UPT, UPT, 0x40, 0x0 ;  /* 0x000000000000789c */ /* 0x000fd60003f0e870 */
.L_x_2887:
[----:B------:R-:W-:-:S13]  /*1770*/  ISETP.EQ.OR P6, PT, R7, UR10, P5 ;  /* 0x0000000a07007c0c */ /* 0x000fda000afc2670 */
[----:B------:R-:W-:-:S04]  /*1780*/  @!P6 IMAD R9, R7, UR12, R0 ;  /* 0x0000000c0709ec24 */ /* 0x000fc8000f8e0200 */
[----:B------:R-:W-:-:S06]  /*1790*/  @!P6 IMAD.WIDE.U32 R8, R9, 0x8, R4 ;  /* 0x000000080908e825 */ /* 0x000fcc00078e0004 */
[----:B------:R-:W0:Y:S01]  /*17a0*/  @!P6 LDG.E.64 R8, desc[UR8][R8.64] ;  /* 0x000000080808e981 */ /* 0x000e22000c1e1b00 */
[----:B------:R-:W-:Y:S01]  /*17b0*/  IADD3 R11, R7, 0x1, RZ ;  /* 0x00000001070b7810 */ /* 0x000fe20007ffe0ff */
[----:B0-----:R-:W-:Y:S01]  /*17c0*/  @!P6 FADD.FTZ R44, R44, R8 ;  /* 0x000000082c2ce221 */ /* 0x001fe20000010000 */
        /* <DEDUP_REMOVED lines=103> */
[----:B------:R-:W-:Y:S01]  /*1e40*/  UIADD3 UR6, UR6, -0x10, URZ ;  /* 0xfffffff006067890 */ /* 0x000fe2000fffe03f */
[----:B------:R-:W-:-:S03]  /*1e50*/  IADD3 R7, R7, 0x10, RZ ;  /* 0x0000001007077810 */ /* 0x000fc60007ffe0ff */
[----:B------:R-:W-:Y:S01]  /*1e60*/  UISETP.GT.AND UP1, UPT, UR6, 0xc, UPT ;  /* 0x0000000c0600788c */ /* 0x000fe2000bf24270 */
[----:B--2---:R-:W-:Y:S01]  /*1e70*/  @!P6 FADD.FTZ R44, R44, R10 ;  /* 0x0000000a2c2ce221 */ /* 0x004fe20000010000 */
[----:B------:R-:W-:-:S04]  /*1e80*/  @!P6 FADD.FTZ R45, R45, R11 ;  /* 0x0000000b2d2de221 */ /* 0x000fc80000010000 */
[----:B------:R-:W-:-:S13]  /*1e90*/  PLOP3.LUT P6, PT, PT, PT, UP1, 0x80, 0x0 ;  /* 0x000000000000781c */ /* 0x000fda0003fcf018 */
[----:B------:R-:W-:Y:S05]  /*1ea0*/  @P6 BRA `(.L_x_2887) ;  /* 0xfffffff800306947 */ /* 0x000fea000383ffff */
.L_x_2886:
[----:B------:R-:W-:-:S06]  /*1eb0*/  UISETP.GT.AND UP1, UPT, UR6, 0x4, UPT ;  /* 0x000000040600788c */ /* 0x000fcc000bf24270 */
[----:B------:R-:W-:-:S13]  /*1ec0*/  PLOP3.LUT P6, PT, PT, PT, UP1, 0x40, 0x0 ;  /* 0x000000000000781c */ /* 0x000fda0003fce818 */
[----:B------:R-:W-:Y:S05]  /*1ed0*/  @P6 BRA `(.L_x_2888) ;  /* 0x0000000000ec6947 */ /* 0x000fea0003800000 */
        /* <DEDUP_REMOVED lines=54> */
[----:B------:R-:W-:Y:S01]  /*2240*/  IADD3 R7, R7, 0x4, RZ ;  /* 0x0000000407077810 */ /* 0x000fe20007ffe0ff */
[----:B------:R-:W-:Y:S02]  /*2250*/  UPLOP3.LUT UP0, UPT, UPT, UPT, UPT, 0x40, 0x0 ;  /* 0x000000000000789c */ /* 0x000fe40003f0e870 */
[----:B------:R-:W-:Y:S01]  /*2260*/  UIADD3 UR6, UR6, -0x4, URZ ;  /* 0xfffffffc06067890 */ /* 0x000fe2000fffe03f */
[----:B--2---:R-:W-:Y:S01]  /*2270*/  @!P6 FADD.FTZ R44, R44, R10 ;  /* 0x0000000a2c2ce221 */ /* 0x004fe20000010000 */
[----:B------:R-:W-:-:S10]  /*2280*/  @!P6 FADD.FTZ R45, R45, R11 ;  /* 0x0000000b2d2de221 */ /* 0x000fd40000010000 */
.L_x_2888:
[----:B------:R-:W-:-:S06]  /*2290*/  UISETP.NE.OR UP0, UPT, UR6, URZ, UP0 ;  /* 0x0000003f0600728c */ /* 0x000fcc0008705670 */
[----:B------:R-:W-:-:S13]  /*22a0*/  PLOP3.LUT P6, PT, PT, PT, UP0, 0x80, 0x0 ;  /* 0x000000000000781c */ /* 0x000fda0003fcf008 */
[----:B------:R-:W-:Y:S05]  /*22b0*/  @!P6 BRA `(.L_x_2884) ;  /* 0x00000000007ce947 */ /* 0x000fea0003800000 */
.L_x_2885:
        /* <DEDUP_REMOVED lines=27> */
[----:B--2---:R-:W-:Y:S01]  /*2470*/  @!P6 FADD.FTZ R44, R44, R10 ;  /* 0x0000000a2c2ce221 */ /* 0x004fe20000010000 */
[----:B------:R-:W-:-:S03]  /*2480*/  @!P6 FADD.FTZ R45, R45, R11 ;  /* 0x0000000b2d2de221 */ /* 0x000fc60000010000 */
[----:B------:R-:W-:-:S13]  /*2490*/  ISETP.NE.AND P6, PT, RZ, UR6, PT ;  /* 0x00000006ff007c0c */ /* 0x000fda000bfc5270 */
[----:B------:R-:W-:Y:S05]  /*24a0*/  @P6 BRA `(.L_x_2885) ;  /* 0xfffffffc00846947 */ /* 0x000fea000383ffff */
.L_x_2884:
        /* <DEDUP_REMOVED lines=9> */
[----:B------:R-:W-:-:S04]  /*2540*/  IMAD R9, R7, UR12, R0 ;  /* 0x0000000c07097c24 */ /* 0x000fc8000f8e0200 */
[----:B------:R-:W-:-:S06]  /*2550*/  IMAD.WIDE.U32 R8, R9, 0x8, R4 ;  /* 0x0000000809087825 */ /* 0x000fcc00078e0004 */
[----:B------:R-:W0:Y:S02]  /*2560*/  LDG.E.64 R8, desc[UR8][R8.64] ;  /* 0x0000000808087981 */ /* 0x000e24000c1e1b00 */
[----:B0-----:R-:W-:Y:S01]  /*2570*/  FADD.FTZ R44, R44, R8 ;  /* 0x000000082c2c7221 */ /* 0x001fe20000010000 */
[----:B------:R-:W-:-:S07]  /*2580*/  FADD.FTZ R45, R45, R9 ;  /* 0x000000092d2d7221 */ /* 0x000fce0000010000 */
.L_x_2890:
[----:B------:R-:W-:Y:S05]  /*2590*/  BSYNC B0 ;  /* 0x0000000000007941 */ /* 0x000fea0003800000 */
.L_x_2889:
[----:B------:R-:W-:-:S13]  /*25a0*/  ISETP.NE.AND P6, PT, R6, 0x1, PT ;  /* 0x000000010600780c */ /* 0x000fda0003fc5270 */
[----:B------:R-:W-:Y:S05]  /*25b0*/  @!P6 BRA `(.L_x_2881) ;  /* 0x00000000003ce947 */ /* 0x000fea0003800000 */
[----:B------:R-:W-:-:S04]  /*25c0*/  IADD3 R9, R7, 0x1, RZ ;  /* 0x0000000107097810 */ /* 0x000fc80007ffe0ff */
[----:B------:R-:W-:-:S13]  /*25d0*/  ISETP.EQ.OR P6, PT, R9, UR10, P5 ;  /* 0x0000000a09007c0c */ /* 0x000fda000afc2670 */
[----:B------:R-:W-:-:S04]  /*25e0*/  @!P6 IMAD R9, R9, UR12, R0 ;  /* 0x0000000c0909ec24 */ /* 0x000fc8000f8e0200 */
[----:B------:R-:W-:-:S06]  /*25f0*/  @!P6 IMAD.WIDE.U32 R8, R9, 0x8, R4 ;  /* 0x000000080908e825 */ /* 0x000fcc00078e0004 */
[----:B------:R-:W0:Y:S01]  /*2600*/  @!P6 LDG.E.64 R8, desc[UR8][R8.64] ;  /* 0x000000080808e981 */ /* 0x000e22000c1e1b00 */
[----:B------:R-:W-:Y:S01]  /*2610*/  IADD3 R7, R7, 0x2, RZ ;  /* 0x0000000207077810 */ /* 0x000fe20007ffe0ff */
[----:B0-----:R-:W-:Y:S01]  /*2620*/  @!P6 FADD.FTZ R44, R44, R8 ;  /* 0x000000082c2ce221 */ /* 0x001fe20000010000 */
[----:B------:R-:W-:Y:S02]  /*2630*/  @!P6 FADD.FTZ R45, R45, R9 ;  /* 0x000000092d2de221 */ /* 0x000fe40000010000 */
[----:B------:R-:W-:-:S04]  /*2640*/  ISETP.EQ.OR P6, PT, R7, UR10, P5 ;  /* 0x0000000a07007c0c */ /* 0x000fc8000afc2670 */
[----:B------:R-:W-:-:S13]  /*2650*/  ISETP.EQ.OR P6, PT, R6, 0x2, P6 ;  /* 0x000000020600780c */ /* 0x000fda00037c2670 */
[----:B------:R-:W-:-:S04]  /*2660*/  @!P6 IMAD R7, R7, UR12, R0 ;  /* 0x0000000c0707ec24 */ /* 0x000fc8000f8e0200 */
[----:B------:R-:W-:-:S06]  /*2670*/  @!P6 IMAD.WIDE.U32 R4, R7, 0x8, R4 ;  /* 0x000000080704e825 */ /* 0x000fcc00078e0004 */
[----:B------:R-:W2:Y:S02]  /*2680*/  @!P6 LDG.E.64 R4, desc[UR8][R4.64] ;  /* 0x000000080404e981 */ /* 0x000ea4000c1e1b00 */
[----:B--2---:R-:W-:Y:S01]  /*2690*/  @!P6 FADD.FTZ R44, R44, R4 ;  /* 0x000000042c2ce221 */ /* 0x004fe20000010000 */
[----:B------:R-:W-:-:S07]  /*26a0*/  @!P6 FADD.FTZ R45, R45, R5 ;  /* 0x000000052d2de221 */ /* 0x000fce0000010000 */
.L_x_2881:
[----:B------:R-:W2:Y:S01]  /*26b0*/  S2UR UR7, SR_CgaCtaId ;  /* 0x00000000000779c3 */ /* 0x000ea20000008800 */
[----:B-1----:R-:W-:Y:S01]  /*26c0*/  MOV R7, UR11 ;  /* 0x0000000b00077c02 */ /* 0x002fe20008000f00 */
[----:B------:R-:W-:Y:S01]  /*26d0*/  UMOV UR6, 0x400 ;  /* 0x0000040000067882 */ /* 0x000fe20000000000 */
[----:B------:R-:W-:Y:S01]  /*26e0*/  ULDC UR14, c[0x0][0x2a4] ;  /* 0x0000a900000e7ab9 */ /* 0x000fe20000000800 */
[----:B------:R-:W-:Y:S01]  /*26f0*/  IADD3 R43, R38, R43, RZ ;  /* 0x0000002b262b7210 */ /* 0x000fe20007ffe0ff */
[----:B------:R-:W-:Y:S01]  /*2700*/  @P0 FMUL.FTZ R9, R45, UR14 ;  /* 0x0000000e2d090c20 */ /* 0x000fe20008410000 */
[----:B------:R-:W-:Y:S02]  /*2710*/  @P0 FMUL.FTZ R8, R44, UR14 ;  /* 0x0000000e2c080c20 */ /* 0x000fe40008410000 */
[----:B------:R-:W1:Y:S08]  /*2720*/  @P0 LDC.64 R4, c[0x0][0x218] ;  /* 0x00008600ff040b82 */ /* 0x000e700000000a00 */
[----:B------:R-:W3:Y:S01]  /*2730*/  LDC.64 R10, c[0x0][0x230] ;  /* 0x00008c00ff0a7b82 */ /* 0x000ee20000000a00 */
[----:B--2---:R-:W-:Y:S01]  /*2740*/  ULEA UR6, UR7, UR6, 0x18 ;  /* 0x0000000607067291 */ /* 0x004fe2000f8ec03f */
[----:B-1----:R-:W-:-:S08]  /*2750*/  @P0 IMAD.WIDE R4, R7, 0x8, R4 ;  /* 0x0000000807040825 */ /* 0x002fd000078e0204 */
[----:B------:R-:W-:Y:S01]  /*2760*/  @!P5 STS.64 [UR6+0x88], R44 ;  /* 0x0000882cff00d988 */ /* 0x000fe20008000a06 */
[----:B------:R-:W1:Y:S03]  /*2770*/  LDC.64 R6, c[0x0][0x228] ;  /* 0x00008a00ff067b82 */ /* 0x000e660000000a00 */
[----:B------:R2:W-:Y:S01]  /*2780*/  @P0 STG.E.64 desc[UR8][R4.64], R8 ;  /* 0x0000000804000986 */ /* 0x0005e2000c101b08 */
[----:B---3--:R-:W-:-:S04]  /*2790*/  IMAD.WIDE R10, R43, 0x4, R10 ;  /* 0x000000042b0a7825 */ /* 0x008fc800078e020a */
[----:B------:R-:W-:Y:S01]  /*27a0*/  BAR.SYNC.DEFER_BLOCKING 0x0 ;  /* 0x0000000000007b1d */ /* 0x000fe20000010000 */
[----:B-1----:R-:W-:-:S06]  /*27b0*/  IMAD.WIDE R6, R43, 0x4, R6 ;  /* 0x000000042b067825 */ /* 0x002fcc00078e0206 */
[----:B------:R-:W3:Y:S04]  /*27c0*/  LDG.E.64 R6, desc[UR8][R6.64] ;  /* 0x0000000806067981 */ /* 0x000ee8000c1e1b00 */
[----:B--2---:R1:W3:Y:S01]  /*27d0*/  LDG.E.64 R4, desc[UR8][R10.64] ;  /* 0x000000080a047981 */ /* 0x0042e2000c1e1b00 */
[----:B------:R-:W-:-:S03]  /*27e0*/  ISETP.NE.AND P6, PT, RZ, UR13, PT ;  /* 0x0000000dff007c0c */ /* 0x000fc6000bfc5270 */
[----:B------:R-:W2:Y:S02]  /*27f0*/  LDS.64 R8, [UR6+0x88] ;  /* 0x00008806ff087984 */ /* 0x000ea40008000a00 */
[----:B--2---:R-:W-:-:S04]  /*2800*/  FMUL.FTZ R8, R8, UR14 ;  /* 0x0000000e08087c20 */ /* 0x004fc80008410000 */
[C---:B------:R-:W-:Y:S01]  /*2810*/  FMUL.FTZ R46, R8.reuse, R8 ;  /* 0x00000008082e7220 */ /* 0x040fe20000410000 */
[C---:B------:R-:W-:Y:S01]  /*2820*/  FADD.FTZ R18, -R8.reuse, R18 ;  /* 0x0000001208127221 */ /* 0x040fe20000010100 */
[----:B------:R-:W-:Y:S02]  /*2830*/  FADD.FTZ R19, -R8, R19 ;  /* 0x0000001308137221 */ /* 0x000fe40000010100 */
[----:B------:R-:W-:-:S05]  /*2840*/  FFMA.FTZ R9, R9, UR14, -R46 ;  /* 0x0000000e09097c23 */ /* 0x000fca000801082e */
[----:B------:R-:W-:-:S13]  /*2850*/  FSETP.GTU.FTZ.AND P5, PT, R9, RZ, PT ;  /* 0x000000ff0900720b */ /* 0x000fda0003fbc000 */
[----:B------:R-:W-:Y:S01]  /*2860*/  VOTEU.ANY UP0, P5 ;  /* 0x00000000003f7886 */ /* 0x000fe20002800100 */
[----:B------:R-:W-:-:S04]  /*2870*/  PLOP3.LUT P5, PT, PT, PT, UP0, 0x80, 0x0 ;  /* 0x000000000000781c */ /* 0x000fc80003faf008 */
[----:B------:R-:W-:-:S09]  /*2880*/  @UP0 ULDC UR6, c[0x0][0x238] ;  /* 0x00008e0000060ab9 */ /* 0x000fd20000000800 */
[----:B------:R-:W-:Y:S01]  /*2890*/  @P5 FADD.FTZ R43, R9, UR6 ;  /* 0x00000006092b5e21 */ /* 0x000fe20008010000 */
[----:B------:R-:W-:Y:S01]  /*28a0*/  UMOV UR6, 0x3f800000 ;  /* 0x3f80000000067882 */ /* 0x000fe20000000000 */
[----:B------:R-:W2:Y:S04]  /*28b0*/  S2R R9, SR_TID.X ;  /* 0x0000000000097919 */ /* 0x000ea80000002100 */
[----:B------:R-:W4:Y:S02]  /*28c0*/  @P5 MUFU.RSQ R43, R43 ;  /* 0x0000002b002b5308 */ /* 0x000f240000001400 */
[----:B----4-:R-:W-:-:S13]  /*28d0*/  @P5 R2UR UR7, R43 ;  /* 0x000000002b0752ca */ /* 0x010fda00000e0000 */
[----:B------:R-:W-:Y:S02]  /*28e0*/  @UP0 UMOV UR6, UR7 ;  /* 0x0000000700060c82 */ /* 0x000fe40008000000 */
[----:B-1----:R-:W-:Y:S01]  /*28f0*/  FMUL.FTZ R11, R18, UR6 ;  /* 0x00000006120b7c20 */ /* 0x002fe20008410000 */
[----:B------:R-:W-:-:S03]  /*2900*/  FMUL.FTZ R18, R19, UR6 ;  /* 0x0000000613127c20 */ /* 0x000fc60008410000 */
[----:B---3--:R-:W-:Y:S01]  /*2910*/  FFMA.FTZ R10, R6, R11, R4 ;  /* 0x0000000b060a7223 */ /* 0x008fe20000010004 */
[----:B------:R-:W-:Y:S01]  /*2920*/  FFMA.FTZ R11, R7, R18, R5 ;  /* 0x00000012070b7223 */ /* 0x000fe20000010005 */
[----:B--2---:R-:W-:Y:S06]  /*2930*/  @!P6 BRA `(.L_x_2891) ;  /* 0x000000000028e947 */ /* 0x004fec0003800000 */
        /* <DEDUP_REMOVED lines=10> */
.L_x_2891:
[----:B------:R-:W-:Y:S04]  /*29e0*/  BSSY B0, `(.L_x_2892) ;  /* 0x000000d000007945 */ /* 0x000fe80003800000 */
[----:B------:R-:W-:Y:S05]  /*29f0*/  @!P1 BRA `(.L_x_2893) ;  /* 0x00000000002c9947 */ /* 0x000fea0003800000 */
[----:B------:R-:W-:Y:S01]  /*2a00*/  ULDC.64 UR14, c[0x0][0x270] ;  /* 0x00009c00000e7ab9 */ /* 0x000fe20000000a00 */
[----:B------:R-:W-:Y:S01]  /*2a10*/  MOV R18, R2 ;  /* 0x0000000200127202 */ /* 0x000fe20000000f00 */
[----:B------:R-:W-:Y:S01]  /*2a20*/  IMAD R43, R33, UR14, RZ ;  /* 0x0000000e212b7c24 */ /* 0x000fe2000f8e02ff */
[----:B------:R-:W-:-:S03]  /*2a30*/  MOV R19, R13 ;  /* 0x0000000d00137202 */ /* 0x000fc60000000f00 */
[C---:B------:R-:W-:Y:S02]  /*2a40*/  IMAD R43, R40.reuse, UR15, R43 ;  /* 0x0000000f282b7c24 */ /* 0x040fe4000f8e022b */
[----:B0-----:R-:W-:Y:S01]  /*2a50*/  IMAD.WIDE.U32 R44, R40, UR14, R18 ;  /* 0x0000000e282c7c25 */ /* 0x001fe2000f8e0012 */
[----:B------:R-:W-:-:S04]  /*2a60*/  ULDC.64 UR14, c[0x0][0x210] ;  /* 0x00008400000e7ab9 */ /* 0x000fc80000000a00 */
[----:B------:R-:W-:Y:S02]  /*2a70*/  IADD3 R43, R45, R43, RZ ;  /* 0x0000002b2d2b7210 */ /* 0x000fe40007ffe0ff */
[----:B------:R-:W-:-:S04]  /*2a80*/  LEA R18, P5, R44, UR14, 0x2 ;  /* 0x0000000e2c127c11 */ /* 0x000fc8000f8a10ff */
[----:B------:R-:W-:-:S05]  /*2a90*/  LEA.HI.X R19, R44, UR15, R43, 0x2, P5 ;  /* 0x0000000f2c137c11 */ /* 0x000fca000a8f142b */
[----:B------:R1:W-:Y:S04]  /*2aa0*/  STG.E.64 desc[UR8][R18.64], R10 ;  /* 0x0000000a12007986 */ /* 0x0003e8000c101b08 */
.L_x_2893:
[----:B------:R-:W-:Y:S05]  /*2ab0*/  BSYNC B0 ;  /* 0x0000000000007941 */ /* 0x000fea0003800000 */
.L_x_2892:
[----:B0-----:R-:W0:Y:S01]  /*2ac0*/  LDC R45, c[0x0][0x294] ;  /* 0x0000a500ff2d7b82 */ /* 0x001e220000000800 */
[----:B-1----:R-:W-:Y:S01]  /*2ad0*/  SHF.R.U32.HI R10, RZ, 0x1, R9 ;  /* 0x00000001ff0a7819 */ /* 0x002fe20000011609 */
[C---:B------:R-:W-:Y:S01]  /*2ae0*/  FADD.FTZ R20, -R8.reuse, R20 ;  /* 0x0000001408147221 */ /* 0x040fe20000010100 */
[C---:B------:R-:W-:Y:S01]  /*2af0*/  FADD.FTZ R21, -R8.reuse, R21 ;  /* 0x0000001508157221 */ /* 0x040fe20000010100 */
[C---:B------:R-:W-:Y:S01]  /*2b00*/  FADD.FTZ R40, -R8.reuse, R22 ;  /* 0x0000001608287221 */ /* 0x040fe20000010100 */
[----:B------:R-:W-:Y:S01]  /*2b10*/  FADD.FTZ R23, -R8, R23 ;  /* 0x0000001708177221 */ /* 0x000fe20000010100 */
[----:B------:R-:W-:-:S04]  /*2b20*/  IMAD.WIDE.U32 R10, R10, -0x6db6db6d, RZ ;  /* 0x924924930a0a7825 */ /* 0x000fc800078e00ff */
[----:B------:R-:W-:Y:S01]  /*2b30*/  FMUL.FTZ R18, R21, UR6 ;  /* 0x0000000615127c20 */ /* 0x000fe20008410000 */
[----:B------:R-:W-:Y:S01]  /*2b40*/  SHF.R.U32.HI R44, RZ, 0x2, R11 ;  /* 0x00000002ff2c7819 */ /* 0x000fe2000001160b */
[----:B------:R-:W-:-:S04]  /*2b50*/  FMUL.FTZ R11, R20, UR6 ;  /* 0x00000006140b7c20 */ /* 0x000fc80008410000 */
[----:B------:R-:W-:Y:S01]  /*2b60*/  FFMA.FTZ R10, R6, R11, R4 ;  /* 0x0000000b060a7223 */ /* 0x000fe20000010004 */
[----:B------:R-:W-:Y:S01]  /*2b70*/  FFMA.FTZ R11, R7, R18, R5 ;  /* 0x00000012070b7223 */ /* 0x000fe20000010005 */
[----:B------:R-:W-:Y:S06]  /*2b80*/  @!P6 BRA `(.L_x_2894) ;  /* 0x000000000028e947 */ /* 0x000fec0003800000 */
[----:B------:R-:W-:Y:S01]  /*2b90*/  FMUL.FTZ R18, R10, -1.4426950216293334961 ;  /* 0xbfb8aa3b0a127820 */ /* 0x000fe20000410000 */
        /* <DEDUP_REMOVED lines=9> */
.L_x_2894:
        /* <DEDUP_REMOVED lines=9> */
[----:B------:R-:W-:Y:S02]  /*2cc0*/  IADD3 R43, R21, R43, RZ ;  /* 0x0000002b152b7210 */ /* 0x000fe40007ffe0ff */
[----:B------:R-:W-:-:S04]  /*2cd0*/  LEA R18, P5, R20, UR14, 0x2 ;  /* 0x0000000e14127c11 */ /* 0x000fc8000f8a10ff */
[----:B------:R-:W-:-:S05]  /*2ce0*/  LEA.HI.X R19, R20, UR15, R43, 0x2, P5 ;  /* 0x0000000f14137c11 */ /* 0x000fca000a8f142b */
[----:B------:R1:W-:Y:S04]  /*2cf0*/  STG.E.64 desc[UR8][R18.64], R10 ;  /* 0x0000000a12007986 */ /* 0x0003e8000c101b08 */
.L_x_2896:
[----:B------:R-:W-:Y:S05]  /*2d00*/  BSYNC B0 ;  /* 0x0000000000007941 */ /* 0x000fea0003800000 */
.L_x_2895:
[----:B-1----:R-:W-:Y:S01]  /*2d10*/  FMUL.FTZ R11, R40, UR6 ;  /* 0x00000006280b7c20 */ /* 0x002fe20008410000 */
[----:B------:R-:W-:Y:S01]  /*2d20*/  FMUL.FTZ R18, R23, UR6 ;  /* 0x0000000617127c20 */ /* 0x000fe20008410000 */
[----:B0-----:R-:W-:Y:S02]  /*2d30*/  IMAD R19, R45, UR10, R44 ;  /* 0x0000000a2d137c24 */ /* 0x001fe4000f8e022c */
[----:B------:R-:W-:Y:S01]  /*2d40*/  FADD.FTZ R40, -R8, R24 ;  /* 0x0000001808287221 */ /* 0x000fe20000010100 */
[----:B------:R-:W-:Y:S01]  /*2d50*/  FFMA.FTZ R10, R6, R11, R4 ;  /* 0x0000000b060a7223 */ /* 0x000fe20000010004 */
[----:B------:R-:W-:Y:S01]  /*2d60*/  FADD.FTZ R25, -R8, R25 ;  /* 0x0000001908197221 */ /* 0x000fe20000010100 */
        /* <DEDUP_REMOVED lines=12> */
.L_x_2897:
[----:B------:R-:W-:Y:S04]  /*2e30*/  BSSY B0, `(.L_x_2898) ;  /* 0x000000d000007945 */ /* 0x000fe80003800000 */
[----:B------:R-:W-:Y:S05]  /*2e40*/  @!P3 BRA `(.L_x_2899) ;  /* 0x00000000002cb947 */ /* 0x000fea0003800000 */
[----:B------:R-:W-:Y:S01]  /*2e50*/  ULDC.64 UR14, c[0x0][0x270] ;  /* 0x00009c00000e7ab9 */ /* 0x000fe20000000a00 */
[----:B------:R-:W-:Y:S01]  /*2e60*/  MOV R20, R2 ;  /* 0x0000000200147202 */ /* 0x000fe20000000f00 */
[----:B------:R-:W-:Y:S01]  /*2e70*/  IMAD R18, R37, UR14, RZ ;  /* 0x0000000e25127c24 */ /* 0x000fe2000f8e02ff */
[----:B------:R-:W-:-:S03]  /*2e80*/  MOV R21, R13 ;  /* 0x0000000d00157202 */ /* 0x000fc60000000f00 */
[----:B------:R-:W-:-:S04]  /*2e90*/  IMAD.WIDE.U32 R22, R31, UR14, R20 ;  /* 0x0000000e1f167c25 */ /* 0x000fc8000f8e0014 */
[----:B------:R-:W-:Y:S01]  /*2ea0*/  IMAD R21, R31, UR15, R18 ;  /* 0x0000000f1f157c24 */ /* 0x000fe2000f8e0212 */
[----:B------:R-:W-:Y:S02]  /*2eb0*/  ULDC.64 UR14, c[0x0][0x210] ;  /* 0x00008400000e7ab9 */ /* 0x000fe40000000a00 */
[----:B------:R-:W-:Y:S02]  /*2ec0*/  LEA R20, P5, R22, UR14, 0x2 ;  /* 0x0000000e16147c11 */ /* 0x000fe4000f8a10ff */
[----:B------:R-:W-:-:S04]  /*2ed0*/  IADD3 R21, R23, R21, RZ ;  /* 0x0000001517157210 */ /* 0x000fc80007ffe0ff */
[----:B------:R-:W-:-:S05]  /*2ee0*/  LEA.HI.X R21, R22, UR15, R21, 0x2, P5 ;  /* 0x0000000f16157c11 */ /* 0x000fca000a8f1415 */
[----:B------:R0:W-:Y:S02]  /*2ef0*/  STG.E.64 desc[UR8][R20.64], R10 ;  /* 0x0000000a14007986 */ /* 0x0001e4000c101b08 */
.L_x_2899:
[----:B------:R-:W-:Y:S05]  /*2f00*/  BSYNC B0 ;  /* 0x0000000000007941 */ /* 0x000fea0003800000 */
.L_x_2898:
[----:B0-----:R-:W-:Y:S01]  /*2f10*/  FMUL.FTZ R11, R40, UR6 ;  /* 0x00000006280b7c20 */ /* 0x001fe20008410000 */
[----:B------:R-:W-:Y:S01]  /*2f20*/  FMUL.FTZ R20, R25, UR6 ;  /* 0x0000000619147c20 */ /* 0x000fe20008410000 */
[----:B------:R-:W-:Y:S01]  /*2f30*/  ULDC.64 UR16, c[0x0][0x278] ;  /* 0x00009e0000107ab9 */ /* 0x000fe20000000a00 */
        /* <DEDUP_REMOVED lines=14> */
.L_x_2900:
        /* <DEDUP_REMOVED lines=13> */
.L_x_2902:
[----:B------:R-:W-:Y:S05]  /*30f0*/  BSYNC B0 ;  /* 0x0000000000007941 */ /* 0x000fea0003800000 */
.L_x_2901:
[----:B------:R-:W-:Y:S01]  /*3100*/  FADD.FTZ R14, -R8, R14 ;  /* 0x0000000e080e7221 */ /* 0x000fe20000010100 */
[----:B------:R-:W-:Y:S01]  /*3110*/  ISETP.GE.U32.AND P5, PT, R18, UR16, PT ;  /* 0x0000001012007c0c */ /* 0x000fe2000bfa6070 */
[----:B------:R-:W-:Y:S01]  /*3120*/  FADD.FTZ R15, -R8, R15 ;  /* 0x0000000f080f7221 */ /* 0x000fe20000010100 */
[----:B------:R-:W-:Y:S01]  /*3130*/  SHF.R.S32.HI R25, RZ, 0x1f, R18 ;  /* 0x0000001fff197819 */ /* 0x000fe20000011412 */
[----:B0-----:R-:W-:Y:S01]  /*3140*/  FMUL.FTZ R11, R14, UR6 ;  /* 0x000000060e0b7c20 */ /* 0x001fe20008410000 */
[----:B------:R-:W-:Y:S01]  /*3150*/  IADD3 R14, R19, 0xa0, RZ ;  /* 0x000000a0130e7810 */ /* 0x000fe20007ffe0ff */
[----:B------:R-:W-:Y:S01]  /*3160*/  FMUL.FTZ R20, R15, UR6 ;  /* 0x000000060f147c20 */ /* 0x000fe20008410000 */
[----:B------:R-:W-:Y:S01]  /*3170*/  ISETP.GE.AND.EX P5, PT, R25, UR17, PT, P5 ;  /* 0x0000001119007c0c */ /* 0x000fe2000bfa6350 */
[----:B------:R-:W-:Y:S02]  /*3180*/  FFMA.FTZ R10, R6, R11, R4 ;  /* 0x0000000b060a7223 */ /* 0x000fe40000010004 */
        /* <DEDUP_REMOVED lines=13> */
.L_x_2903:
        /* <DEDUP_REMOVED lines=13> */
.L_x_2905:
[----:B------:R-:W-:Y:S05]  /*3330*/  BSYNC B0 ;  /* 0x0000000000007941 */ /* 0x000fea0003800000 */
.L_x_2904:
[----:B------:R-:W-:Y:S01]  /*3340*/  FADD.FTZ R16, -R8, R16 ;  /* 0x0000001008107221 */ /* 0x000fe20000010100 */
[----:B------:R-:W-:Y:S01]  /*3350*/  ISETP.GE.U32.AND P5, PT, R14, UR16, PT ;  /* 0x000000100e007c0c */ /* 0x000fe2000bfa6070 */
[----:B------:R-:W-:Y:S01]  /*3360*/  FADD.FTZ R17, -R8, R17 ;  /* 0x0000001108117221 */ /* 0x000fe20000010100 */
[----:B0-----:R-:W-:Y:S01]  /*3370*/  SHF.R.S32.HI R21, RZ, 0x1f, R14 ;  /* 0x0000001fff157819 */ /* 0x001fe2000001140e */
[----:B------:R-:W-:Y:S01]  /*3380*/  FMUL.FTZ R11, R16, UR6 ;  /* 0x00000006100b7c20 */ /* 0x000fe20008410000 */
        /* <DEDUP_REMOVED lines=17> */
.L_x_2906:
        /* <DEDUP_REMOVED lines=13> */
.L_x_2908:
[----:B------:R-:W-:Y:S05]  /*3570*/  BSYNC B0 ;  /* 0x0000000000007941 */ /* 0x000fea0003800000 */
.L_x_2907:
[C---:B------:R-:W-:Y:S01]  /*3580*/  FADD.FTZ R26, -R8.reuse, R26 ;  /* 0x0000001a081a7221 */ /* 0x040fe20000010100 */
[----:B------:R-:W-:Y:S01]  /*3590*/  ISETP.GE.U32.AND P5, PT, R15, UR16, PT ;  /* 0x000000100f007c0c */ /* 0x000fe2000bfa6070 */
[----:B------:R-:W-:Y:S01]  /*35a0*/  FADD.FTZ R27, -R8, R27 ;  /* 0x0000001b081b7221 */ /* 0x000fe20000010100 */
[----:B------:R-:W-:Y:S01]  /*35b0*/  SHF.R.S32.HI R21, RZ, 0x1f, R15 ;  /* 0x0000001fff157819 */ /* 0x000fe2000001140f */
[----:B0-----:R-:W-:Y:S02]  /*35c0*/  FMUL.FTZ R11, R26, UR6 ;  /* 0x000000061a0b7c20 */ /* 0x001fe40008410000 */
        /* <DEDUP_REMOVED lines=16> */
.L_x_2909:
        /* <DEDUP_REMOVED lines=13> */
.L_x_2911:
[----:B------:R-:W-:Y:S05]  /*37a0*/  BSYNC B0 ;  /* 0x0000000000007941 */ /* 0x000fea0003800000 */
.L_x_2910:
[----:B------:R-:W-:Y:S01]  /*37b0*/  ISETP.GE.U32.AND P5, PT, R34, UR16, PT ;  /* 0x0000001022007c0c */ /* 0x000fe2000bfa6070 */
[C---:B------:R-:W-:Y:S01]  /*37c0*/  FADD.FTZ R28, -R8.reuse, R28 ;  /* 0x0000001c081c7221 */ /* 0x040fe20000010100 */
[----:B------:R-:W-:Y:S02]  /*37d0*/  FADD.FTZ R8, -R8, R29 ;  /* 0x0000001d08087221 */ /* 0x000fe40000010100 */
[----:B------:R-:W-:Y:S02]  /*37e0*/  ISETP.GE.AND.EX P5, PT, R41, UR17, PT, P5 ;  /* 0x0000001129007c0c */ /* 0x000fe4000bfa6350 */
[----:B------:R-:W-:Y:S02]  /*37f0*/  FMUL.FTZ R8, R8, UR6 ;  /* 0x0000000608087c20 */ /* 0x000fe40008410000 */
[----:B------:R-:W-:Y:S01]  /*3800*/  ISETP.LT.U32.AND P5, PT, R9, 0x1c0, !P5 ;  /* 0x000001c00900780c */ /* 0x000fe20006fa1070 */
[----:B------:R-:W-:Y:S01]  /*3810*/  FMUL.FTZ R9, R28, UR6 ;  /* 0x000000061c097c20 */ /* 0x000fe20008410000 */
[----:B------:R-:W-:-:S03]  /*3820*/  FFMA.FTZ R7, R7, R8, R5 ;  /* 0x0000000807077223 */ /* 0x000fc60000010005 */
[----:B------:R-:W-:Y:S01]  /*3830*/  FFMA.FTZ R6, R6, R9, R4 ;  /* 0x0000000906067223 */ /* 0x000fe20000010004 */
[----:B------:R-:W-:Y:S07]  /*3840*/  @!P6 BRA `(.L_x_2912) ;  /* 0x000000000028e947 */ /* 0x000fee0003800000 */
        /* <DEDUP_REMOVED lines=10> */
.L_x_2912:
[----:B------:R-:W-:Y:S04]  /*38f0*/  BSSY B0, `(.L_x_2913) ;  /* 0x000000c000007945 */ /* 0x000fe80003800000 */
[----:B------:R-:W-:Y:S05]  /*3900*/  @!P5 BRA `(.L_x_2914) ;  /* 0x000000000028d947 */ /* 0x000fea0003800000 */
        /* <DEDUP_REMOVED lines=10> */
.L_x_2914:
[----:B------:R-:W-:Y:S05]  /*39b0*/  BSYNC B0 ;  /* 0x0000000000007941 */ /* 0x000fea0003800000 */
.L_x_2913:
[----:B------:R-:W-:Y:S02]  /*39c0*/  UIADD3 UR11, UR12, UR11, URZ ;  /* 0x0000000b0c0b7290 */ /* 0x000fe4000fffe03f */
[----:B------:R-:W-:Y:S02]  /*39d0*/  UIADD3 UR4, UR4, 0x1, URZ ;  /* 0x0000000104047890 */ /* 0x000fe4000fffe03f */
[----:B------:R-:W-:-:S06]  /*39e0*/  UISETP.GE.AND UP0, UPT, UR11, UR5, UPT ;  /* 0x000000050b00728c */ /* 0x000fcc000bf06270 */
[----:B------:R-:W-:-:S13]  /*39f0*/  PLOP3.LUT P5, PT, PT, PT, UP0, 0x80, 0x0 ;  /* 0x000000000000781c */ /* 0x000fda0003faf008 */
[----:B------:R-:W-:Y:S05]  /*3a00*/  @!P5 BRA `(.L_x_2915) ;  /* 0xffffffc80050d947 */ /* 0x000fea000383ffff */
[----:B------:R-:W-:Y:S05]  /*3a10*/  EXIT ;  /* 0x000000000000794d */ /* 0x000fea0003800000 */
.L_x_2916:
        /* <DEDUP_REMOVED lines=14> */
.L_x_3313:


//--------------------- .text._Z35group_norm_nhwc_fwd_one_pass_kernelI11Fp32IOFp32WLi512ELi28ELi448EEv26Group_norm_nhwc_fwd_params --------------------------
	.section	.text._Z35group_norm_nhwc_fwd_one_pass_kernelI11Fp32IOFp32WLi512ELi28ELi448EEv26Group_norm_nhwc_fwd_params,"ax",@progbits
	.align	128
        .global         _Z35group_norm_nhwc_fwd_one_pass_kernelI11Fp32IOFp32WLi512ELi28ELi448EEv26Group_norm_nhwc_fwd_params
        .type           _Z35group_norm_nhwc_fwd_one_pass_kernelI11Fp32IOFp32WLi512ELi28ELi448EEv26Group_norm_nhwc_fwd_params,@function
        .size           _Z35group_norm_nhwc_fwd_one_pass_kernelI11Fp32IOFp32WLi512ELi28ELi448EEv26Group_norm_nhwc_fwd_params,(.L_x_3314 - _Z35group_norm_nhwc_fwd_one_pass_kernelI11Fp32IOFp32WLi512ELi28ELi448EEv26Group_norm_nhwc_fwd_params)
        .other          _Z35group_norm_nhwc_fwd_one_pass_kernelI11Fp32IOFp32WLi512ELi28ELi448EEv26Group_norm_nhwc_fwd_params,@"STO_CUDA_ENTRY STV_DEFAULT"
_Z35group_norm_nhwc_fwd_one_pass_kernelI11Fp32IOFp32WLi512ELi28ELi448EEv26Group_norm_nhwc_fwd_params:
.text._Z35group_norm_nhwc_fwd_one_pass_kernelI11Fp32IOFp32WLi512ELi28ELi448EEv26Group_norm_nhwc_fwd_params:
        /* <DEDUP_REMOVED lines=27> */
[----:B------:R-:W-:Y:S02]  /*01b0*/  SHF.R.S32.HI R3, RZ, 0x5, R3 ;  /* 0x00000005ff037819 */ /* 0x000fe40000011403 */
[----:B------:R-:W-:Y:S02]  /*01c0*/  ISETP.LT.U32.AND P2, PT, R55, UR8, PT ;  /* 0x0000000837007c0c */ /* 0x000fe4000bf41070 */
[----:B------:R-:W-:Y:S02]  /*01d0*/  SHF.R.S32.HI R57, RZ, 0x1f, R55 ;  /* 0x0000001fff397819 */ /* 0x000fe40000011437 */
[----:B------:R-:W-:-:S02]  /*01e0*/  ISETP.LT.U32.AND P1, PT, R54, UR8, PT ;  /* 0x0000000836007c0c */ /* 0x000fc4000bf21070 */
        /* <DEDUP_REMOVED lines=15> */
[C---:B------:R-:W-:Y:S02]  /*02e0*/  IADD3 R73, R55.reuse, 0x1a0, RZ ;  /* 0x000001a037497810 */ /* 0x040fe40007ffe0ff */
[C---:B------:R-:W-:Y:S02]  /*02f0*/  IADD3 R74, R55.reuse, 0x1c0, RZ ;  /* 0x000001c0374a7810 */ /* 0x040fe40007ffe0ff */
[----:B------:R-:W-:-:S02]  /*0300*/  IADD3 R75, R55, 0x1e0, RZ ;  /* 0x000001e0374b7810 */ /* 0x000fc40007ffe0ff */
[----:B------:R-:W-:Y:S02]  /*0310*/  ISETP.LT.AND.EX P2, PT, R57, UR9, !P0, P2 ;  /* 0x0000000939007c0c */ /* 0x000fe4000c741320 */
[----:B------:R-:W-:Y:S02]  /*0320*/  ISETP.LT.AND.EX P1, PT, R59, UR9, !P0, P1 ;  /* 0x000000093b007c0c */ /* 0x000fe4000c721310 */
[----:B------:R-:W-:Y:S01]  /*0330*/  ISETP.LT.AND.EX P0, PT, R61, UR9, !P0, P3 ;  /* 0x000000093d007c0c */ /* 0x000fe2000c701330 */
[----:B-1----:R-:W-:-:S12]  /*0340*/  ULDC.64 UR8, c[0x0][0x208] ;  /* 0x0000820000087ab9 */ /* 0x002fd80000000a00 */
.L_x_2974:
[----:B01----:R-:W0:Y:S01]  /*0350*/  LDC R9, c[0x0][0x288] ;  /* 0x0000a200ff097b82 */ /* 0x003e220000000800 */
[----:B------:R-:W-:Y:S01]  /*0360*/  ULDC.64 UR14, c[0x0][0x278] ;  /* 0x00009e00000e7ab9 */ /* 0x000fe20000000a00 */
[----:B------:R-:W-:Y:S01]  /*0370*/  SHF.R.S32.HI R77, RZ, 0x1f, R63 ;  /* 0x0000001fff4d7819 */ /* 0x000fe2000001143f */
[----:B------:R-:W-:Y:S01]  /*0380*/  ULDC.64 UR12, c[0x0][0x280] ;  /* 0x0000a000000c7ab9 */ /* 0x000fe20000000a00 */
[----:B------:R-:W-:Y:S02]  /*0390*/  SHF.R.S32.HI R81, RZ, 0x1f, R64 ;  /* 0x0000001fff517819 */ /* 0x000fe40000011440 */
[----:B------:R-:W-:Y:S02]  /*03a0*/  ISETP.GE.U32.AND P6, PT, R64, UR14, PT ;  /* 0x0000000e40007c0c */ /* 0x000fe4000bfc6070 */
[----:B------:R-:W1:Y:S01]  /*03b0*/  @P2 LDC.64 R10, c[0x0][0x220] ;  /* 0x00008800ff0a2b82 */ /* 0x000e620000000a00 */
[----:B------:R-:W-:Y:S02]  /*03c0*/  SHF.R.S32.HI R83, RZ, 0x1f, R65 ;  /* 0x0000001fff537819 */ /* 0x000fe40000011441 */
[----:B------:R-:W-:-:S02]  /*03d0*/  ISETP.GE.AND.EX P6, PT, R81, UR15, PT, P6 ;  /* 0x0000000f51007c0c */ /* 0x000fc4000bfc6360 */
[----:B------:R-:W-:Y:S02]  /*03e0*/  SHF.R.S32.HI R85, RZ, 0x1f, R66 ;  /* 0x0000001fff557819 */ /* 0x000fe40000011442 */
[----:B------:R-:W-:Y:S01]  /*03f0*/  ISETP.GT.U32.OR P6, PT, R0, 0x1bf, P6 ;  /* 0x000001bf0000780c */ /* 0x000fe200037c4470 */
[----:B------:R-:W2:Y:S01]  /*0400*/  @P1 LDC.64 R12, c[0x0][0x220] ;  /* 0x00008800ff0c1b82 */ /* 0x000ea20000000a00 */
[----:B0-----:R-:W-:-:S07]  /*0410*/  IABS R5, R9 ;  /* 0x0000000900057213 */ /* 0x001fce0000000000 */
[----:B------:R-:W0:Y:S01]  /*0420*/  @P0 LDC.64 R14, c[0x0][0x270] ;  /* 0x00009c00ff0e0b82 */ /* 0x000e220000000a00 */
[----:B------:R-:W3:Y:S07]  /*0430*/  I2F.RP R4, R5 ;  /* 0x0000000500047306 */ /* 0x000eee0000209400 */
[----:B------:R-:W4:Y:S01]  /*0440*/  @P0 LDC.64 R16, c[0x0][0x220] ;  /* 0x00008800ff100b82 */ /* 0x000f220000000a00 */
[----:B---3--:R-:W3:Y:S02]  /*0450*/  MUFU.RCP R4, R4 ;  /* 0x0000000400047308 */ /* 0x008ee40000001000 */
[----:B---3--:R-:W-:-:S06]  /*0460*/  IADD3 R2, R4, 0xffffffe, RZ ;  /* 0x0ffffffe04027810 */ /* 0x008fcc0007ffe0ff */
[----:B------:R3:W5:Y:S02]  /*0470*/  F2I.FTZ.U32.TRUNC.NTZ R3, R2 ;  /* 0x0000000200037305 */ /* 0x000764000021f000 */
[----:B---3--:R-:W-:Y:S02]  /*0480*/  MOV R2, RZ ;  /* 0x000000ff00027202 */ /* 0x008fe40000000f00 */
[----:B-----5:R-:W-:-:S05]  /*0490*/  IADD3 R6, RZ, -R3, RZ ;  /* 0x80000003ff067210 */ /* 0x020fca0007ffe0ff */
[----:B------:R-:W-:Y:S01]  /*04a0*/  IMAD R7, R6, R5, RZ ;  /* 0x0000000506077224 */ /* 0x000fe200078e02ff */
[----:B------:R-:W-:-:S03]  /*04b0*/  IABS R6, R58 ;  /* 0x0000003a00067213 */ /* 0x000fc60000000000 */
[----:B------:R-:W-:Y:S01]  /*04c0*/  IMAD.HI.U32 R3, R3, R7, R2 ;  /* 0x0000000703037227 */ /* 0x000fe200078e0002 */
[----:B------:R-:W-:-:S04]  /*04d0*/  LOP3.LUT R2, R58, R9, RZ, 0x3c, !PT ;  /* 0x000000093a027212 */ /* 0x000fc800078e3cff */
[----:B------:R-:W-:Y:S01]  /*04e0*/  ISETP.GE.AND P5, PT, R2, RZ, PT ;  /* 0x000000ff0200720c */ /* 0x000fe20003fa6270 */
[----:B------:R-:W-:-:S05]  /*04f0*/  IMAD.HI.U32 R3, R3, R6, RZ ;  /* 0x0000000603037227 */ /* 0x000fca00078e00ff */
[----:B------:R-:W-:-:S05]  /*0500*/  IADD3 R4, -R3, RZ, RZ ;  /* 0x000000ff03047210 */ /* 0x000fca0007ffe1ff */
[C---:B------:R-:W-:Y:S02]  /*0510*/  IMAD R4, R5.reuse, R4, R6 ;  /* 0x0000000405047224 */ /* 0x040fe400078e0206 */
[----:B------:R-:W3:Y:S03]  /*0520*/  @P2 LDC.64 R6, c[0x0][0x270] ;  /* 0x00009c00ff062b82 */ /* 0x000ee60000000a00 */
[----:B------:R-:W-:-:S13]  /*0530*/  ISETP.GT.U32.AND P4, PT, R5, R4, PT ;  /* 0x000000040500720c */ /* 0x000fda0003f84070 */
[-C--:B------:R-:W-:Y:S02]  /*0540*/  @!P4 IADD3 R4, R4, -R5.reuse, RZ ;  /* 0x800000050404c210 */ /* 0x080fe40007ffe0ff */
[----:B------:R-:W-:Y:S02]  /*0550*/  @!P4 IADD3 R3, R3, 0x1, RZ ;  /* 0x000000010303c810 */ /* 0x000fe40007ffe0ff */
[----:B------:R-:W-:Y:S02]  /*0560*/  ISETP.GE.U32.AND P3, PT, R4, R5, PT ;  /* 0x000000050400720c */ /* 0x000fe40003f66070 */
[----:B------:R-:W-:Y:S02]  /*0570*/  ISETP.NE.AND P4, PT, R9, RZ, PT ;  /* 0x000000ff0900720c */ /* 0x000fe40003f85270 */
[----:B------:R-:W-:-:S09]  /*0580*/  SHF.R.S32.HI R4, RZ, 0x1f, R62 ;  /* 0x0000001fff047819 */ /* 0x000fd2000001143e */
[----:B------:R-:W-:Y:S02]  /*0590*/  @P3 IADD3 R3, R3, 0x1, RZ ;  /* 0x0000000103033810 */ /* 0x000fe40007ffe0ff */
[----:B------:R-:W-:Y:S02]  /*05a0*/  ISETP.GE.U32.AND P3, PT, R63, UR14, PT ;  /* 0x0000000e3f007c0c */ /* 0x000fe4000bf66070 */
[----:B------:R-:W-:Y:S02]  /*05b0*/  @!P5 IADD3 R3, -R3, RZ, RZ ;  /* 0x000000ff0303d210 */ /* 0x000fe40007ffe1ff */
[----:B------:R-:W-:Y:S02]  /*05c0*/  @!P4 LOP3.LUT R3, RZ, R9, RZ, 0x33, !PT ;  /* 0x00000009ff03c212 */ /* 0x000fe400078e33ff */
[----:B------:R-:W-:Y:S02]  /*05d0*/  ISETP.GE.AND.EX P3, PT, R77, UR15, PT, P3 ;  /* 0x0000000f4d007c0c */ /* 0x000fe4000bf66330 */
[----:B------:R-:W-:-:S02]  /*05e0*/  IADD3 R79, -R3, RZ, RZ ;  /* 0x000000ff034f7210 */ /* 0x000fc40007ffe1ff */
[----:B------:R-:W-:Y:S02]  /*05f0*/  SHF.R.S32.HI R2, RZ, 0x1f, R3 ;  /* 0x0000001fff027819 */ /* 0x000fe40000011403 */
[----:B------:R-:W-:Y:S01]  /*0600*/  ISETP.GT.U32.OR P3, PT, R0, 0x1bf, P3 ;  /* 0x000001bf0000780c */ /* 0x000fe20001f64470 */
[----:B------:R-:W-:Y:S02]  /*0610*/  IMAD R79, R9, R79, R58 ;  /* 0x0000004f094f7224 */ /* 0x000fe400078e023a */
[----:B------:R-:W5:Y:S01]  /*0620*/  @P1 LDC.64 R8, c[0x0][0x270] ;  /* 0x00009c00ff081b82 */ /* 0x000f620000000a00 */
[----:B------:R-:W-:Y:S02]  /*0630*/  IMAD R2, R2, UR12, RZ ;  /* 0x0000000c02027c24 */ /* 0x000fe4000f8e02ff */
[----:B------:R-:W-:Y:S02]  /*0640*/  IMAD R79, R79, 0x1c, RZ ;  /* 0x0000001c4f4f7824 */ /* 0x000fe400078e02ff */
[----:B------:R-:W-:-:S02]  /*0650*/  IMAD R23, R3, UR13, R2 ;  /* 0x0000000d03177c24 */ /* 0x000fc4000f8e0202 */
[----:B---3--:R-:W-:Y:S01]  /*0660*/  @P2 IMAD R2, R57, R6, RZ ;  /* 0x0000000639022224 */ /* 0x008fe200078e02ff */
[----:B------:R-:W-:Y:S02]  /*0670*/  IADD3 R24, P4, R62, R79, RZ ;  /* 0x0000004f3e187210 */ /* 0x000fe40007f9e0ff */
[----:B------:R-:W3:Y:S01]  /*0680*/  @!P3 LDC.64 R18, c[0x0][0x270] ;  /* 0x00009c00ff12bb82 */ /* 0x000ee20000000a00 */
[----:B------:R-:W-:Y:S01]  /*0690*/  @P2 IMAD R7, R55, R7, R2 ;  /* 0x0000000737072224 */ /* 0x000fe200078e0202 */
[----:B------:R-:W-:-:S03]  /*06a0*/  LEA.HI.X.SX32 R25, R79, R4, 0x1, P4 ;  /* 0x000000044f197211 */ /* 0x000fc600020f0eff */
[----:B------:R-:W-:-:S03]  /*06b0*/  IMAD.WIDE.U32 R24, R3, UR12, R24 ;  /* 0x0000000c03187c25 */ /* 0x000fc6000f8e0018 */
[----:B------:R-:W4:Y:S02]  /*06c0*/  @!P3 LDC.64 R20, c[0x0][0x220] ;  /* 0x00008800ff14bb82 */ /* 0x000f240000000a00 */
[----:B------:R-:W-:Y:S01]  /*06d0*/  IADD3 R23, R25, R23, RZ ;  /* 0x0000001719177210 */ /* 0x000fe20007ffe0ff */
[----:B-----5:R-:W-:Y:S01]  /*06e0*/  @P1 IMAD R4, R59, R8, RZ ;  /* 0x000000083b041224 */ /* 0x020fe200078e02ff */
[-C--:B------:R-:W-:Y:S02]  /*06f0*/  @P2 MOV R22, R24.reuse ;  /* 0x0000001800162202 */ /* 0x080fe40000000f00 */
[----:B------:R-:W-:Y:S01]  /*0700*/  @P1 MOV R5, R23 ;  /* 0x0000001700051202 */ /* 0x000fe20000000f00 */
[----:B------:R-:W-:Y:S01]  /*0710*/  @P1 IMAD R9, R54, R9, R4 ;  /* 0x0000000936091224 */ /* 0x000fe200078e0204 */
[----:B------:R-:W-:Y:S01]  /*0720*/  @P1 MOV R4, R24 ;  /* 0x0000001800041202 */ /* 0x000fe20000000f00 */
[----:B------:R-:W-:-:S04]  /*0730*/  @P2 IMAD.WIDE.U32 R2, R55, R6, R22 ;  /* 0x0000000637022225 */ /* 0x000fc800078e0016 */
[----:B------:R-:W-:Y:S01]  /*0740*/  @P1 IMAD.WIDE.U32 R4, R54, R8, R4 ;  /* 0x0000000836041225 */ /* 0x000fe200078e0004 */
[----:B------:R-:W-:Y:S02]  /*0750*/  @P2 IADD3 R7, R3, R7, RZ ;  /* 0x0000000703072210 */ /* 0x000fe40007ffe0ff */
[----:B-1----:R-:W-:Y:S02]  /*0760*/  @P2 LEA R8, P5, R2, R10, 0x2 ;  /* 0x0000000a02082211 */ /* 0x002fe400078a10ff */
[----:B------:R-:W-:Y:S01]  /*0770*/  @P1 IADD3 R3, R5, R9, RZ ;  /* 0x0000000905031210 */ /* 0x000fe20007ffe0ff */
[----:B0-----:R-:W-:Y:S01]  /*0780*/  @P0 IMAD R5, R61, R14, RZ ;  /* 0x0000000e3d050224 */ /* 0x001fe200078e02ff */
[----:B--2---:R-:W-:Y:S02]  /*0790*/  @P1 LEA R6, P4, R4, R12, 0x2 ;  /* 0x0000000c04061211 */ /* 0x004fe400078810ff */
[----:B------:R-:W-:Y:S01]  /*07a0*/  @P2 LEA.HI.X R9, R2, R11, R7, 0x2, P5 ;  /* 0x0000000b02092211 */ /* 0x000fe200028f1407 */
[----:B------:R-:W-:Y:S01]  /*07b0*/  @P0 IMAD R5, R56, R15, R5 ;  /* 0x0000000f38050224 */ /* 0x000fe200078e0205 */
[----:B------:R-:W-:Y:S01]  /*07c0*/  @P1 LEA.HI.X R7, R4, R13, R3, 0x2, P4 ;  /* 0x0000000d04071211 */ /* 0x000fe200020f1403 */
[----:B---3--:R-:W-:Y:S01]  /*07d0*/  @!P3 IMAD R4, R77, R18, RZ ;  /* 0x000000124d04b224 */ /* 0x008fe200078e02ff */
[----:B------:R-:W-:-:S02]  /*07e0*/  @P0 MOV R2, R24 ;  /* 0x0000001800020202 */ /* 0x000fc40000000f00 */
[----:B------:R-:W-:Y:S01]  /*07f0*/  @P0 MOV R3, R23 ;  /* 0x0000001700030202 */ /* 0x000fe20000000f00 */
[----:B------:R-:W-:Y:S01]  /*0800*/  @!P3 IMAD R13, R63, R19, R4 ;  /* 0x000000133f0db224 */ /* 0x000fe200078e0204 */
[----:B------:R-:W-:Y:S02]  /*0810*/  ISETP.GE.U32.AND P4, PT, R65, UR14, PT ;  /* 0x0000000e41007c0c */ /* 0x000fe4000bf86070 */
[----:B------:R-:W-:Y:S01]  /*0820*/  @!P3 MOV R10, R24 ;  /* 0x00000018000ab202 */ /* 0x000fe20000000f00 */
[----:B------:R-:W-:Y:S01]  /*0830*/  @P0 IMAD.WIDE.U32 R2, R56, R14, R2 ;  /* 0x0000000e38020225 */ /* 0x000fe200078e0002 */
[----:B------:R-:W-:Y:S01]  /*0840*/  ISETP.GE.AND.EX P4, PT, R83, UR15, PT, P4 ;  /* 0x0000000f53007c0c */ /* 0x000fe2000bf86340 */
[----:B------:R-:W0:Y:S01]  /*0850*/  @!P6 LDC.64 R14, c[0x0][0x270] ;  /* 0x00009c00ff0eeb82 */ /* 0x000e220000000a00 */
[----:B------:R-:W-:Y:S02]  /*0860*/  @!P3 MOV R11, R23 ;  /* 0x00000017000bb202 */ /* 0x000fe40000000f00 */
[----:B------:R-:W-:-:S02]  /*0870*/  ISETP.GT.U32.OR P4, PT, R0, 0x1bf, P4 ;  /* 0x000001bf0000780c */ /* 0x000fc40002784470 */
[----:B------:R-:W-:Y:S01]  /*0880*/  @P0 IADD3 R3, R3, R5, RZ ;  /* 0x0000000503030210 */ /* 0x000fe20007ffe0ff */
[----:B------:R-:W-:Y:S01]  /*0890*/  @!P3 IMAD.WIDE.U32 R10, R63, R18, R10 ;  /* 0x000000123f0ab225 */ /* 0x000fe200078e000a */
[C---:B----4-:R-:W-:Y:S01]  /*08a0*/  @P0 LEA R4, P5, R2.reuse, R16, 0x2 ;  /* 0x0000001002040211 */ /* 0x050fe200078a10ff */
[----:B------:R-:W1:Y:S03]  /*08b0*/  @!P6 LDC.64 R18, c[0x0][0x220] ;  /* 0x00008800ff12eb82 */ /* 0x000e660000000a00 */
[----:B------:R-:W-:Y:S02]  /*08c0*/  @P0 LEA.HI.X R5, R2, R17, R3, 0x2, P5 ;  /* 0x0000001102050211 */ /* 0x000fe400028f1403 */
[----:B------:R-:W-:Y:S02]  /*08d0*/  @!P3 IADD3 R2, R11, R13, RZ ;  /* 0x0000000d0b02b210 */ /* 0x000fe40007ffe0ff */
[----:B------:R-:W-:Y:S01]  /*08e0*/  @!P3 LEA R12, P5, R10, R20, 0x2 ;  /* 0x000000140a0cb211 */ /* 0x000fe200078a10ff */
[----:B------:R-:W2:Y:S01]  /*08f0*/  @!P4 LDC.64 R16, c[0x0][0x270] ;  /* 0x00009c00ff10cb82 */ /* 0x000ea20000000a00 */
[----:B------:R-:W-:-:S02]  /*0900*/  @!P6 MOV R3, R23 ;  /* 0x000000170003e202 */ /* 0x000fc40000000f00 */
[----:B------:R-:W-:Y:S02]  /*0910*/  @!P3 LEA.HI.X R13, R10, R21, R2, 0x2, P5 ;  /* 0x000000150a0db211 */ /* 0x000fe400028f1402 */
[----:B------:R-:W-:Y:S02]  /*0920*/  CS2R R20, SRZ ;  /* 0x0000000000147805 */ /* 0x000fe4000001ff00 */
[----:B------:R-:W-:Y:S01]  /*0930*/  ISETP.GE.U32.AND P5, PT, R66, UR14, PT ;  /* 0x0000000e42007c0c */ /* 0x000fe2000bfa6070 */
[----:B0-----:R-:W-:-:S03]  /*0940*/  @!P6 IMAD R2, R81, R14, RZ ;  /* 0x0000000e5102e224 */ /* 0x001fc600078e02ff */
[----:B------:R-:W-:Y:S01]  /*0950*/  ISETP.GE.AND.EX P5, PT, R85, UR15, PT, P5 ;  /* 0x0000000f55007c0c */ /* 0x000fe2000bfa6350 */
[----:B------:R-:W0:Y:S01]  /*0960*/  @!P4 LDC.64 R26, c[0x0][0x220] ;  /* 0x00008800ff1acb82 */ /* 0x000e220000000a00 */
[----:B------:R0:W3:Y:S01]  /*0970*/  @!P3 LDG.E.64 R20, desc[UR8][R12.64] ;  /* 0x000000080c14b981 */ /* 0x0000e2000c1e1b00 */
[----:B------:R-:W-:Y:S01]  /*0980*/  @!P6 IMAD R11, R64, R15, R2 ;  /* 0x0000000f400be224 */ /* 0x000fe200078e0202 */
[----:B------:R-:W-:Y:S02]  /*0990*/  @!P6 MOV R2, R24 ;  /* 0x000000180002e202 */ /* 0x000fe40000000f00 */
[----:B------:R-:W-:-:S03]  /*09a0*/  ISETP.GT.U32.OR P5, PT, R0, 0x1bf, P5 ;  /* 0x000001bf0000780c */ /* 0x000fc60002fa4470 */
[----:B------:R-:W-:-:S05]  /*09b0*/  @!P6 IMAD.WIDE.U32 R2, R64, R14, R2 ;  /* 0x0000000e4002e225 */ /* 0x000fca00078e0002 */
[----:B------:R-:W-:Y:S01]  /*09c0*/  @!P6 IADD3 R3, R3, R11, RZ ;  /* 0x0000000b0303e210 */ /* 0x000fe20007ffe0ff */
[----:B--2---:R-:W-:Y:S01]  /*09d0*/  @!P4 IMAD R14, R83, R16, RZ ;  /* 0x00000010530ec224 */ /* 0x004fe200078e02ff */
[----:B-1----:R-:W-:-:S03]  /*09e0*/  @!P6 LEA R10, P3, R2, R18, 0x2 ;  /* 0x00000012020ae211 */ /* 0x002fc600078610ff */
[----:B------:R-:W1:Y:S01]  /*09f0*/  @!P5 LDC.64 R28, c[0x0][0x270] ;  /* 0x00009c00ff1cdb82 */ /* 0x000e620000000a00 */
[----:B------:R-:W-:Y:S01]  /*0a00*/  @!P6 LEA.HI.X R11, R2, R19, R3, 0x2, P3 ;  /* 0x00000013020be211 */ /* 0x000fe200018f1403 */
[C---:B------:R-:W-:Y:S01]  /*0a10*/  @!P4 IMAD R17, R65.reuse, R17, R14 ;  /* 0x000000114111c224 */ /* 0x040fe200078e020e */
[----:B------:R-:W-:Y:S02]  /*0a20*/  MOV R3, RZ ;  /* 0x000000ff00037202 */ /* 0x000fe40000000f00 */
[----:B------:R-:W-:Y:S02]  /*0a30*/  MOV R2, RZ ;  /* 0x000000ff00027202 */ /* 0x000fe40000000f00 */
[----:B------:R-:W-:Y:S01]  /*0a40*/  @!P4 MOV R14, R24 ;  /* 0x00000018000ec202 */ /* 0x000fe20000000f00 */
[----:B------:R-:W2:Y:S01]  /*0a50*/  @!P5 LDC.64 R18, c[0x0][0x220] ;  /* 0x00008800ff12db82 */ /* 0x000ea20000000a00 */
[----:B------:R-:W-:Y:S02]  /*0a60*/  @!P4 MOV R15, R23 ;  /* 0x00000017000fc202 */ /* 0x000fe40000000f00 */
[----:B------:R4:W5:Y:S01]  /*0a70*/  @!P6 LDG.E.64 R2, desc[UR8][R10.64] ;  /* 0x000000080a02e981 */ /* 0x000962000c1e1b00 */
[----:B------:R-:W-:Y:S01]  /*0a80*/  SHF.R.S32.HI R87, RZ, 0x1f, R67 ;  /* 0x0000001fff577819 */ /* 0x000fe20000011443 */
[----:B------:R-:W-:Y:S01]  /*0a90*/  @!P4 IMAD.WIDE.U32 R14, R65, R16, R14 ;  /* 0x00000010410ec225 */ /* 0x000fe200078e000e */
[----:B------:R-:W-:-:S04]  /*0aa0*/  ISETP.GE.U32.AND P6, PT, R67, UR14, PT ;  /* 0x0000000e43007c0c */ /* 0x000fc8000bfc6070 */
[----:B------:R-:W-:Y:S02]  /*0ab0*/  ISETP.GE.AND.EX P6, PT, R87, UR15, PT, P6 ;  /* 0x0000000f57007c0c */ /* 0x000fe4000bfc6360 */
[----:B------:R-:W-:Y:S02]  /*0ac0*/  @!P4 IADD3 R15, R15, R17, RZ ;  /* 0x000000110f0fc210 */ /* 0x000fe40007ffe0ff */
[----:B0-----:R-:W-:Y:S02]  /*0ad0*/  @!P4 LEA R12, P3, R14, R26, 0x2 ;  /* 0x0000001a0e0cc211 */ /* 0x001fe400078610ff */
[----:B------:R-:W-:Y:S02]  /*0ae0*/  ISETP.GT.U32.OR P6, PT, R0, 0x1bf, P6 ;  /* 0x000001bf0000780c */ /* 0x000fe400037c4470 */
[----:B------:R-:W-:Y:S02]  /*0af0*/  @!P4 LEA.HI.X R13, R14, R27, R15, 0x2, P3 ;  /* 0x0000001b0e0dc211 */ /* 0x000fe400018f140f */
[----:B------:R-:W-:-:S02]  /*0b00*/  SHF.R.S32.HI R89, RZ, 0x1f, R68 ;  /* 0x0000001fff597819 */ /* 0x000fc40000011444 */
[----:B------:R-:W-:Y:S01]  /*0b10*/  ISETP.GE.U32.AND P3, PT, R68, UR14, PT ;  /* 0x0000000e44007c0c */ /* 0x000fe2000bf66070 */
[----:B-1----:R-:W-:Y:S01]  /*0b20*/  @!P5 IMAD R14, R85, R28, RZ ;  /* 0x0000001c550ed224 */ /* 0x002fe200078e02ff */
[----:B----4-:R-:W-:Y:S02]  /*0b30*/  @!P5 MOV R10, R24 ;  /* 0x00000018000ad202 */ /* 0x010fe40000000f00 */
[----:B------:R-:W-:Y:S02]  /*0b40*/  ISETP.GE.AND.EX P3, PT, R89, UR15, PT, P3 ;  /* 0x0000000f59007c0c */ /* 0x000fe4000bf66330 */
[----:B------:R-:W-:Y:S02]  /*0b50*/  @!P5 MOV R11, R23 ;  /* 0x00000017000bd202 */ /* 0x000fe40000000f00 */
[----:B------:R-:W-:Y:S02]  /*0b60*/  CS2R R26, SRZ ;  /* 0x00000000001a7805 */ /* 0x000fe4000001ff00 */
[----:B------:R-:W-:Y:S01]  /*0b70*/  ISETP.GT.U32.OR P3, PT, R0, 0x1bf, P3 ;  /* 0x000001bf0000780c */ /* 0x000fe20001f64470 */
[C---:B------:R-:W-:Y:S01]  /*0b80*/  @!P5 IMAD R15, R66.reuse, R29, R14 ;  /* 0x0000001d420fd224 */ /* 0x040fe200078e020e */
[----:B------:R-:W0:Y:S01]  /*0b90*/  @!P6 LDC.64 R30, c[0x0][0x270] ;  /* 0x00009c00ff1eeb82 */ /* 0x000e220000000a00 */
[----:B------:R-:W-:Y:S01]  /*0ba0*/  @!P5 IMAD.WIDE.U32 R10, R66, R28, R10 ;  /* 0x0000001c420ad225 */ /* 0x000fe200078e000a */
[----:B------:R0:W4:Y:S04]  /*0bb0*/  @!P4 LDG.E.64 R26, desc[UR8][R12.64] ;  /* 0x000000080c1ac981 */ /* 0x000128000c1e1b00 */
[----:B------:R-:W-:-:S02]  /*0bc0*/  @!P5 IADD3 R11, R11, R15, RZ ;  /* 0x0000000f0b0bd210 */ /* 0x000fc40007ffe0ff */
[C---:B--2---:R-:W-:Y:S01]  /*0bd0*/  @!P5 LEA R14, P4, R10.reuse, R18, 0x2 ;  /* 0x000000120a0ed211 */ /* 0x044fe200078810ff */
[----:B------:R-:W1:Y:S01]  /*0be0*/  @!P6 LDC.64 R34, c[0x0][0x220] ;  /* 0x00008800ff22eb82 */ /* 0x000e620000000a00 */
[----:B------:R-:W-:Y:S02]  /*0bf0*/  SHF.R.S32.HI R91, RZ, 0x1f, R69 ;  /* 0x0000001fff5b7819 */ /* 0x000fe40000011445 */
[----:B------:R-:W-:Y:S02]  /*0c00*/  @!P5 LEA.HI.X R15, R10, R19, R11, 0x2, P4 ;  /* 0x000000130a0fd211 */ /* 0x000fe400020f140b */
[----:B------:R-:W-:-:S03]  /*0c10*/  ISETP.GE.U32.AND P4, PT, R69, UR14, PT ;  /* 0x0000000e45007c0c */ /* 0x000fc6000bf86070 */
[----:B------:R-:W2:Y:S01]  /*0c20*/  @!P3 LDC.64 R32, c[0x0][0x270] ;  /* 0x00009c00ff20bb82 */ /* 0x000ea20000000a00 */
[----:B------:R-:W-:-:S04]  /*0c30*/  ISETP.GE.AND.EX P4, PT, R91, UR15, PT, P4 ;  /* 0x0000000f5b007c0c */ /* 0x000fc8000bf86340 */
[----:B------:R-:W-:Y:S01]  /*0c40*/  ISETP.GT.U32.OR P4, PT, R0, 0x1bf, P4 ;  /* 0x000001bf0000780c */ /* 0x000fe20002784470 */
[----:B0-----:R-:W-:Y:S02]  /*0c50*/  @!P6 IMAD R12, R87, R30, RZ ;  /* 0x0000001e570ce224 */ /* 0x001fe400078e02ff */
[----:B------:R-:W0:Y:S01]  /*0c60*/  @!P3 LDC.64 R36, c[0x0][0x220] ;  /* 0x00008800ff24bb82 */ /* 0x000e220000000a00 */
[----:B------:R-:W-:Y:S01]  /*0c70*/  @!P6 MOV R13, R23 ;  /* 0x00000017000de202 */ /* 0x000fe20000000f00 */
[----:B------:R-:W-:Y:S01]  /*0c80*/  @!P6 IMAD R17, R67, R31, R12 ;  /* 0x0000001f4311e224 */ /* 0x000fe200078e020c */
[----:B------:R-:W-:Y:S02]  /*0c90*/  @!P6 MOV R12, R24 ;  /* 0x00000018000ce202 */ /* 0x000fe40000000f00 */
[----:B------:R-:W-:-:S05]  /*0ca0*/  CS2R R28, SRZ ;  /* 0x00000000001c7805 */ /* 0x000fca000001ff00 */
[----:B------:R-:W0:Y:S01]  /*0cb0*/  @!P4 LDC.64 R10, c[0x0][0x270] ;  /* 0x00009c00ff0acb82 */ /* 0x000e220000000a00 */
[----:B------:R-:W-:Y:S01]  /*0cc0*/  @!P6 IMAD.WIDE.U32 R12, R67, R30, R12 ;  /* 0x0000001e430ce225 */ /* 0x000fe200078e000c */
[----:B------:R0:W4:Y:S03]  /*0cd0*/  @!P5 LDG.E.64 R28, desc[UR8][R14.64] ;  /* 0x000000080e1cd981 */ /* 0x000126000c1e1b00 */
[----:B--2---:R-:W-:Y:S01]  /*0ce0*/  @!P3 IMAD R16, R89, R32, RZ ;  /* 0x000000205910b224 */ /* 0x004fe200078e02ff */
[----:B------:R-:W-:Y:S02]  /*0cf0*/  @!P3 MOV R18, R24 ;  /* 0x000000180012b202 */ /* 0x000fe40000000f00 */
[----:B------:R-:W-:Y:S01]  /*0d00*/  @!P3 MOV R19, R23 ;  /* 0x000000170013b202 */ /* 0x000fe20000000f00 */
[----:B------:R-:W-:Y:S01]  /*0d10*/  @!P3 IMAD R33, R68, R33, R16 ;  /* 0x000000214421b224 */ /* 0x000fe200078e0210 */
[----:B------:R-:W-:-:S02]  /*0d20*/  @!P6 IADD3 R13, R13, R17, RZ ;  /* 0x000000110d0de210 */ /* 0x000fc40007ffe0ff */
[----:B-1----:R-:W-:Y:S02]  /*0d30*/  @!P6 LEA R16, P5, R12, R34, 0x2 ;  /* 0x000000220c10e211 */ /* 0x002fe400078a10ff */
[----:B------:R-:W-:Y:S01]  /*0d40*/  CS2R R30, SRZ ;  /* 0x00000000001e7805 */ /* 0x000fe2000001ff00 */
[----:B------:R-:W-:Y:S01]  /*0d50*/  @!P3 IMAD.WIDE.U32 R18, R68, R32, R18 ;  /* 0x000000204412b225 */ /* 0x000fe200078e0012 */
[----:B------:R-:W-:Y:S02]  /*0d60*/  @!P6 LEA.HI.X R17, R12, R35, R13, 0x2, P5 ;  /* 0x000000230c11e211 */ /* 0x000fe400028f140d */
[----:B------:R-:W1:Y:S02]  /*0d70*/  @!P4 LDC.64 R34, c[0x0][0x220] ;  /* 0x00008800ff22cb82 */ /* 0x000e640000000a00 */
[----:B------:R-:W-:Y:S01]  /*0d80*/  @!P3 IADD3 R13, R19, R33, RZ ;  /* 0x00000021130db210 */ /* 0x000fe20007ffe0ff */
[----:B------:R1:W2:Y:S01]  /*0d90*/  @!P6 LDG.E.64 R30, desc[UR8][R16.64] ;  /* 0x00000008101ee981 */ /* 0x0002a2000c1e1b00 */
[----:B0-----:R-:W-:-:S02]  /*0da0*/  @!P3 LEA R12, P5, R18, R36, 0x2 ;  /* 0x00000024120cb211 */ /* 0x001fc400078a10ff */
[----:B------:R-:W-:Y:S02]  /*0db0*/  SHF.R.S32.HI R93, RZ, 0x1f, R70 ;  /* 0x0000001fff5d7819 */ /* 0x000fe40000011446 */
[----:B------:R-:W-:Y:S01]  /*0dc0*/  ISETP.GE.U32.AND P6, PT, R70, UR14, PT ;  /* 0x0000000e46007c0c */ /* 0x000fe2000bfc6070 */
[----:B------:R-:W-:Y:S01]  /*0dd0*/  @!P4 IMAD R14, R91, R10, RZ ;  /* 0x0000000a5b0ec224 */ /* 0x000fe200078e02ff */
[----:B------:R-:W-:Y:S02]  /*0de0*/  @!P3 LEA.HI.X R13, R18, R37, R13, 0x2, P5 ;  /* 0x00000025120db211 */ /* 0x000fe400028f140d */
[----:B------:R-:W-:Y:S02]  /*0df0*/  ISETP.GE.AND.EX P6, PT, R93, UR15, PT, P6 ;  /* 0x0000000f5d007c0c */ /* 0x000fe4000bfc6360 */
[----:B------:R-:W-:Y:S02]  /*0e00*/  SHF.R.S32.HI R95, RZ, 0x1f, R71 ;  /* 0x0000001fff5f7819 */ /* 0x000fe40000011447 */
[----:B------:R-:W-:Y:S01]  /*0e10*/  ISETP.GE.U32.AND P5, PT, R71, UR14, PT ;  /* 0x0000000e47007c0c */ /* 0x000fe2000bfa6070 */
[----:B------:R-:W-:Y:S01]  /*0e20*/  @!P4 IMAD R19, R69, R11, R14 ;  /* 0x0000000b4513c224 */ /* 0x000fe200078e020e */
[----:B------:R-:W-:-:S02]  /*0e30*/  ISETP.GT.U32.OR P6, PT, R0, 0x1bf, P6 ;  /* 0x000001bf0000780c */ /* 0x000fc400037c4470 */
[----:B------:R-:W-:Y:S02]  /*0e40*/  ISETP.GE.AND.EX P5, PT, R95, UR15, PT, P5 ;  /* 0x0000000f5f007c0c */ /* 0x000fe4000bfa6350 */
[----:B------:R-:W-:Y:S02]  /*0e50*/  @!P4 MOV R14, R24 ;  /* 0x00000018000ec202 */ /* 0x000fe40000000f00 */
[----:B------:R-:W-:Y:S02]  /*0e60*/  @!P4 MOV R15, R23 ;  /* 0x00000017000fc202 */ /* 0x000fe40000000f00 */
[----:B------:R-:W-:Y:S02]  /*0e70*/  CS2R R32, SRZ ;  /* 0x0000000000207805 */ /* 0x000fe4000001ff00 */
[----:B------:R-:W-:Y:S01]  /*0e80*/  ISETP.GT.U32.OR P5, PT, R0, 0x1bf, P5 ;  /* 0x000001bf0000780c */ /* 0x000fe20002fa4470 */
[----:B------:R-:W-:-:S03]  /*0e90*/  @!P4 IMAD.WIDE.U32 R10, R69, R10, R14 ;  /* 0x0000000a450ac225 */ /* 0x000fc600078e000e */
[----:B------:R0:W2:Y:S01]  /*0ea0*/  @!P3 LDG.E.64 R32, desc[UR8][R12.64] ;  /* 0x000000080c20b981 */ /* 0x0000a2000c1e1b00 */
[----:B------:R-:W0:Y:S01]  /*0eb0*/  @!P6 LDC.64 R38, c[0x0][0x270] ;  /* 0x00009c00ff26eb82 */ /* 0x000e220000000a00 */
[----:B------:R-:W-:Y:S02]  /*0ec0*/  @!P4 IADD3 R11, R11, R19, RZ ;  /* 0x000000130b0bc210 */ /* 0x000fe40007ffe0ff */
[C---:B-1----:R-:W-:Y:S02]  /*0ed0*/  @!P4 LEA R16, P3, R10.reuse, R34, 0x2 ;  /* 0x000000220a10c211 */ /* 0x042fe400078610ff */
[----:B------:R-:W-:Y:S02]  /*0ee0*/  SHF.R.S32.HI R97, RZ, 0x1f, R72 ;  /* 0x0000001fff617819 */ /* 0x000fe40000011448 */
[----:B------:R-:W-:Y:S01]  /*0ef0*/  @!P4 LEA.HI.X R17, R10, R35, R11, 0x2, P3 ;  /* 0x000000230a11c211 */ /* 0x000fe200018f140b */
[----:B------:R-:W1:Y:S01]  /*0f00*/  @!P5 LDC.64 R40, c[0x0][0x270] ;  /* 0x00009c00ff28db82 */ /* 0x000e620000000a00 */
[----:B------:R-:W-:-:S04]  /*0f10*/  ISETP.GE.U32.AND P3, PT, R72, UR14, PT ;  /* 0x0000000e48007c0c */ /* 0x000fc8000bf66070 */
[----:B------:R-:W-:-:S03]  /*0f20*/  ISETP.GE.AND.EX P3, PT, R97, UR15, PT, P3 ;  /* 0x0000000f61007c0c */ /* 0x000fc6000bf66330 */
[----:B------:R-:W1:Y:S01]  /*0f30*/  @!P6 LDC.64 R10, c[0x0][0x220] ;  /* 0x00008800ff0aeb82 */ /* 0x000e620000000a00 */
[----:B------:R-:W-:-:S07]  /*0f40*/  ISETP.GT.U32.OR P3, PT, R0, 0x1bf, P3 ;  /* 0x000001bf0000780c */ /* 0x000fce0001f64470 */
[----:B------:R-:W3:Y:S01]  /*0f50*/  @!P5 LDC.64 R14, c[0x0][0x220] ;  /* 0x00008800ff0edb82 */ /* 0x000ee20000000a00 */
[----:B0-----:R-:W-:Y:S01]  /*0f60*/  @!P6 IMAD R18, R93, R38, RZ ;  /* 0x000000265d12e224 */ /* 0x001fe200078e02ff */
[----:B------:R-:W-:-:S03]  /*0f70*/  @!P6 MOV R19, R23 ;  /* 0x000000170013e202 */ /* 0x000fc60000000f00 */
[----:B------:R-:W-:-:S03]  /*0f80*/  @!P6 IMAD R39, R70, R39, R18 ;  /* 0x000000274627e224 */ /* 0x000fc600078e0212 */
[----:B------:R-:W0:Y:S01]  /*0f90*/  @!P3 LDC.64 R12, c[0x0][0x270] ;  /* 0x00009c00ff0cbb82 */ /* 0x000e220000000a00 */
[----:B-1----:R-:W-:Y:S01]  /*0fa0*/  @!P5 IMAD R36, R95, R40, RZ ;  /* 0x000000285f24d224 */ /* 0x002fe200078e02ff */
[-C--:B------:R-:W-:Y:S02]  /*0fb0*/  @!P6 MOV R18, R24.reuse ;  /* 0x000000180012e202 */ /* 0x080fe40000000f00 */
[----:B------:R-:W-:Y:S02]  /*0fc0*/  CS2R R34, SRZ ;  /* 0x0000000000227805 */ /* 0x000fe4000001ff00 */
[----:B------:R-:W-:Y:S01]  /*0fd0*/  @!P5 MOV R37, R23 ;  /* 0x000000170025d202 */ /* 0x000fe20000000f00 */
[C---:B------:R-:W-:Y:S01]  /*0fe0*/  @!P5 IMAD R41, R71.reuse, R41, R36 ;  /* 0x000000294729d224 */ /* 0x040fe200078e0224 */
[----:B------:R-:W-:Y:S01]  /*0ff0*/  @!P5 MOV R36, R24 ;  /* 0x000000180024d202 */ /* 0x000fe20000000f00 */
[----:B------:R-:W-:Y:S01]  /*1000*/  @!P6 IMAD.WIDE.U32 R18, R70, R38, R18 ;  /* 0x000000264612e225 */ /* 0x000fe200078e0012 */
[----:B------:R1:W2:Y:S03]  /*1010*/  @!P4 LDG.E.64 R34, desc[UR8][R16.64] ;  /* 0x000000081022c981 */ /* 0x0002a6000c1e1b00 */
[----:B------:R-:W-:Y:S01]  /*1020*/  @!P5 IMAD.WIDE.U32 R36, R71, R40, R36 ;  /* 0x000000284724d225 */ /* 0x000fe200078e0024 */
[----:B------:R-:W-:-:S02]  /*1030*/  @!P6 IADD3 R19, R19, R39, RZ ;  /* 0x000000271313e210 */ /* 0x000fc40007ffe0ff */
[C---:B------:R-:W-:Y:S01]  /*1040*/  @!P6 LEA R10, P4, R18.reuse, R10, 0x2 ;  /* 0x0000000a120ae211 */ /* 0x040fe200078810ff */
[----:B-1----:R-:W1:Y:S03]  /*1050*/  @!P3 LDC.64 R16, c[0x0][0x220] ;  /* 0x00008800ff10bb82 */ /* 0x002e660000000a00 */
[----:B------:R-:W-:Y:S02]  /*1060*/  @!P6 LEA.HI.X R11, R18, R11, R19, 0x2, P4 ;  /* 0x0000000b120be211 */ /* 0x000fe400020f1413 */
[----:B------:R-:W-:Y:S02]  /*1070*/  @!P5 IADD3 R18, R37, R41, RZ ;  /* 0x000000292512d210 */ /* 0x000fe40007ffe0ff */
[----:B---3--:R-:W-:Y:S01]  /*1080*/  @!P5 LEA R14, P4, R36, R14, 0x2 ;  /* 0x0000000e240ed211 */ /* 0x008fe200078810ff */
[----:B0-----:R-:W-:Y:S01]  /*1090*/  @!P3 IMAD R19, R97, R12, RZ ;  /* 0x0000000c6113b224 */ /* 0x001fe200078e02ff */
[----:B------:R-:W-:-:S02]  /*10a0*/  SHF.R.S32.HI R99, RZ, 0x1f, R73 ;  /* 0x0000001fff637819 */ /* 0x000fc40000011449 */
[----:B------:R-:W-:Y:S02]  /*10b0*/  @!P5 LEA.HI.X R15, R36, R15, R18, 0x2, P4 ;  /* 0x0000000f240fd211 */ /* 0x000fe400020f1412 */
[----:B------:R-:W-:Y:S01]  /*10c0*/  ISETP.GE.U32.AND P4, PT, R73, UR14, PT ;  /* 0x0000000e49007c0c */ /* 0x000fe2000bf86070 */
[----:B------:R-:W-:Y:S01]  /*10d0*/  @!P3 IMAD R47, R72, R13, R19 ;  /* 0x0000000d482fb224 */ /* 0x000fe200078e0213 */
[----:B------:R-:W-:Y:S02]  /*10e0*/  @!P3 MOV R18, R24 ;  /* 0x000000180012b202 */ /* 0x000fe40000000f00 */
[----:B------:R-:W-:Y:S02]  /*10f0*/  ISETP.GE.AND.EX P4, PT, R99, UR15, PT, P4 ;  /* 0x0000000f63007c0c */ /* 0x000fe4000bf86340 */
[----:B------:R-:W-:Y:S02]  /*1100*/  @!P3 MOV R19, R23 ;  /* 0x000000170013b202 */ /* 0x000fe40000000f00 */
[----:B------:R-:W-:-:S02]  /*1110*/  CS2R R36, SRZ ;  /* 0x0000000000247805 */ /* 0x000fc4000001ff00 */
[----:B------:R-:W-:Y:S02]  /*1120*/  CS2R R40, SRZ ;  /* 0x0000000000287805 */ /* 0x000fe4000001ff00 */
[----:B------:R-:W-:Y:S02]  /*1130*/  CS2R R42, SRZ ;  /* 0x00000000002a7805 */ /* 0x000fe4000001ff00 */
[----:B------:R-:W-:Y:S01]  /*1140*/  ISETP.GT.U32.OR P4, PT, R0, 0x1bf, P4 ;  /* 0x000001bf0000780c */ /* 0x000fe20002784470 */
[----:B------:R-:W-:Y:S01]  /*1150*/  @!P3 IMAD.WIDE.U32 R12, R72, R12, R18 ;  /* 0x0000000c480cb225 */ /* 0x000fe200078e0012 */
[----:B------:R-:W-:Y:S01]  /*1160*/  CS2R R38, SRZ ;  /* 0x0000000000267805 */ /* 0x000fe2000001ff00 */
[----:B------:R0:W3:Y:S01]  /*1170*/  @P2 LDG.E.64 R36, desc[UR8][R8.64] ;  /* 0x0000000808242981 */ /* 0x0000e2000c1e1b00 */
[----:B------:R-:W-:-:S03]  /*1180*/  SHF.R.S32.HI R101, RZ, 0x1f, R74 ;  /* 0x0000001fff657819 */ /* 0x000fc6000001144a */
[----:B------:R-:W2:Y:S01]  /*1190*/  @!P6 LDG.E.64 R40, desc[UR8][R10.64] ;  /* 0x000000080a28e981 */ /* 0x000ea2000c1e1b00 */
[----:B-1----:R-:W-:-:S03]  /*11a0*/  @!P3 LEA R16, P6, R12, R16, 0x2 ;  /* 0x000000100c10b211 */ /* 0x002fc600078c10ff */
[----:B------:R-:W2:Y:S01]  /*11b0*/  @!P5 LDG.E.64 R42, desc[UR8][R14.64] ;  /* 0x000000080e2ad981 */ /* 0x000ea2000c1e1b00 */
[----:B------:R-:W-:Y:S02]  /*11c0*/  ISETP.GE.U32.AND P5, PT, R74, UR14, PT ;  /* 0x0000000e4a007c0c */ /* 0x000fe4000bfa6070 */
[----:B------:R-:W-:Y:S02]  /*11d0*/  CS2R R44, SRZ ;  /* 0x00000000002c7805 */ /* 0x000fe4000001ff00 */
[----:B0-----:R-:W-:Y:S01]  /*11e0*/  @!P3 IADD3 R8, R13, R47, RZ ;  /* 0x0000002f0d08b210 */ /* 0x001fe20007ffe0ff */
[----:B------:R0:W5:Y:S01]  /*11f0*/  @P1 LDG.E.64 R38, desc[UR8][R6.64] ;  /* 0x0000000806261981 */ /* 0x000162000c1e1b00 */
[----:B------:R-:W-:Y:S01]  /*1200*/  ISETP.GE.AND.EX P5, PT, R101, UR15, PT, P5 ;  /* 0x0000000f65007c0c */ /* 0x000fe2000bfa6350 */
[----:B------:R-:W1:Y:S01]  /*1210*/  @!P4 LDC.64 R18, c[0x0][0x270] ;  /* 0x00009c00ff12cb82 */ /* 0x000e620000000a00 */
[----:B------:R-:W-:Y:S01]  /*1220*/  @!P3 LEA.HI.X R17, R12, R17, R8, 0x2, P6 ;  /* 0x000000110c11b211 */ /* 0x000fe200030f1408 */
[----:B------:R1:W4:Y:S01]  /*1230*/  @P0 LDG.E.64 R44, desc[UR8][R4.64] ;  /* 0x00000008042c0981 */ /* 0x000322000c1e1b00 */
[----:B------:R-:W-:-:S02]  /*1240*/  SHF.R.S32.HI R103, RZ, 0x1f, R75 ;  /* 0x0000001fff677819 */ /* 0x000fc4000001144b */
[----:B------:R-:W-:Y:S02]  /*1250*/  ISETP.GE.U32.AND P6, PT, R75, UR14, PT ;  /* 0x0000000e4b007c0c */ /* 0x000fe4000bfc6070 */
[----:B------:R-:W-:Y:S01]  /*1260*/  ISETP.GT.U32.OR P5, PT, R0, 0x1bf, P5 ;  /* 0x000001bf0000780c */ /* 0x000fe20002fa4470 */
[----:B0-----:R-:W0:Y:S01]  /*1270*/  @!P4 LDC.64 R6, c[0x0][0x220] ;  /* 0x00008800ff06cb82 */ /* 0x001e220000000a00 */
[----:B------:R-:W-:-:S04]  /*1280*/  ISETP.GE.AND.EX P6, PT, R103, UR15, PT, P6 ;  /* 0x0000000f67007c0c */ /* 0x000fc8000bfc6360 */
[----:B------:R-:W-:-:S07]  /*1290*/  ISETP.GT.U32.OR P6, PT, R0, 0x1bf, P6 ;  /* 0x000001bf0000780c */ /* 0x000fce00037c4470 */
[----:B------:R-:W0:Y:S01]  /*12a0*/  @!P5 LDC.64 R10, c[0x0][0x270] ;  /* 0x00009c00ff0adb82 */ /* 0x000e220000000a00 */
[----:B-1----:R-:W-:-:S07]  /*12b0*/  @!P4 IMAD R14, R99, R18, RZ ;  /* 0x00000012630ec224 */ /* 0x002fce00078e02ff */
[----:B------:R-:W1:Y:S01]  /*12c0*/  @!P6 LDC.64 R8, c[0x0][0x270] ;  /* 0x00009c00ff08eb82 */ /* 0x000e620000000a00 */
[----:B------:R-:W-:Y:S01]  /*12d0*/  @!P4 IMAD R19, R73, R19, R14 ;  /* 0x000000134913c224 */ /* 0x000fe200078e020e */
[----:B------:R-:W-:Y:S02]  /*12e0*/  @!P4 MOV R14, R24 ;  /* 0x00000018000ec202 */ /* 0x000fe40000000f00 */
[----:B------:R-:W-:-:S04]  /*12f0*/  @!P4 MOV R15, R23 ;  /* 0x00000017000fc202 */ /* 0x000fc80000000f00 */
[----:B------:R-:W1:Y:S01]  /*1300*/  @!P5 LDC.64 R12, c[0x0][0x220] ;  /* 0x00008800ff0cdb82 */ /* 0x000e620000000a00 */
[----:B------:R-:W-:Y:S01]  /*1310*/  CS2R R46, SRZ ;  /* 0x00000000002e7805 */ /* 0x000fe2000001ff00 */
[----:B------:R-:W-:-:S05]  /*1320*/  @!P4 IMAD.WIDE.U32 R14, R73, R18, R14 ;  /* 0x00000012490ec225 */ /* 0x000fca00078e000e */
[----:B------:R0:W2:Y:S01]  /*1330*/  @!P3 LDG.E.64 R46, desc[UR8][R16.64] ;  /* 0x00000008102eb981 */ /* 0x0000a2000c1e1b00 */
[----:B------:R-:W1:Y:S01]  /*1340*/  @!P6 LDC.64 R4, c[0x0][0x220] ;  /* 0x00008800ff04eb82 */ /* 0x000e620000000a00 */
[----:B0-----:R-:W-:Y:S01]  /*1350*/  @!P5 IMAD R18, R101, R10, RZ ;  /* 0x0000000a6512d224 */ /* 0x001fe200078e02ff */
[----:B------:R-:W-:Y:S02]  /*1360*/  @!P4 IADD3 R15, R15, R19, RZ ;  /* 0x000000130f0fc210 */ /* 0x000fe40007ffe0ff */
[----:B------:R-:W-:Y:S01]  /*1370*/  @!P4 LEA R6, P3, R14, R6, 0x2 ;  /* 0x000000060e06c211 */ /* 0x000fe200078610ff */
[----:B------:R-:W-:Y:S01]  /*1380*/  @!P5 IMAD R51, R74, R11, R18 ;  /* 0x0000000b4a33d224 */ /* 0x000fe200078e0212 */
[----:B------:R-:W-:Y:S02]  /*1390*/  @!P5 MOV R16, R24 ;  /* 0x000000180010d202 */ /* 0x000fe40000000f00 */
[----:B------:R-:W-:Y:S01]  /*13a0*/  @!P5 MOV R17, R23 ;  /* 0x000000170011d202 */ /* 0x000fe20000000f00 */
[----:B-1----:R-:W-:Y:S01]  /*13b0*/  @!P6 IMAD R18, R103, R8, RZ ;  /* 0x000000086712e224 */ /* 0x002fe200078e02ff */
[----:B------:R-:W-:-:S02]  /*13c0*/  @!P4 LEA.HI.X R7, R14, R7, R15, 0x2, P3 ;  /* 0x000000070e07c211 */ /* 0x000fc400018f140f */
[----:B------:R-:W-:Y:S01]  /*13d0*/  @!P6 MOV R14, R24 ;  /* 0x00000018000ee202 */ /* 0x000fe20000000f00 */
[----:B------:R-:W-:Y:S01]  /*13e0*/  @!P5 IMAD.WIDE.U32 R10, R74, R10, R16 ;  /* 0x0000000a4a0ad225 */ /* 0x000fe200078e0010 */
[----:B------:R-:W-:Y:S02]  /*13f0*/  @!P6 MOV R15, R23 ;  /* 0x00000017000fe202 */ /* 0x000fe40000000f00 */
[----:B------:R-:W-:Y:S01]  /*1400*/  CS2R R48, SRZ ;  /* 0x0000000000307805 */ /* 0x000fe2000001ff00 */
[----:B------:R-:W-:Y:S01]  /*1410*/  @!P6 IMAD R19, R75, R9, R18 ;  /* 0x000000094b13e224 */ /* 0x000fe200078e0212 */
[----:B------:R-:W-:Y:S01]  /*1420*/  @!P5 IADD3 R11, R11, R51, RZ ;  /* 0x000000330b0bd210 */ /* 0x000fe20007ffe0ff */
[----:B------:R-:W-:Y:S01]  /*1430*/  @!P6 IMAD.WIDE.U32 R8, R75, R8, R14 ;  /* 0x000000084b08e225 */ /* 0x000fe200078e000e */
[C---:B------:R-:W-:Y:S02]  /*1440*/  @!P5 LEA R12, P3, R10.reuse, R12, 0x2 ;  /* 0x0000000c0a0cd211 */ /* 0x040fe400078610ff */
[----:B------:R-:W-:Y:S01]  /*1450*/  CS2R R50, SRZ ;  /* 0x0000000000327805 */ /* 0x000fe2000001ff00 */
[----:B------:R-:W2:Y:S01]  /*1460*/  @!P4 LDG.E.64 R48, desc[UR8][R6.64] ;  /* 0x000000080630c981 */ /* 0x000ea2000c1e1b00 */
[----:B------:R-:W-:-:S02]  /*1470*/  @!P5 LEA.HI.X R13, R10, R13, R11, 0x2, P3 ;  /* 0x0000000d0a0dd211 */ /* 0x000fc400018f140b */
[----:B------:R-:W-:Y:S02]  /*1480*/  @!P6 IADD3 R9, R9, R19, RZ ;  /* 0x000000130909e210 */ /* 0x000fe40007ffe0ff */
[C---:B------:R-:W-:Y:S02]  /*1490*/  @!P6 LEA R4, P3, R8.reuse, R4, 0x2 ;  /* 0x000000040804e211 */ /* 0x040fe400078610ff */
[----:B------:R-:W-:Y:S01]  /*14a0*/  CS2R R52, SRZ ;  /* 0x0000000000347805 */ /* 0x000fe2000001ff00 */
[----:B------:R-:W2:Y:S01]  /*14b0*/  @!P5 LDG.E.64 R50, desc[UR8][R12.64] ;  /* 0x000000080c32d981 */ /* 0x000ea2000c1e1b00 */
[----:B------:R-:W-:-:S05]  /*14c0*/  @!P6 LEA.HI.X R5, R8, R5, R9, 0x2, P3 ;  /* 0x000000050805e211 */ /* 0x000fca00018f1409 */
[----:B------:R0:W2:Y:S02]  /*14d0*/  @!P6 LDG.E.64 R52, desc[UR8][R4.64] ;  /* 0x000000080434e981 */ /* 0x0000a4000c1e1b00 */
[----:B0-----:R-:W-:Y:S01]  /*14e0*/  FADD.FTZ R4, R20, R21 ;  /* 0x0000001514047221 */ /* 0x001fe20000010000 */
[----:B------:R-:W-:Y:S01]  /*14f0*/  ISETP.GT.AND P3, PT, R76, 0x1e, PT ;  /* 0x0000001e4c00780c */ /* 0x000fe20003f64270 */
[----:B---3--:R-:W-:Y:S01]  /*1500*/  FADD.FTZ R6, R36, R37 ;  /* 0x0000002524067221 */ /* 0x008fe20000010000 */
[----:B------:R-:W-:-:S03]  /*1510*/  FMUL.FTZ R9, R37, R37 ;  /* 0x0000002525097220 */ /* 0x000fc60000410000 */
[----:B------:R-:W-:Y:S01]  /*1520*/  FADD.FTZ R6, RZ, R6 ;  /* 0x00000006ff067221 */ /* 0x000fe20000010000 */
[----:B------:R-:W-:Y:S01]  /*1530*/  FFMA.FTZ R9, R36, R36, R9 ;  /* 0x0000002424097223 */ /* 0x000fe20000010009 */
[----:B-----5:R-:W-:Y:S01]  /*1540*/  FADD.FTZ R7, R38, R39 ;  /* 0x0000002726077221 */ /* 0x020fe20000010000 */
[----:B------:R-:W-:-:S03]  /*1550*/  FMUL.FTZ R11, R39, R39 ;  /* 0x00000027270b7220 */ /* 0x000fc60000410000 */
[----:B------:R-:W-:Y:S01]  /*1560*/  FADD.FTZ R6, R6, R7 ;  /* 0x0000000706067221 */ /* 0x000fe20000010000 */
[----:B----4-:R-:W-:Y:S01]  /*1570*/  FADD.FTZ R5, R44, R45 ;  /* 0x0000002d2c057221 */ /* 0x010fe20000010000 */
[----:B------:R-:W-:Y:S01]  /*1580*/  FFMA.FTZ R8, R38, R38, R11 ;  /* 0x0000002626087223 */ /* 0x000fe2000001000b */
[----:B------:R-:W-:Y:S01]  /*1590*/  FADD.FTZ R9, RZ, R9 ;  /* 0x00000009ff097221 */ /* 0x000fe20000010000 */
[----:B------:R-:W-:Y:S01]  /*15a0*/  FMUL.FTZ R11, R45, R45 ;  /* 0x0000002d2d0b7220 */ /* 0x000fe20000410000 */
[----:B------:R-:W-:Y:S01]  /*15b0*/  FADD.FTZ R5, R6, R5 ;  /* 0x0000000506057221 */ /* 0x000fe20000010000 */
[----:B------:R-:W-:Y:S01]  /*15c0*/  FMUL.FTZ R7, R21, R21 ;  /* 0x0000001515077220 */ /* 0x000fe20000410000 */
[----:B------:R-:W-:Y:S01]  /*15d0*/  FADD.FTZ R8, R9, R8 ;  /* 0x0000000809087221 */ /* 0x000fe20000010000 */
[----:B------:R-:W-:Y:S01]  /*15e0*/  FFMA.FTZ R11, R44, R44, R11 ;  /* 0x0000002c2c0b7223 */ /* 0x000fe2000001000b */
[----:B------:R-:W-:Y:S01]  /*15f0*/  FADD.FTZ R4, R5, R4 ;  /* 0x0000000405047221 */ /* 0x000fe20000010000 */
[----:B------:R-:W-:Y:S01]  /*1600*/  FADD.FTZ R5, R2, R3 ;  /* 0x0000000302057221 */ /* 0x000fe20000010000 */
[----:B------:R-:W-:Y:S01]  /*1610*/  FMUL.FTZ R9, R3, R3 ;  /* 0x0000000303097220 */ /* 0x000fe20000410000 */
[----:B------:R-:W-:Y:S01]  /*1620*/  FADD.FTZ R8, R8, R11 ;  /* 0x0000000b08087221 */ /* 0x000fe20000010000 */
[----:B------:R-:W-:Y:S01]  /*1630*/  FFMA.FTZ R7, R20, R20, R7 ;  /* 0x0000001414077223 */ /* 0x000fe20000010007 */
[----:B------:R-:W-:Y:S01]  /*1640*/  FADD.FTZ R4, R4, R5 ;  /* 0x0000000504047221 */ /* 0x000fe20000010000 */
[----:B------:R-:W-:Y:S01]  /*1650*/  FFMA.FTZ R6, R2, R2, R9 ;  /* 0x0000000202067223 */ /* 0x000fe20000010009 */
[----:B------:R-:W-:Y:S01]  /*1660*/  FADD.FTZ R5, R26, R27 ;  /* 0x0000001b1a057221 */ /* 0x000fe20000010000 */
[----:B------:R-:W-:Y:S01]  /*1670*/  FADD.FTZ R7, R8, R7 ;  /* 0x0000000708077221 */ /* 0x000fe20000010000 */
[----:B------:R-:W-:-:S02]  /*1680*/  FMUL.FTZ R9, R27, R27 ;  /* 0x0000001b1b097220 */ /* 0x000fc40000410000 */
[----:B------:R-:W-:Y:S01]  /*1690*/  FADD.FTZ R4, R4, R5 ;  /* 0x0000000504047221 */ /* 0x000fe20000010000 */
[----:B------:R-:W-:Y:S01]  /*16a0*/  FADD.FTZ R6, R7, R6 ;  /* 0x0000000607067221 */ /* 0x000fe20000010000 */
[----:B------:R-:W-:Y:S01]  /*16b0*/  FFMA.FTZ R9, R26, R26, R9 ;  /* 0x0000001a1a097223 */ /* 0x000fe20000010009 */
[----:B------:R-:W-:Y:S01]  /*16c0*/  FADD.FTZ R5, R28, R29 ;  /* 0x0000001d1c057221 */ /* 0x000fe20000010000 */
[----:B------:R-:W-:Y:S02]  /*16d0*/  FMUL.FTZ R7, R29, R29 ;  /* 0x0000001d1d077220 */ /* 0x000fe40000410000 */
[----:B------:R-:W-:Y:S01]  /*16e0*/  FADD.FTZ R6, R6, R9 ;  /* 0x0000000906067221 */ /* 0x000fe20000010000 */
[----:B------:R-:W-:Y:S01]  /*16f0*/  FADD.FTZ R4, R4, R5 ;  /* 0x0000000504047221 */ /* 0x000fe20000010000 */
[----:B------:R-:W-:Y:S01]  /*1700*/  FFMA.FTZ R7, R28, R28, R7 ;  /* 0x0000001c1c077223 */ /* 0x000fe20000010007 */
[----:B--2---:R-:W-:Y:S01]  /*1710*/  FMUL.FTZ R9, R31, R31 ;  /* 0x0000001f1f097220 */ /* 0x004fe20000410000 */
[----:B------:R-:W-:-:S02]  /*1720*/  FADD.FTZ R5, R30, R31 ;  /* 0x0000001f1e057221 */ /* 0x000fc40000010000 */
[----:B------:R-:W-:Y:S01]  /*1730*/  FADD.FTZ R6, R6, R7 ;  /* 0x0000000706067221 */ /* 0x000fe20000010000 */
[----:B------:R-:W-:Y:S01]  /*1740*/  FFMA.FTZ R9, R30, R30, R9 ;  /* 0x0000001e1e097223 */ /* 0x000fe20000010009 */
[----:B------:R-:W-:Y:S01]  /*1750*/  FADD.FTZ R4, R4, R5 ;  /* 0x0000000504047221 */ /* 0x000fe20000010000 */
[----:B------:R-:W-:Y:S01]  /*1760*/  FMUL.FTZ R7, R33, R33 ;  /* 0x0000002121077220 */ /* 0x000fe20000410000 */
[----:B------:R-:W-:Y:S01]  /*1770*/  FADD.FTZ R5, R32, R33 ;  /* 0x0000002120057221 */ /* 0x000fe20000010000 */
[----:B------:R-:W-:Y:S01]  /*1780*/  FADD.FTZ R6, R6, R9 ;  /* 0x0000000906067221 */ /* 0x000fe20000010000 */
[----:B------:R-:W-:Y:S01]  /*1790*/  FMUL.FTZ R9, R35, R35 ;  /* 0x0000002323097220 */ /* 0x000fe20000410000 */
[----:B------:R-:W-:Y:S01]  /*17a0*/  FFMA.FTZ R7, R32, R32, R7 ;  /* 0x0000002020077223 */ /* 0x000fe20000010007 */
[----:B------:R-:W-:Y:S01]  /*17b0*/  FADD.FTZ R4, R4, R5 ;  /* 0x0000000504047221 */ /* 0x000fe20000010000 */
[C---:B------:R-:W-:Y:S01]  /*17c0*/  FADD.FTZ R5, R34.reuse, R35 ;  /* 0x0000002322057221 */ /* 0x040fe20000010000 */
[----:B------:R-:W-:Y:S01]  /*17d0*/  FFMA.FTZ R9, R34, R34, R9 ;  /* 0x0000002222097223 */ /* 0x000fe20000010009 */
[----:B------:R-:W-:Y:S01]  /*17e0*/  FADD.FTZ R6, R6, R7 ;  /* 0x0000000706067221 */ /* 0x000fe20000010000 */
[----:B------:R-:W-:Y:S01]  /*17f0*/  FMUL.FTZ R7, R41, R41 ;  /* 0x0000002929077220 */ /* 0x000fe20000410000 */
[----:B------:R-:W-:Y:S01]  /*1800*/  FADD.FTZ R4, R4, R5 ;  /* 0x0000000504047221 */ /* 0x000fe20000010000 */
[----:B------:R-:W-:Y:S01]  /*1810*/  FADD.FTZ R5, R40, R41 ;  /* 0x0000002928057221 */ /* 0x000fe20000010000 */
[----:B------:R-:W-:Y:S01]  /*1820*/  FADD.FTZ R6, R6, R9 ;  /* 0x0000000906067221 */ /* 0x000fe20000010000 */
[----:B------:R-:W-:Y:S01]  /*1830*/  FFMA.FTZ R7, R40, R40, R7 ;  /* 0x0000002828077223 */ /* 0x000fe20000010007 */
        /* <DEDUP_REMOVED lines=9> */
[----:B------:R-:W-:-:S02]  /*18d0*/  FFMA.FTZ R7, R46, R46, R7 ;  /* 0x0000002e2e077223 */ /* 0x000fc40000010007 */
[----:B------:R-:W-:Y:S02]  /*18e0*/  FADD.FTZ R4, R4, R5 ;  /* 0x0000000504047221 */ /* 0x000fe40000010000 */
[----:B------:R-:W-:Y:S01]  /*18f0*/  FADD.FTZ R6, R6, R7 ;  /* 0x0000000706067221 */ /* 0x000fe20000010000 */
[----:B------:R-:W-:Y:S01]  /*1900*/  FMUL.FTZ R9, R49, R49 ;  /* 0x0000003131097220 */ /* 0x000fe20000410000 */
[----:B------:R-:W-:-:S03]  /*1910*/  FADD.FTZ R5, R48, R49 ;  /* 0x0000003130057221 */ /* 0x000fc60000010000 */
[----:B------:R-:W-:Y:S01]  /*1920*/  FFMA.FTZ R9, R48, R48, R9 ;  /* 0x0000003030097223 */ /* 0x000fe20000010009 */
[----:B------:R-:W-:Y:S01]  /*1930*/  FADD.FTZ R4, R4, R5 ;  /* 0x0000000504047221 */ /* 0x000fe20000010000 */
[----:B------:R-:W-:Y:S02]  /*1940*/  FMUL.FTZ R7, R51, R51 ;  /* 0x0000003333077220 */ /* 0x000fe40000410000 */
[----:B------:R-:W-:Y:S01]  /*1950*/  FADD.FTZ R6, R6, R9 ;  /* 0x0000000906067221 */ /* 0x000fe20000010000 */
[C---:B------:R-:W-:Y:S01]  /*1960*/  FADD.FTZ R5, R50.reuse, R51 ;  /* 0x0000003332057221 */ /* 0x040fe20000010000 */
[----:B------:R-:W-:Y:S01]  /*1970*/  FFMA.FTZ R7, R50, R50, R7 ;  /* 0x0000003232077223 */ /* 0x000fe20000010007 */
[----:B------:R-:W-:Y:S02]  /*1980*/  FMUL.FTZ R9, R53, R53 ;  /* 0x0000003535097220 */ /* 0x000fe40000410000 */
        /* <DEDUP_REMOVED lines=27> */
[C---:B------:R-:W-:Y:S02]  /*1b40*/  ISETP.GT.AND P3, PT, R76.reuse, 0xf, PT ;  /* 0x0000000f4c00780c */ /* 0x040fe40003f64270 */
[----:B------:R-:W-:Y:S02]  /*1b50*/  ISETP.NE.AND P5, PT, R76, RZ, PT ;  /* 0x000000ff4c00720c */ /* 0x000fe40003fa5270 */
[----:B------:R-:W-:Y:S01]  /*1b60*/  ISETP.NE.AND P4, PT, R0, RZ, PT ;  /* 0x000000ff0000720c */ /* 0x000fe20003f85270 */
[----:B------:R-:W-:Y:S08]  /*1b70*/  BSSY B0, `(.L_x_2917) ;  /* 0x000002c000007945 */ /* 0x000ff00003800000 */
[----:B0-----:R-:W-:Y:S01]  /*1b80*/  @!P3 FADD.FTZ R4, R4, R5 ;  /* 0x000000050404b221 */ /* 0x001fe20000010000 */
[----:B-1----:R-:W-:-:S04]  /*1b90*/  @!P3 FADD.FTZ R6, R6, R7 ;  /* 0x000000070606b221 */ /* 0x002fc80000010000 */
        /* <DEDUP_REMOVED lines=24> */
[----:B----4-:R-:W-:Y:S01]  /*1d20*/  FADD.FTZ R105, R105, R4 ;  /* 0x0000000469697221 */ /* 0x010fe20000010000 */
[----:B------:R-:W-:Y:S02]  /*1d30*/  FADD.FTZ R4, R16, R5 ;  /* 0x0000000510047221 */ /* 0x000fe40000010000 */
[----:B0-----:R-:W0:Y:S01]  /*1d40*/  LDS.128 R16, [UR5+0x70] ;  /* 0x00007005ff107984 */ /* 0x001e220008000c00 */
        /* <DEDUP_REMOVED lines=14> */
.L_x_2918:
[----:B------:R-:W-:Y:S05]  /*1e30*/  BSYNC B0 ;  /* 0x0000000000007941 */ /* 0x000fea0003800000 */
.L_x_2917:
        /* <DEDUP_REMOVED lines=12> */
[----:B------:R-:W-:Y:S02]  /*1f00*/  SHF.L.U32 R11, R8, 0x1, RZ ;  /* 0x00000001080b7819 */ /* 0x000fe400000006ff */
[----:B--2---:R-:W-:Y:S02]  /*1f10*/  IADD3 R9, R9, R12, RZ ;  /* 0x0000000c09097210 */ /* 0x004fe40007ffe0ff */
[----:B------:R-:W-:Y:S01]  /*1f20*/  MOV R8, 0xffffffff ;  /* 0xffffffff00087802 */ /* 0x000fe20000000f00 */
[----:B---3--:R-:W-:-:S04]  /*1f30*/  IMAD.WIDE R6, R11, 0x4, R6 ;  /* 0x000000040b067825 */ /* 0x008fc800078e0206 */
[----:B------:R-:W-:Y:S02]  /*1f40*/  IMAD R11, R13, UR7, R12 ;  /* 0x000000070d0b7c24 */ /* 0x000fe4000f8e020c */
[----:B----4-:R-:W-:Y:S01]  /*1f50*/  IMAD.WIDE.U32 R4, R9, 0x4, R4 ;  /* 0x0000000409047825 */ /* 0x010fe200078e0004 */
        /* <DEDUP_REMOVED lines=10> */
.L_x_2921:
[----:B-1----:R-:W2:Y:S04]  /*2000*/  LDG.E.STRONG.GPU R6, desc[UR8][R4.64] ;  /* 0x0000000804067981 */ /* 0x002ea8000c1ef900 */
[----:B--2---:R-:W-:Y:S01]  /*2010*/  CCTL.IVALL ;  /* 0x00000000ff00798f */ /* 0x004fe20002000000 */
[----:B------:R-:W-:Y:S05]  /*2020*/  YIELD ;  /* 0x0000000000007946 */ /* 0x000fea0003800000 */
[----:B------:R-:W-:-:S13]  /*2030*/  ISETP.NE.AND P3, PT, R6, R9, PT ;  /* 0x000000090600720c */ /* 0x000fda0003f65270 */
[----:B------:R-:W-:Y:S05]  /*2040*/  @P3 BRA `(.L_x_2921) ;  /* 0xfffffffc00ec3947 */ /* 0x000fea000383ffff */
.L_x_2920:
        /* <DEDUP_REMOVED lines=11> */
.L_x_2923:
        /* <DEDUP_REMOVED lines=13> */
[C---:B------:R-:W-:Y:S02]  /*21d0*/  IADD3 R8, R11.reuse, 0x2, RZ ;  /* 0x000000020b087810 */ /* 0x040fe40007ffe0ff */
[----:B------:R-:W-:Y:S02]  /*21e0*/  ISETP.EQ.OR P3, PT, R6, UR7, P4 ;  /* 0x0000000706007c0c */ /* 0x000fe4000a762670 */
[----:B------:R-:W-:Y:S02]  /*21f0*/  ISETP.EQ.OR P6, PT, R8, UR7, P4 ;  /* 0x0000000708007c0c */ /* 0x000fe4000a7c2670 */
[----:B------:R-:W-:-:S09]  /*2200*/  IADD3 R14, R11, 0x3, RZ ;  /* 0x000000030b0e7810 */ /* 0x000fd20007ffe0ff */
[----:B------:R-:W1:Y:S01]  /*2210*/  @!P3 S2R R9, SR_CTAID.Y ;  /* 0x000000000009b919 */ /* 0x000e620000002600 */
[----:B------:R-:W1:Y:S01]  /*2220*/  @!P3 LDC R7, c[0x0][0x10] ;  /* 0x00000400ff07bb82 */ /* 0x000e620000000800 */
[----:B------:R-:W-:Y:S01]  /*2230*/  @!P3 LOP3.LUT R16, R78, 0x1, RZ, 0xc0, !PT ;  /* 0x000000014e10b812 */ /* 0x000fe200078ec0ff */
[----:B------:R-:W2:Y:S06]  /*2240*/  @!P6 S2R R15, SR_CTAID.Y ;  /* 0x00000000000fe919 */ /* 0x000eac0000002600 */
[----:B------:R-:W2:Y:S01]  /*2250*/  @!P6 LDC R13, c[0x0][0x10] ;  /* 0x00000400ff0deb82 */ /* 0x000ea20000000800 */
[-C--:B-1----:R-:W-:Y:S01]  /*2260*/  @!P3 IMAD R9, R6, R7.reuse, R9 ;  /* 0x000000070609b224 */ /* 0x082fe200078e0209 */
[----:B------:R-:W-:Y:S01]  /*2270*/  @!P6 LOP3.LUT R6, R78, 0x1, RZ, 0xc0, !PT ;  /* 0x000000014e06e812 */ /* 0x000fe200078ec0ff */
[----:B------:R-:W-:-:S02]  /*2280*/  @!P3 IMAD R7, R16, R7, RZ ;  /* 0x000000071007b224 */ /* 0x000fc400078e02ff */
[-C--:B--2---:R-:W-:Y:S02]  /*2290*/  @!P6 IMAD R15, R8, R13.reuse, R15 ;  /* 0x0000000d080fe224 */ /* 0x084fe400078e020f */
[----:B------:R-:W-:Y:S02]  /*22a0*/  @!P3 IMAD R7, R7, R10, RZ ;  /* 0x0000000a0707b224 */ /* 0x000fe400078e02ff */
[----:B------:R-:W-:-:S03]  /*22b0*/  @!P6 IMAD R13, R6, R13, RZ ;  /* 0x0000000d060de224 */ /* 0x000fc600078e02ff */
[----:B------:R-:W-:Y:S01]  /*22c0*/  @!P3 SHF.L.U32 R7, R7, 0x1, RZ ;  /* 0x000000010707b819 */ /* 0x000fe200000006ff */
[----:B------:R-:W-:-:S05]  /*22d0*/  @!P6 IMAD R13, R13, R10, RZ ;  /* 0x0000000a0d0de224 */ /* 0x000fca00078e02ff */
[----:B------:R-:W-:Y:S01]  /*22e0*/  @!P6 SHF.L.U32 R13, R13, 0x1, RZ ;  /* 0x000000010d0de819 */ /* 0x000fe200000006ff */
[----:B0-----:R-:W-:Y:S01]  /*22f0*/  @!P5 FADD.FTZ R18, R18, R4 ;  /* 0x000000041212d221 */ /* 0x001fe20000010000 */
[----:B------:R-:W-:Y:S01]  /*2300*/  @!P5 FADD.FTZ R19, R19, R5 ;  /* 0x000000051313d221 */ /* 0x000fe20000010000 */
[----:B------:R-:W-:Y:S01]  /*2310*/  ISETP.EQ.OR P5, PT, R14, UR7, P4 ;  /* 0x000000070e007c0c */ /* 0x000fe2000a7a2670 */
[----:B------:R-:W0:-:S12]  /*2320*/  @!P3 LDC.64 R4, c[0x0][0x248] ;  /* 0x00009200ff04bb82 */ /* 0x000e180000000a00 */
[----:B------:R-:W1:Y:S01]  /*2330*/  @!P5 S2R R105, SR_CTAID.Y ;  /* 0x000000000069d919 */ /* 0x000e620000002600 */
[----:B------:R-:W1:Y:S01]  /*2340*/  @!P5 LDC R17, c[0x0][0x10] ;  /* 0x00000400ff11db82 */ /* 0x000e620000000800 */
[----:B------:R-:W-:Y:S01]  /*2350*/  @!P5 LOP3.LUT R6, R78, 0x1, RZ, 0xc0, !PT ;  /* 0x000000014e06d812 */ /* 0x000fe200078ec0ff */
[----:B0-----:R-:W-:-:S04]  /*2360*/  @!P3 IMAD.WIDE R4, R7, 0x4, R4 ;  /* 0x000000040704b825 */ /* 0x001fc800078e0204 */
[----:B------:R-:W-:Y:S02]  /*2370*/  @!P3 IMAD.WIDE.U32 R4, R9, 0x8, R4 ;  /* 0x000000080904b825 */ /* 0x000fe400078e0004 */
[----:B------:R-:W0:Y:S04]  /*2380*/  @!P6 LDC.64 R8, c[0x0][0x248] ;  /* 0x00009200ff08eb82 */ /* 0x000e280000000a00 */
[----:B------:R-:W2:Y:S01]  /*2390*/  @!P3 LDG.E.64 R4, desc[UR8][R4.64] ;  /* 0x000000080404b981 */ /* 0x000ea2000c1e1b00 */
[-C--:B-1----:R-:W-:Y:S02]  /*23a0*/  @!P5 IMAD R105, R14, R17.reuse, R105 ;  /* 0x000000110e69d224 */ /* 0x082fe400078e0269 */
[----:B------:R-:W-:Y:S02]  /*23b0*/  @!P5 IMAD R17, R6, R17, RZ ;  /* 0x000000110611d224 */ /* 0x000fe400078e02ff */
[----:B------:R-:W1:Y:S02]  /*23c0*/  @!P5 LDC.64 R6, c[0x0][0x248] ;  /* 0x00009200ff06db82 */ /* 0x000e640000000a00 */
[----:B------:R-:W-:-:S05]  /*23d0*/  @!P5 IMAD R17, R17, R10, RZ ;  /* 0x0000000a1111d224 */ /* 0x000fca00078e02ff */
[----:B------:R-:W-:Y:S01]  /*23e0*/  @!P5 SHF.L.U32 R17, R17, 0x1, RZ ;  /* 0x000000011111d819 */ /* 0x000fe200000006ff */
[----:B0-----:R-:W-:-:S04]  /*23f0*/  @!P6 IMAD.WIDE R8, R13, 0x4, R8 ;  /* 0x000000040d08e825 */ /* 0x001fc800078e0208 */
[----:B------:R-:W-:-:S06]  /*2400*/  @!P6 IMAD.WIDE.U32 R8, R15, 0x8, R8 ;  /* 0x000000080f08e825 */ /* 0x000fcc00078e0008 */
[----:B------:R-:W3:Y:S01]  /*2410*/  @!P6 LDG.E.64 R8, desc[UR8][R8.64] ;  /* 0x000000080808e981 */ /* 0x000ee2000c1e1b00 */
[----:B-1----:R-:W-:-:S04]  /*2420*/  @!P5 IMAD.WIDE R6, R17, 0x4, R6 ;  /* 0x000000041106d825 */ /* 0x002fc800078e0206 */
        /* <DEDUP_REMOVED lines=12> */
.L_x_2922:
        /* <DEDUP_REMOVED lines=19> */
.L_x_2925:
[----:B------:R-:W-:Y:S05]  /*2620*/  BSYNC B0 ;  /* 0x0000000000007941 */ /* 0x000fea0003800000 */
.L_x_2924:
        /* <DEDUP_REMOVED lines=8> */
[----:B------:R-:W2:Y:S01]  /*26b0*/  @!P3 S2R R12, SR_CTAID.Y ;  /* 0x00000000000cb919 */ /* 0x000ea20000002600 */
[----:B------:R-:W-:Y:S02]  /*26c0*/  @!P3 LOP3.LUT R13, R78, 0x1, RZ, 0xc0, !PT ;  /* 0x000000014e0db812 */ /* 0x000fe400078ec0ff */
[----:B------:R-:W3:Y:S08]  /*26d0*/  @!P3 LDC R8, c[0x0][0x10] ;  /* 0x00000400ff08bb82 */ /* 0x000ef00000000800 */
[----:B------:R-:W4:Y:S01]  /*26e0*/  @!P5 LDC.64 R6, c[0x0][0x248] ;  /* 0x00009200ff06db82 */ /* 0x000f220000000a00 */
[----:B-1----:R-:W-:Y:S01]  /*26f0*/  @!P5 IMAD R11, R4, R9, R5 ;  /* 0x00000009040bd224 */ /* 0x002fe200078e0205 */
[----:B------:R-:W-:Y:S01]  /*2700*/  @!P5 LOP3.LUT R4, R78, 0x1, RZ, 0xc0, !PT ;  /* 0x000000014e04d812 */ /* 0x000fe200078ec0ff */
[----:B---3--:R-:W-:-:S04]  /*2710*/  @!P3 IMAD R13, R13, R8, RZ ;  /* 0x000000080d0db224 */ /* 0x008fc800078e02ff */
[----:B------:R-:W-:Y:S02]  /*2720*/  @!P5 IMAD R9, R4, R9, RZ ;  /* 0x000000090409d224 */ /* 0x000fe400078e02ff */
[----:B------:R-:W1:Y:S01]  /*2730*/  @!P3 LDC.64 R4, c[0x0][0x248] ;  /* 0x00009200ff04bb82 */ /* 0x000e620000000a00 */
[-C--:B------:R-:W-:Y:S02]  /*2740*/  @!P3 IMAD R13, R13, R10.reuse, RZ ;  /* 0x0000000a0d0db224 */ /* 0x080fe400078e02ff */
[----:B------:R-:W-:-:S03]  /*2750*/  @!P5 IMAD R9, R9, R10, RZ ;  /* 0x0000000a0909d224 */ /* 0x000fc600078e02ff */
[----:B------:R-:W-:Y:S02]  /*2760*/  @!P3 SHF.L.U32 R13, R13, 0x1, RZ ;  /* 0x000000010d0db819 */ /* 0x000fe400000006ff */
[----:B------:R-:W-:-:S05]  /*2770*/  @!P5 SHF.L.U32 R9, R9, 0x1, RZ ;  /* 0x000000010909d819 */ /* 0x000fca00000006ff */
[----:B----4-:R-:W-:-:S04]  /*2780*/  @!P5 IMAD.WIDE R6, R9, 0x4, R6 ;  /* 0x000000040906d825 */ /* 0x010fc800078e0206 */
[----:B--2---:R-:W-:Y:S02]  /*2790*/  @!P3 IMAD R9, R15, R8, R12 ;  /* 0x000000080f09b224 */ /* 0x004fe400078e020c */
        /* <DEDUP_REMOVED lines=9> */
.L_x_2919:
[----:B------:R-:W-:Y:S01]  /*2830*/  ULDC.64 UR12, c[0x0][0x218] ;  /* 0x00008600000c7ab9 */ /* 0x000fe20000000a00 */
[----:B------:R-:W-:Y:S01]  /*2840*/  LOP3.LUT P3, RZ, R0, UR7, RZ, 0xfc, !PT ;  /* 0x0000000700ff7c12 */ /* 0x000fe2000f86fcff */
[----:B------:R-:W2:Y:S01]  /*2850*/  S2UR UR6, SR_CgaCtaId ;  /* 0x00000000000679c3 */ /* 0x000ea20000008800 */
[----:B------:R-:W-:Y:S01]  /*2860*/  ISETP.EQ.U32.AND P5, PT, RZ, UR12, PT ;  /* 0x0000000cff007c0c */ /* 0x000fe2000bfa2070 */
[----:B------:R-:W-:Y:S01]  /*2870*/  UMOV UR5, 0x400 ;  /* 0x0000040000057882 */ /* 0x000fe20000000000 */
[----:B------:R-:W-:Y:S02]  /*2880*/  IADD3 R79, R62, R79, RZ ;  /* 0x0000004f3e4f7210 */ /* 0x000fe40007ffe0ff */
[----:B------:R-:W-:Y:S01]  /*2890*/  ISETP.EQ.OR.EX P3, PT, RZ, UR13, P3, P5 ;  /* 0x0000000dff007c0c */ /* 0x000fe20009f62750 */
[----:B------:R-:W-:Y:S02]  /*28a0*/  ULDC.64 UR12, c[0x0][0x278] ;  /* 0x00009e00000c7ab9 */ /* 0x000fe40000000a00 */
        /* <DEDUP_REMOVED lines=12> */
[----:B------:R-:W-:Y:S06]  /*2970*/  BAR.SYNC.DEFER_BLOCKING 0x0 ;  /* 0x0000000000007b1d */ /* 0x000fec0000010000 */
[----:B------:R-:W2:Y:S04]  /*2980*/  LDG.E.64 R4, desc[UR8][R4.64] ;  /* 0x0000000804047981 */ /* 0x000ea8000c1e1b00 */
[----:B------:R-:W2:Y:S01]  /*2990*/  LDG.E.64 R6, desc[UR8][R6.64] ;  /* 0x0000000806067981 */ /* 0x000ea2000c1e1b00 */
[----:B-1----:R-:W-:-:S02]  /*29a0*/  MOV R10, 0x3f800000 ;  /* 0x3f800000000a7802 */ /* 0x002fc40000000f00 */
[----:B------:R-:W-:Y:S01]  /*29b0*/  ISETP.NE.AND P6, PT, RZ, UR10, PT ;  /* 0x0000000aff007c0c */ /* 0x000fe2000bfc5270 */
[----:B------:R-:W1:Y:S01]  /*29c0*/  LDS.64 R12, [UR5+0x88] ;  /* 0x00008805ff0c7984 */ /* 0x000e620008000a00 */
[----:B------:R-:W-:Y:S01]  /*29d0*/  ISETP.GE.U32.AND P5, PT, R63, UR12, PT ;  /* 0x0000000c3f007c0c */ /* 0x000fe2000bfa6070 */
[----:B-1----:R-:W-:-:S04]  /*29e0*/  FMUL.FTZ R12, R12, UR6 ;  /* 0x000000060c0c7c20 */ /* 0x002fc80008410000 */
[C---:B------:R-:W-:Y:S01]  /*29f0*/  FMUL.FTZ R14, R12.reuse, R12 ;  /* 0x0000000c0c0e7220 */ /* 0x040fe20000410000 */
[C---:B------:R-:W-:Y:S01]  /*2a00*/  FADD.FTZ R9, -R12.reuse, R36 ;  /* 0x000000240c097221 */ /* 0x040fe20000010100 */
[C---:B------:R-:W-:Y:S01]  /*2a10*/  FADD.FTZ R37, -R12.reuse, R37 ;  /* 0x000000250c257221 */ /* 0x040fe20000010100 */
[----:B0-----:R-:W-:Y:S01]  /*2a20*/  FADD.FTZ R19, -R12, R38 ;  /* 0x000000260c137221 */ /* 0x001fe20000010100 */
[----:B------:R-:W-:-:S05]  /*2a30*/  FFMA.FTZ R13, R13, UR6, -R14 ;  /* 0x000000060d0d7c23 */ /* 0x000fca000801080e */
[----:B------:R-:W-:-:S13]  /*2a40*/  FSETP.GTU.FTZ.AND P3, PT, R13, RZ, PT ;  /* 0x000000ff0d00720b */ /* 0x000fda0003f7c000 */
[----:B------:R-:W0:Y:S02]  /*2a50*/  @P3 LDC R14, c[0x0][0x238] ;  /* 0x00008e00ff0e3b82 */ /* 0x000e240000000800 */
[----:B0-----:R-:W-:-:S04]  /*2a60*/  @P3 FADD.FTZ R13, R13, R14 ;  /* 0x0000000e0d0d3221 */ /* 0x001fc80000010000 */
        /* <DEDUP_REMOVED lines=16> */
.L_x_2926:
        /* <DEDUP_REMOVED lines=13> */
.L_x_2928:
[----:B------:R-:W-:Y:S05]  /*2c40*/  BSYNC B0 ;  /* 0x0000000000007941 */ /* 0x000fea0003800000 */
.L_x_2927:
[C---:B------:R-:W-:Y:S01]  /*2c50*/  FADD.FTZ R39, -R12.reuse, R39 ;  /* 0x000000270c277221 */ /* 0x040fe20000010100 */
[C---:B0-----:R-:W-:Y:S01]  /*2c60*/  FADD.FTZ R9, -R12.reuse, R44 ;  /* 0x0000002c0c097221 */ /* 0x041fe20000010100 */
[----:B------:R-:W-:Y:S01]  /*2c70*/  FADD.FTZ R45, -R12, R45 ;  /* 0x0000002d0c2d7221 */ /* 0x000fe20000010100 */
[-C--:B------:R-:W-:Y:S01]  /*2c80*/  FMUL.FTZ R19, R19, R10.reuse ;  /* 0x0000000a13137220 */ /* 0x080fe20000410000 */
[-C--:B------:R-:W-:Y:S01]  /*2c90*/  FMUL.FTZ R14, R39, R10.reuse ;  /* 0x0000000a270e7220 */ /* 0x080fe20000410000 */
[-C--:B------:R-:W-:Y:S01]  /*2ca0*/  FMUL.FTZ R37, R9, R10.reuse ;  /* 0x0000000a09257220 */ /* 0x080fe20000410000 */
[----:B------:R-:W-:Y:S01]  /*2cb0*/  ISETP.GE.AND.EX P5, PT, R77, UR13, PT, P5 ;  /* 0x0000000d4d007c0c */ /* 0x000fe2000bfa6350 */
[----:B------:R-:W-:Y:S01]  /*2cc0*/  FMUL.FTZ R18, R45, R10 ;  /* 0x0000000a2d127220 */ /* 0x000fe20000410000 */
        /* <DEDUP_REMOVED lines=13> */
.L_x_2929:
        /* <DEDUP_REMOVED lines=13> */
.L_x_2931:
[----:B------:R-:W-:Y:S05]  /*2e70*/  BSYNC B0 ;  /* 0x0000000000007941 */ /* 0x000fea0003800000 */
.L_x_2930:
        /* <DEDUP_REMOVED lines=14> */
.L_x_2932:
        /* <DEDUP_REMOVED lines=13> */
.L_x_2934:
[----:B------:R-:W-:Y:S05]  /*3030*/  BSYNC B0 ;  /* 0x0000000000007941 */ /* 0x000fea0003800000 */
.L_x_2933:
[----:B------:R-:W-:Y:S01]  /*3040*/  FADD.FTZ R21, -R12, R21 ;  /* 0x000000150c157221 */ /* 0x000fe20000010100 */
[-C--:B------:R-:W-:Y:S01]  /*3050*/  FMUL.FTZ R19, R19, R10.reuse ;  /* 0x0000000a13137220 */ /* 0x080fe20000410000 */
[----:B------:R-:W-:Y:S02]  /*3060*/  ISETP.GE.U32.AND P3, PT, R64, UR12, PT ;  /* 0x0000000c40007c0c */ /* 0x000fe4000bf66070 */
[----:B------:R-:W-:Y:S01]  /*3070*/  FMUL.FTZ R14, R21, R10 ;  /* 0x0000000a150e7220 */ /* 0x000fe20000410000 */
[----:B------:R-:W-:Y:S01]  /*3080*/  ISETP.GE.U32.AND P4, PT, R65, UR12, PT ;  /* 0x0000000c41007c0c */ /* 0x000fe2000bf86070 */
[----:B0-----:R-:W-:Y:S01]  /*3090*/  FFMA.FTZ R8, R4, R19, R6 ;  /* 0x0000001304087223 */ /* 0x001fe20000010006 */
        /* <DEDUP_REMOVED lines=13> */
.L_x_2935:
        /* <DEDUP_REMOVED lines=13> */
.L_x_2937:
[----:B------:R-:W-:Y:S05]  /*3240*/  BSYNC B0 ;  /* 0x0000000000007941 */ /* 0x000fea0003800000 */
.L_x_2936:
[C---:B0-----:R-:W-:Y:S01]  /*3250*/  FADD.FTZ R9, -R12.reuse, R2 ;  /* 0x000000020c097221 */ /* 0x041fe20000010100 */
[----:B------:R-:W-:Y:S01]  /*3260*/  FADD.FTZ R3, -R12, R3 ;  /* 0x000000030c037221 */ /* 0x000fe20000010100 */
[----:B------:R-:W-:Y:S01]  /*3270*/  ISETP.GE.U32.AND P5, PT, R66, UR12, PT ;  /* 0x0000000c42007c0c */ /* 0x000fe2000bfa6070 */
[C---:B------:R-:W-:Y:S01]  /*3280*/  FADD.FTZ R11, -R12.reuse, R26 ;  /* 0x0000001a0c0b7221 */ /* 0x040fe20000010100 */
[----:B------:R-:W-:Y:S01]  /*3290*/  ISETP.GE.AND.EX P3, PT, R81, UR13, PT, P3 ;  /* 0x0000000d51007c0c */ /* 0x000fe2000bf66330 */
[----:B------:R-:W-:Y:S01]  /*32a0*/  FADD.FTZ R27, -R12, R27 ;  /* 0x0000001b0c1b7221 */ /* 0x000fe20000010100 */
[----:B------:R-:W-:Y:S01]  /*32b0*/  ISETP.GE.AND.EX P4, PT, R83, UR13, PT, P4 ;  /* 0x0000000d53007c0c */ /* 0x000fe2000bf86340 */
[-C--:B------:R-:W-:Y:S01]  /*32c0*/  FMUL.FTZ R9, R9, R10.reuse ;  /* 0x0000000a09097220 */ /* 0x080fe20000410000 */
[-C--:B------:R-:W-:Y:S01]  /*32d0*/  FMUL.FTZ R8, R3, R10.reuse ;  /* 0x0000000a03087220 */ /* 0x080fe20000410000 */
[----:B------:R-:W-:Y:S01]  /*32e0*/  ISETP.GE.AND.EX P5, PT, R85, UR13, PT, P5 ;  /* 0x0000000d55007c0c */ /* 0x000fe2000bfa6350 */
[-C--:B------:R-:W-:Y:S01]  /*32f0*/  FMUL.FTZ R17, R11, R10.reuse ;  /* 0x0000000a0b117220 */ /* 0x080fe20000410000 */
[C---:B------:R-:W-:Y:S01]  /*3300*/  ISETP.GT.U32.OR P3, PT, R0.reuse, 0x1bf, P3 ;  /* 0x000001bf0000780c */ /* 0x040fe20001f64470 */
[----:B------:R-:W-:Y:S01]  /*3310*/  FMUL.FTZ R16, R27, R10 ;  /* 0x0000000a1b107220 */ /* 0x000fe20000410000 */
[----:B------:R-:W-:Y:S01]  /*3320*/  ISETP.GT.U32.OR P4, PT, R0, 0x1bf, P4 ;  /* 0x000001bf0000780c */ /* 0x000fe20002784470 */
        /* <DEDUP_REMOVED lines=13> */
.L_x_2938:
        /* <DEDUP_REMOVED lines=13> */
.L_x_2940:
[----:B------:R-:W-:Y:S05]  /*34d0*/  BSYNC B0 ;  /* 0x0000000000007941 */ /* 0x000fea0003800000 */
.L_x_2939:
        /* <DEDUP_REMOVED lines=14> */
.L_x_2941:
[----:B------:R-:W-:Y:S04]  /*35c0*/  BSSY B0, `(.L_x_2942) ;  /* 0x000000d000007945 */ /* 0x000fe80003800000 */
[----:B------:R-:W-:Y:S05]  /*35d0*/  @P4 BRA `(.L_x_2943) ;  /* 0x00000000002c4947 */ /* 0x000fea0003800000 */
        /* <DEDUP_REMOVED lines=11> */
.L_x_2943:
[----:B------:R-:W-:Y:S05]  /*3690*/  BSYNC B0 ;  /* 0x0000000000007941 */ /* 0x000fea0003800000 */
.L_x_2942:
[----:B------:R-:W-:Y:S01]  /*36a0*/  FADD.FTZ R29, -R12, R29 ;  /* 0x0000001d0c1d7221 */ /* 0x000fe20000010100 */
[-C--:B------:R-:W-:Y:S01]  /*36b0*/  FMUL.FTZ R19, R19, R10.reuse ;  /* 0x0000000a13137220 */ /* 0x080fe20000410000 */
[----:B------:R-:W-:Y:S02]  /*36c0*/  ISETP.GE.U32.AND P3, PT, R67, UR12, PT ;  /* 0x0000000c43007c0c */ /* 0x000fe4000bf66070 */
[----:B0-----:R-:W-:Y:S01]  /*36d0*/  FMUL.FTZ R8, R29, R10 ;  /* 0x0000000a1d087220 */ /* 0x001fe20000410000 */
[----:B------:R-:W-:Y:S01]  /*36e0*/  ISETP.GE.U32.AND P4, PT, R68, UR12, PT ;  /* 0x0000000c44007c0c */ /* 0x000fe2000bf86070 */
[----:B------:R-:W-:Y:S01]  /*36f0*/  FFMA.FTZ R2, R4, R19, R6 ;  /* 0x0000001304027223 */ /* 0x000fe20000010006 */
        /* <DEDUP_REMOVED lines=13> */
.L_x_2944:
        /* <DEDUP_REMOVED lines=13> */
.L_x_2946:
[----:B------:R-:W-:Y:S05]  /*38a0*/  BSYNC B0 ;  /* 0x0000000000007941 */ /* 0x000fea0003800000 */
.L_x_2945:
[C---:B0-----:R-:W-:Y:S01]  /*38b0*/  FADD.FTZ R3, -R12.reuse, R30 ;  /* 0x0000001e0c037221 */ /* 0x041fe20000010100 */
[C---:B------:R-:W-:Y:S01]  /*38c0*/  FADD.FTZ R31, -R12.reuse, R31 ;  /* 0x0000001f0c1f7221 */ /* 0x040fe20000010100 */
[----:B------:R-:W-:Y:S01]  /*38d0*/  ISETP.GE.U32.AND P5, PT, R69, UR12, PT ;  /* 0x0000000c45007c0c */ /* 0x000fe2000bfa6070 */
[C---:B------:R-:W-:Y:S01]  /*38e0*/  FADD.FTZ R9, -R12.reuse, R32 ;  /* 0x000000200c097221 */ /* 0x040fe20000010100 */
[-C--:B------:R-:W-:Y:S01]  /*38f0*/  FMUL.FTZ R3, R3, R10.reuse ;  /* 0x0000000a03037220 */ /* 0x080fe20000410000 */
[----:B------:R-:W-:Y:S01]  /*3900*/  ISETP.GE.AND.EX P3, PT, R87, UR13, PT, P3 ;  /* 0x0000000d57007c0c */ /* 0x000fe2000bf66330 */
[----:B------:R-:W-:Y:S01]  /*3910*/  FADD.FTZ R33, -R12, R33 ;  /* 0x000000210c217221 */ /* 0x000fe20000010100 */
[----:B------:R-:W-:Y:S01]  /*3920*/  ISETP.GE.AND.EX P4, PT, R89, UR13, PT, P4 ;  /* 0x0000000d59007c0c */ /* 0x000fe2000bf86340 */
[-C--:B------:R-:W-:Y:S01]  /*3930*/  FMUL.FTZ R8, R31, R10.reuse ;  /* 0x0000000a1f087220 */ /* 0x080fe20000410000 */
[----:B------:R-:W-:Y:S01]  /*3940*/  FFMA.FTZ R2, R4, R3, R6 ;  /* 0x0000000304027223 */ /* 0x000fe20000010006 */
[----:B------:R-:W-:Y:S01]  /*3950*/  ISETP.GE.AND.EX P5, PT, R91, UR13, PT, P5 ;  /* 0x0000000d5b007c0c */ /* 0x000fe2000bfa6350 */
[-C--:B------:R-:W-:Y:S01]  /*3960*/  FMUL.FTZ R17, R9, R10.reuse ;  /* 0x0000000a09117220 */ /* 0x080fe20000410000 */
[C---:B------:R-:W-:Y:S01]  /*3970*/  ISETP.GT.U32.OR P3, PT, R0.reuse, 0x1bf, P3 ;  /* 0x000001bf0000780c */ /* 0x040fe20001f64470 */
[----:B------:R-:W-:Y:S01]  /*3980*/  FMUL.FTZ R16, R33, R10 ;  /* 0x0000000a21107220 */ /* 0x000fe20000410000 */
        /* <DEDUP_REMOVED lines=13> */
.L_x_2947:
        /* <DEDUP_REMOVED lines=13> */
.L_x_2949:
[----:B------:R-:W-:Y:S05]  /*3b30*/  BSYNC B0 ;  /* 0x0000000000007941 */ /* 0x000fea0003800000 */
.L_x_2948:
        /* <DEDUP_REMOVED lines=14> */
.L_x_2950:
        /* <DEDUP_REMOVED lines=13> */
.L_x_2952:
[----:B------:R-:W-:Y:S05]  /*3cf0*/  BSYNC B0 ;  /* 0x0000000000007941 */ /* 0x000fea0003800000 */
.L_x_2951:
        /* <DEDUP_REMOVED lines=19> */
.L_x_2953:
        /* <DEDUP_REMOVED lines=13> */
.L_x_2955:
[----:B------:R-:W-:Y:S05]  /*3f00*/  BSYNC B0 ;  /* 0x0000000000007941 */ /* 0x000fea0003800000 */
.L_x_2954:
        /* <DEDUP_REMOVED lines=27> */
.L_x_2956:
        /* <DEDUP_REMOVED lines=13> */
.L_x_2958:
[----:B------:R-:W-:Y:S05]  /*4190*/  BSYNC B0 ;  /* 0x0000000000007941 */ /* 0x000fea0003800000 */
.L_x_2957:
        /* <DEDUP_REMOVED lines=14> */
.L_x_2959:
        /* <DEDUP_REMOVED lines=13> */
.L_x_2961:
[----:B------:R-:W-:Y:S05]  /*4350*/  BSYNC B0 ;  /* 0x0000000000007941 */ /* 0x000fea0003800000 */
.L_x_2960:
        /* <DEDUP_REMOVED lines=19> */
.L_x_2962:
        /* <DEDUP_REMOVED lines=13> */
.L_x_2964:
[----:B------:R-:W-:Y:S05]  /*4560*/  BSYNC B0 ;  /* 0x0000000000007941 */ /* 0x000fea0003800000 */
.L_x_2963:
[C---:B0-----:R-:W-:Y:S01]  /*4570*/  FADD.FTZ R3, -R12.reuse, R48 ;  /* 0x000000300c037221 */ /* 0x041fe20000010100 */
[C---:B------:R-:W-:Y:S01]  /*4580*/  FADD.FTZ R9, -R12.reuse, R50 ;  /* 0x000000320c097221 */ /* 0x040fe20000010100 */
[C---:B------:R-:W-:Y:S01]  /*4590*/  FADD.FTZ R11, -R12.reuse, R52 ;  /* 0x000000340c0b7221 */ /* 0x040fe20000010100 */
[----:B------:R-:W-:Y:S01]  /*45a0*/  ISETP.GE.U32.AND P5, PT, R75, UR12, PT ;  /* 0x0000000c4b007c0c */ /* 0x000fe2000bfa6070 */
[C---:B------:R-:W-:Y:S01]  /*45b0*/  FADD.FTZ R49, -R12.reuse, R49 ;  /* 0x000000310c317221 */ /* 0x040fe20000010100 */
[C---:B------:R-:W-:Y:S01]  /*45c0*/  FADD.FTZ R51, -R12.reuse, R51 ;  /* 0x000000330c337221 */ /* 0x040fe20000010100 */
[----:B------:R-:W-:Y:S01]  /*45d0*/  FADD.FTZ R53, -R12, R53 ;  /* 0x000000350c357221 */ /* 0x000fe20000010100 */
[-C--:B------:R-:W-:Y:S01]  /*45e0*/  FMUL.FTZ R3, R3, R10.reuse ;  /* 0x0000000a03037220 */ /* 0x080fe20000410000 */
[-C--:B------:R-:W-:Y:S01]  /*45f0*/  FMUL.FTZ R9, R9, R10.reuse ;  /* 0x0000000a09097220 */ /* 0x080fe20000410000 */
[-C--:B------:R-:W-:Y:S01]  /*4600*/  FMUL.FTZ R11, R11, R10.reuse ;  /* 0x0000000a0b0b7220 */ /* 0x080fe20000410000 */
[----:B------:R-:W-:Y:S01]  /*4610*/  ISETP.GE.AND.EX P4, PT, R99, UR13, PT, P4 ;  /* 0x0000000d63007c0c */ /* 0x000fe2000bf86340 */
[-C--:B------:R-:W-:Y:S01]  /*4620*/  FMUL.FTZ R12, R49, R10.reuse ;  /* 0x0000000a310c7220 */ /* 0x080fe20000410000 */
[----:B------:R-:W-:Y:S01]  /*4630*/  ISETP.GE.AND.EX P3, PT, R101, UR13, PT, P3 ;  /* 0x0000000d65007c0c */ /* 0x000fe2000bf66330 */
[-C--:B------:R-:W-:Y:S01]  /*4640*/  FMUL.FTZ R14, R51, R10.reuse ;  /* 0x0000000a330e7220 */ /* 0x080fe20000410000 */
[----:B------:R-:W-:Y:S01]  /*4650*/  ISETP.GE.AND.EX P5, PT, R103, UR13, PT, P5 ;  /* 0x0000000d67007c0c */ /* 0x000fe2000bfa6350 */
[----:B------:R-:W-:Y:S01]  /*4660*/  FMUL.FTZ R16, R53, R10 ;  /* 0x0000000a35107220 */ /* 0x000fe20000410000 */
[C-C-:B------:R-:W-:Y:S01]  /*4670*/  FFMA.FTZ R10, R4.reuse, R3, R6.reuse ;  /* 0x00000003040a7223 */ /* 0x140fe20000010006 */
[C-C-:B------:R-:W-:Y:S01]  /*4680*/  FFMA.FTZ R8, R4.reuse, R9, R6.reuse ;  /* 0x0000000904087223 */ /* 0x140fe20000010006 */
[----:B------:R-:W-:Y:S01]  /*4690*/  FFMA.FTZ R2, R4, R11, R6 ;  /* 0x0000000b04027223 */ /* 0x000fe20000010006 */
[C---:B------:R-:W-:Y:S01]  /*46a0*/  ISETP.GT.U32.OR P4, PT, R0.reuse, 0x1bf, P4 ;  /* 0x000001bf0000780c */ /* 0x040fe20002784470 */
[C-C-:B------:R-:W-:Y:S01]  /*46b0*/  FFMA.FTZ R9, R5.reuse, R14, R7.reuse ;  /* 0x0000000e05097223 */ /* 0x140fe20000010007 */
[C---:B------:R-:W-:Y:S01]  /*46c0*/  ISETP.GT.U32.OR P3, PT, R0.reuse, 0x1bf, P3 ;  /* 0x000001bf0000780c */ /* 0x040fe20001f64470 */
        /* <DEDUP_REMOVED lines=14> */
.L_x_2965:
        /* <DEDUP_REMOVED lines=13> */
.L_x_2967:
[----:B------:R-:W-:Y:S05]  /*4880*/  BSYNC B0 ;  /* 0x0000000000007941 */ /* 0x000fea0003800000 */
.L_x_2966:
        /* <DEDUP_REMOVED lines=11> */
.L_x_2968:
[----:B------:R-:W-:Y:S04]  /*4940*/  BSSY B0, `(.L_x_2969) ;  /* 0x000000d000007945 */ /* 0x000fe80003800000 */
[----:B------:R-:W-:Y:S05]  /*4950*/  @P3 BRA `(.L_x_2970) ;  /* 0x00000000002c3947 */ /* 0x000fea0003800000 */
[----:B------:R-:W-:Y:S01]  /*4960*/  ULDC.64 UR12, c[0x0][0x270] ;  /* 0x00009c00000c7ab9 */ /* 0x000fe20000000a00 */
[----:B0-----:R-:W-:Y:S01]  /*4970*/  MOV R4, R24 ;  /* 0x0000001800047202 */ /* 0x001fe20000000f00 */
        /* <DEDUP_REMOVED lines=9> */
.L_x_2970:
[----:B------:R-:W-:Y:S05]  /*4a10*/  BSYNC B0 ;  /* 0x0000000000007941 */ /* 0x000fea0003800000 */
.L_x_2969:
[----:B------:R-:W-:Y:S05]  /*4a20*/  @!P6 BRA `(.L_x_2971) ;  /* 0x000000000028e947 */ /* 0x000fea0003800000 */
        /* <DEDUP_REMOVED lines=10> */
.L_x_2971:
[----:B------:R-:W-:Y:S04]  /*4ad0*/  BSSY B0, `(.L_x_2972) ;  /* 0x000000c000007945 */ /* 0x000fe80003800000 */
[----:B------:R-:W-:Y:S05]  /*4ae0*/  @P5 BRA `(.L_x_2973) ;  /* 0x0000000000285947 */ /* 0x000fea0003800000 */
[----:B------:R-:W-:Y:S01]  /*4af0*/  ULDC.64 UR12, c[0x0][0x270] ;  /* 0x00009c00000c7ab9 */ /* 0x000fe20000000a00 */
[----:B------:R-:W-:Y:S01]  /*4b00*/  MOV R22, R24 ;  /* 0x0000001800167202 */ /* 0x000fe20000000f00 */
[----:B01----:R-:W-:-:S04]  /*4b10*/  IMAD R4, R103, UR12, RZ ;  /* 0x0000000c67047c24 */ /* 0x003fc8000f8e02ff */
[----:B------:R-:W-:-:S04]  /*4b20*/  IMAD.WIDE.U32 R22, R75, UR12, R22 ;  /* 0x0000000c4b167c25 */ /* 0x000fc8000f8e0016 */
[----:B------:R-:W-:Y:S01]  /*4b30*/  IMAD R5, R75, UR13, R4 ;  /* 0x0000000d4b057c24 */ /* 0x000fe2000f8e0204 */
[----:B------:R-:W-:Y:S02]  /*4b40*/  ULDC.64 UR12, c[0x0][0x210] ;  /* 0x00008400000c7ab9 */ /* 0x000fe40000000a00 */
[----:B------:R-:W-:Y:S02]  /*4b50*/  LEA R4, P3, R22, UR12, 0x2 ;  /* 0x0000000c16047c11 */ /* 0x000fe4000f8610ff */
[----:B------:R-:W-:-:S04]  /*4b60*/  IADD3 R5, R23, R5, RZ ;  /* 0x0000000517057210 */ /* 0x000fc80007ffe0ff */
[----:B------:R-:W-:-:S05]  /*4b70*/  LEA.HI.X R5, R22, UR13, R5, 0x2, P3 ;  /* 0x0000000d16057c11 */ /* 0x000fca00098f1405 */
[----:B------:R2:W-:Y:S02]  /*4b80*/  STG.E.64 desc[UR8][R4.64], R2 ;  /* 0x0000000204007986 */ /* 0x0005e4000c101b08 */
.L_x_2973:
[----:B------:R-:W-:Y:S05]  /*4b90*/  BSYNC B0 ;  /* 0x0000000000007941 */ /* 0x000fea0003800000 */
.L_x_2972:
[----:B--2---:R-:W2:Y:S01]  /*4ba0*/  LDC R3, c[0x0][0x10] ;  /* 0x00000400ff037b82 */ /* 0x004ea20000000800 */
[----:B------:R-:W-:Y:S02]  /*4bb0*/  IADD3 R78, R78, 0x1, RZ ;  /* 0x000000014e4e7810 */ /* 0x000fe40007ffe0ff */
[----:B--2---:R-:W-:-:S04]  /*4bc0*/  IADD3 R58, R3, R58, RZ ;  /* 0x0000003a033a7210 */ /* 0x004fc80007ffe0ff */
[----:B------:R-:W-:-:S13]  /*4bd0*/  ISETP.GE.AND P3, PT, R58, UR4, PT ;  /* 0x000000043a007c0c */ /* 0x000fda000bf66270 */
[----:B------:R-:W-:Y:S05]  /*4be0*/  @!P3 BRA `(.L_x_2974) ;  /* 0xffffffb400d8b947 */ /* 0x000fea000383ffff */
[----:B------:R-:W-:Y:S05]  /*4bf0*/  EXIT ;  /* 0x000000000000794d */ /* 0x000fea0003800000 */
.L_x_2975:
        /* <DEDUP_REMOVED lines=16> */
.L_x_3314:


//--------------------- .text._Z35group_norm_nhwc_fwd_one_pass_kernelI11Fp32IOBf16WLi64ELi28ELi448EEv26Group_norm_nhwc_fwd_params --------------------------
	.section	.text._Z35group_norm_nhwc_fwd_one_pass_kernelI11Fp32IOBf16WLi64ELi28ELi448EEv26Group_norm_nhwc_fwd_params,"ax",@progbits
	.align	128
        .global         _Z35group_norm_nhwc_fwd_one_pass_kernelI11Fp32IOBf16WLi64ELi28ELi448EEv26Group_norm_nhwc_fwd_params
        .type           _Z35group_norm_nhwc_fwd_one_pass_kernelI11Fp32IOBf16WLi64ELi28ELi448EEv26Group_norm_nhwc_fwd_params,@function
        .size           _Z35group_norm_nhwc_fwd_one_pass_kernelI11Fp32IOBf16WLi64ELi28ELi448EEv26Group_norm_nhwc_fwd_params,(.L_x_3315 - _Z35group_norm_nhwc_fwd_one_pass_kernelI11Fp32IOBf16WLi64ELi28ELi448EEv26Group_norm_nhwc_fwd_params)
        .other          _Z35group_norm_nhwc_fwd_one_pass_kernelI11Fp32IOBf16WLi64ELi28ELi448EEv26Group_norm_nhwc_fwd_params,@"STO_CUDA_ENTRY STV_DEFAULT"
_Z35group_norm_nhwc_fwd_one_pass_kernelI11Fp32IOBf16WLi64ELi28ELi448EEv26Group_norm_nhwc_fwd_params:
.text._Z35group_norm_nhwc_fwd_one_pass_kernelI11Fp32IOBf16WLi64ELi28ELi448EEv26Group_norm_nhwc_fwd_params:
        /* <DEDUP_REMOVED lines=29> */
.L_x_2991:
[----:B0-----:R-:W0:Y:S01]  /*01d0*/  LDC R5, c[0x0][0x288] ;  /* 0x0000a200ff057b82 */ /* 0x001e220000000800 */
        /* <DEDUP_REMOVED lines=150> */
.L_x_2977:
[----:B------:R-:W-:Y:S05]  /*0b40*/  BSYNC B0 ;  /* 0x0000000000007941 */ /* 0x000fea0003800000 */
.L_x_2976:
        /* <DEDUP_REMOVED lines=28> */
.L_x_2980:
[----:B-1----:R-:W2:Y:S04]  /*0d10*/  LDG.E.STRONG.GPU R12, desc[UR8][R8.64] ;  /* 0x00000008080c7981 */ /* 0x002ea8000c1ef900 */
[----:B--2---:R-:W-:Y:S01]  /*0d20*/  CCTL.IVALL ;  /* 0x00000000ff00798f */ /* 0x004fe20002000000 */
[----:B------:R-:W-:Y:S05]  /*0d30*/  YIELD ;  /* 0x0000000000007946 */ /* 0x000fea0003800000 */
[----:B------:R-:W-:-:S13]  /*0d40*/  ISETP.NE.AND P1, PT, R12, R15, PT ;  /* 0x0000000f0c00720c */ /* 0x000fda0003f25270 */
[----:B------:R-:W-:Y:S05]  /*0d50*/  @P1 BRA `(.L_x_2980) ;  /* 0xfffffffc00ec1947 */ /* 0x000fea000383ffff */
.L_x_2979:
        /* <DEDUP_REMOVED lines=11> */
.L_x_2982:
        /* <DEDUP_REMOVED lines=63> */
.L_x_2981:
        /* <DEDUP_REMOVED lines=19> */
.L_x_2984:
[----:B------:R-:W-:Y:S05]  /*1330*/  BSYNC B0 ;  /* 0x0000000000007941 */ /* 0x000fea0003800000 */
.L_x_2983:
        /* <DEDUP_REMOVED lines=33> */
.L_x_2978:
        /* <DEDUP_REMOVED lines=25> */
[----:B------:R-:W2:Y:S04]  /*16e0*/  LDG.E.U16 R0, desc[UR8][R8.64] ;  /* 0x0000000808007981 */ /* 0x000ea8000c1e1500 */
[----:B------:R-:W3:Y:S04]  /*16f0*/  LDG.E.U16 R23, desc[UR8][R14.64] ;  /* 0x000000080e177981 */ /* 0x000ee8000c1e1500 */
[----:B------:R1:W4:Y:S04]  /*1700*/  LDG.E.U16 R28, desc[UR8][R8.64+0x2] ;  /* 0x00000208081c7981 */ /* 0x000328000c1e1500 */
[----:B------:R5:W4:Y:S04]  /*1710*/  LDG.E.U16 R29, desc[UR8][R14.64+0x2] ;  /* 0x000002080e1d7981 */ /* 0x000b28000c1e1500 */
[----:B------:R-:W0:Y:S02]  /*1720*/  LDS.64 R18, [UR5+0x88] ;  /* 0x00008805ff127984 */ /* 0x000e240008000a00 */
[----:B0-----:R-:W-:-:S04]  /*1730*/  FMUL.FTZ R18, R18, UR6 ;  /* 0x0000000612127c20 */ /* 0x001fc80008410000 */
[----:B------:R-:W-:-:S04]  /*1740*/  FMUL.FTZ R10, R18, R18 ;  /* 0x00000012120a7220 */ /* 0x000fc80000410000 */
[----:B------:R-:W-:-:S05]  /*1750*/  FFMA.FTZ R10, R19, UR6, -R10 ;  /* 0x00000006130a7c23 */ /* 0x000fca000801080a */
[----:B------:R-:W-:-:S13]  /*1760*/  FSETP.GTU.FTZ.AND P1, PT, R10, RZ, PT ;  /* 0x000000ff0a00720b */ /* 0x000fda0003f3c000 */
[----:B------:R-:W0:Y:S01]  /*1770*/  @P1 LDC R11, c[0x0][0x238] ;  /* 0x00008e00ff0b1b82 */ /* 0x000e220000000800 */
[C---:B-1----:R-:W-:Y:S01]  /*1780*/  FADD.FTZ R9, -R18.reuse, R2 ;  /* 0x0000000212097221 */ /* 0x042fe20000010100 */
[C---:B------:R-:W-:Y:S01]  /*1790*/  FADD.FTZ R13, -R18.reuse, R3 ;  /* 0x00000003120d7221 */ /* 0x040fe20000010100 */
[----:B-----5:R-:W-:Y:S01]  /*17a0*/  FADD.FTZ R15, -R18, R4 ;  /* 0x00000004120f7221 */ /* 0x020fe20000010100 */
[----:B0-----:R-:W-:Y:S01]  /*17b0*/  @P1 FADD.FTZ R11, R10, R11 ;  /* 0x0000000b0a0b1221 */ /* 0x001fe20000010000 */
[----:B------:R-:W-:-:S06]  /*17c0*/  MOV R10, 0x3f800000 ;  /* 0x3f800000000a7802 */ /* 0x000fcc0000000f00 */
[----:B------:R-:W0:Y:S01]  /*17d0*/  @P1 MUFU.RSQ R10, R11 ;  /* 0x0000000b000a1308 */ /* 0x000e220000001400 */
[----:B------:R-:W-:Y:S01]  /*17e0*/  ISETP.NE.AND P1, PT, RZ, UR10, PT ;  /* 0x0000000aff007c0c */ /* 0x000fe2000bf25270 */
[----:B------:R-:W-:Y:S01]  /*17f0*/  FADD.FTZ R5, -R18, R5 ;  /* 0x0000000512057221 */ /* 0x000fe20000010100 */
[-C--:B0-----:R-:W-:Y:S01]  /*1800*/  FMUL.FTZ R9, R9, R10.reuse ;  /* 0x0000000a09097220 */ /* 0x081fe20000410000 */
[-C--:B------:R-:W-:Y:S01]  /*1810*/  FMUL.FTZ R15, R15, R10.reuse ;  /* 0x0000000a0f0f7220 */ /* 0x080fe20000410000 */
[-C--:B------:R-:W-:Y:S01]  /*1820*/  FMUL.FTZ R13, R13, R10.reuse ;  /* 0x0000000a0d0d7220 */ /* 0x080fe20000410000 */
[----:B------:R-:W-:Y:S01]  /*1830*/  FMUL.FTZ R8, R5, R10 ;  /* 0x0000000a05087220 */ /* 0x000fe20000410000 */
[----:B--2---:R-:W-:Y:S02]  /*1840*/  SHF.L.U32 R2, R0, 0x10, RZ ;  /* 0x0000001000027819 */ /* 0x004fe400000006ff */
[----:B---3--:R-:W-:Y:S02]  /*1850*/  SHF.L.U32 R23, R23, 0x10, RZ ;  /* 0x0000001017177819 */ /* 0x008fe400000006ff */
[----:B----4-:R-:W-:-:S02]  /*1860*/  SHF.L.U32 R3, R28, 0x10, RZ ;  /* 0x000000101c037819 */ /* 0x010fc400000006ff */
[----:B------:R-:W-:Y:S01]  /*1870*/  SHF.L.U32 R0, R29, 0x10, RZ ;  /* 0x000000101d007819 */ /* 0x000fe200000006ff */
[C-C-:B------:R-:W-:Y:S01]  /*1880*/  FFMA.FTZ R4, R2.reuse, R9, R23.reuse ;  /* 0x0000000902047223 */ /* 0x140fe20000010017 */
        /* <DEDUP_REMOVED lines=13> */
.L_x_2985:
        /* <DEDUP_REMOVED lines=14> */
.L_x_2987:
[----:B------:R-:W-:Y:S05]  /*1a40*/  BSYNC B0 ;  /* 0x0000000000007941 */ /* 0x000fea0003800000 */
.L_x_2986:
[----:B------:R-:W-:Y:S01]  /*1a50*/  IADD3 R11, R21, 0x20, RZ ;  /* 0x00000020150b7810 */ /* 0x000fe20007ffe0ff */
        /* <DEDUP_REMOVED lines=12> */
.L_x_2988:
[----:B------:R-:W-:Y:S01]  /*1b20*/  ULDC.64 UR12, c[0x0][0x278] ;  /* 0x00009e00000c7ab9 */ /* 0x000fe20000000a00 */
[----:B------:R-:W-:Y:S01]  /*1b30*/  SHF.R.S32.HI R0, RZ, 0x1f, R11 ;  /* 0x0000001fff007819 */ /* 0x000fe2000001140b */
        /* <DEDUP_REMOVED lines=9> */
[----:B0-----:R-:W-:Y:S01]  /*1bd0*/  IMAD R5, R11, UR13, R0 ;  /* 0x0000000d0b057c24 */ /* 0x001fe2000f8e0200 */
[----:B------:R-:W-:Y:S02]  /*1be0*/  ULDC.64 UR12, c[0x0][0x210] ;  /* 0x00008400000c7ab9 */ /* 0x000fe40000000a00 */
[----:B------:R-:W-:Y:S02]  /*1bf0*/  LEA R4, P1, R24, UR12, 0x2 ;  /* 0x0000000c18047c11 */ /* 0x000fe4000f8210ff */
[----:B------:R-:W-:-:S04]  /*1c00*/  IADD3 R5, R25, R5, RZ ;  /* 0x0000000519057210 */ /* 0x000fc80007ffe0ff */
[----:B------:R-:W-:-:S05]  /*1c10*/  LEA.HI.X R5, R24, UR13, R5, 0x2, P1 ;  /* 0x0000000d18057c11 */ /* 0x000fca00088f1405 */
[----:B------:R1:W-:Y:S02]  /*1c20*/  STG.E.64 desc[UR8][R4.64], R2 ;  /* 0x0000000204007986 */ /* 0x0003e4000c101b08 */
.L_x_2990:
[----:B------:R-:W-:Y:S05]  /*1c30*/  BSYNC B0 ;  /* 0x0000000000007941 */ /* 0x000fea0003800000 */
.L_x_2989:
[----:B-1----:R-:W1:Y:S01]  /*1c40*/  LDC R3, c[0x0][0x10] ;  /* 0x00000400ff037b82 */ /* 0x002e620000000800 */
[----:B------:R-:W-:Y:S02]  /*1c50*/  IADD3 R7, R7, 0x1, RZ ;  /* 0x0000000107077810 */ /* 0x000fe40007ffe0ff */
[----:B-1----:R-:W-:-:S04]  /*1c60*/  IADD3 R22, R3, R22, RZ ;  /* 0x0000001603167210 */ /* 0x002fc80007ffe0ff */
[----:B------:R-:W-:-:S13]  /*1c70*/  ISETP.GE.AND P1, PT, R22, UR4, PT ;  /* 0x0000000416007c0c */ /* 0x000fda000bf26270 */
[----:B------:R-:W-:Y:S05]  /*1c80*/  @!P1 BRA `(.L_x_2991) ;  /* 0xffffffe400509947 */ /* 0x000fea000383ffff */
[----:B------:R-:W-:Y:S05]  /*1c90*/  EXIT ;  /* 0x000000000000794d */ /* 0x000fea0003800000 */
.L_x_2992:
        /* <DEDUP_REMOVED lines=14> */
.L_x_3315:


//--------------------- .text._Z35group_norm_nhwc_fwd_one_pass_kernelI11Fp32IOBf16WLi128ELi28ELi448EEv26Group_norm_nhwc_fwd_params --------------------------
	.section	.text._Z35group_norm_nhwc_fwd_one_pass_kernelI11Fp32IOBf16WLi128ELi28ELi448EEv26Group_norm_nhwc_fwd_params,"ax",@progbits
	.align	128
        .global         _Z35group_norm_nhwc_fwd_one_pass_kernelI11Fp32IOBf16WLi128ELi28ELi448EEv26Group_norm_nhwc_fwd_params
        .type           _Z35group_norm_nhwc_fwd_one_pass_kernelI11Fp32IOBf16WLi128ELi28ELi448EEv26Group_norm_nhwc_fwd_params,@function
        .size           _Z35group_norm_nhwc_fwd_one_pass_kernelI11Fp32IOBf16WLi128ELi28ELi448EEv26Group_norm_nhwc_fwd_params,(.L_x_3316 - _Z35group_norm_nhwc_fwd_one_pass_kernelI11Fp32IOBf16WLi128ELi28ELi448EEv26Group_norm_nhwc_fwd_params)
        .other          _Z35group_norm_nhwc_fwd_one_pass_kernelI11Fp32IOBf16WLi128ELi28ELi448EEv26Group_norm_nhwc_fwd_params,@"STO_CUDA_ENTRY STV_DEFAULT"
_Z35group_norm_nhwc_fwd_one_pass_kernelI11Fp32IOBf16WLi128ELi28ELi448EEv26Group_norm_nhwc_fwd_params:
.text._Z35group_norm_nhwc_fwd_one_pass_kernelI11Fp32IOBf16WLi128ELi28ELi448EEv26Group_norm_nhwc_fwd_params:
        /* <DEDUP_REMOVED lines=23> */
.L_x_3014:
        /* <DEDUP_REMOVED lines=200> */
.L_x_2994:
[----:B------:R-:W-:Y:S05]  /*0df0*/  BSYNC B0 ;  /* 0x0000000000007941 */ /* 0x000fea0003800000 */
.L_x_2993:
        /* <DEDUP_REMOVED lines=8> */
[----:B0-----:R-:W0:Y:S08]  /*0e80*/  LDC.64 R10, c[0x0][0x248] ;  /* 0x00009200ff0a7b82 */ /* 0x001e300000000a00 */
[----:B------:R-:W3:Y:S01]  /*0e90*/  LDC.64 R8, c[0x0][0x240] ;  /* 0x00009000ff087b82 */ /* 0x000ee20000000a00 */
[----:B-1----:R-:W-:-:S04]  /*0ea0*/  IMAD R13, R12, R17, RZ ;  /* 0x000000110c0d7224 */ /* 0x002fc800078e02ff */
[----:B------:R-:W-:-:S05]  /*0eb0*/  IMAD R12, R13, R18, RZ ;  /* 0x000000120d0c7224 */ /* 0x000fca00078e02ff */
[----:B------:R-:W-:Y:S01]  /*0ec0*/  SHF.L.U32 R15, R12, 0x1, RZ ;  /* 0x000000010c0f7819 */ /* 0x000fe200000006ff */
[----:B--2---:R-:W-:Y:S01]  /*0ed0*/  IMAD R17, R17, UR7, R14 ;  /* 0x0000000711117c24 */ /* 0x004fe2000f8e020e */
[----:B------:R-:W-:-:S03]  /*0ee0*/  IADD3 R13, R13, R14, RZ ;  /* 0x0000000e0d0d7210 */ /* 0x000fc60007ffe0ff */
[----:B0-----:R-:W-:Y:S01]  /*0ef0*/  IMAD.WIDE R10, R15, 0x4, R10 ;  /* 0x000000040f0a7825 */ /* 0x001fe200078e020a */
[----:B------:R-:W-:-:S03]  /*0f00*/  MOV R15, 0xffffffff ;  /* 0xffffffff000f7802 */ /* 0x000fc60000000f00 */
[----:B---3--:R-:W-:Y:S01]  /*0f10*/  IMAD.WIDE.U32 R8, R13, 0x4, R8 ;  /* 0x000000040d087825 */ /* 0x008fe200078e0008 */
        /* <DEDUP_REMOVED lines=10> */
.L_x_2997:
[----:B-1----:R-:W2:Y:S04]  /*0fc0*/  LDG.E.STRONG.GPU R10, desc[UR8][R8.64] ;  /* 0x00000008080a7981 */ /* 0x002ea8000c1ef900 */
[----:B--2---:R-:W-:Y:S01]  /*0fd0*/  CCTL.IVALL ;  /* 0x00000000ff00798f */ /* 0x004fe20002000000 */
[----:B------:R-:W-:Y:S05]  /*0fe0*/  YIELD ;  /* 0x0000000000007946 */ /* 0x000fea0003800000 */
[----:B------:R-:W-:-:S13]  /*0ff0*/  ISETP.NE.AND P1, PT, R10, R13, PT ;  /* 0x0000000d0a00720c */ /* 0x000fda0003f25270 */
[----:B------:R-:W-:Y:S05]  /*1000*/  @P1 BRA `(.L_x_2997) ;  /* 0xfffffffc00ec1947 */ /* 0x000fea000383ffff */
.L_x_2996:
        /* <DEDUP_REMOVED lines=11> */
.L_x_2999:
        /* <DEDUP_REMOVED lines=18> */
[-C--:B0-----:R-:W-:Y:S02]  /*11e0*/  @!P5 IMAD R33, R10, R15.reuse, R33 ;  /* 0x0000000f0a21d224 */ /* 0x081fe400078e0221 */
        /* <DEDUP_REMOVED lines=8> */
[-C--:B--2---:R-:W-:Y:S02]  /*1270*/  @!P3 IMAD R17, R17, R21.reuse, R12 ;  /* 0x000000151111b224 */ /* 0x084fe400078e020c */
[----:B0-----:R-:W-:Y:S01]  /*1280*/  @!P5 IMAD.WIDE R10, R15, 0x4, R10 ;  /* 0x000000040f0ad825 */ /* 0x001fe200078e020a */
[----:B------:R-:W-:Y:S01]  /*1290*/  IADD3 R15, R19, 0x3, RZ ;  /* 0x00000003130f7810 */ /* 0x000fe20007ffe0ff */
[----:B------:R-:W0:Y:S02]  /*12a0*/  @!P3 LDC.64 R12, c[0x0][0x248] ;  /* 0x00009200ff0cbb82 */ /* 0x000e240000000a00 */
[----:B------:R-:W-:Y:S01]  /*12b0*/  @!P3 IMAD R21, R14, R21, RZ ;  /* 0x000000150e15b224 */ /* 0x000fe200078e02ff */
[----:B------:R-:W-:Y:S01]  /*12c0*/  ISETP.EQ.OR P1, PT, R15, UR7, P2 ;  /* 0x000000070f007c0c */ /* 0x000fe20009722670 */
[----:B------:R-:W-:-:S04]  /*12d0*/  @!P5 IMAD.WIDE.U32 R10, R33, 0x8, R10 ;  /* 0x00000008210ad825 */ /* 0x000fc800078e000a */
[----:B------:R-:W-:Y:S02]  /*12e0*/  @!P3 IMAD R21, R21, R18, RZ ;  /* 0x000000121515b224 */ /* 0x000fe400078e02ff */
[----:B------:R-:W2:Y:S03]  /*12f0*/  @!P5 LDG.E.64 R10, desc[UR8][R10.64] ;  /* 0x000000080a0ad981 */ /* 0x000ea6000c1e1b00 */
[----:B------:R-:W-:-:S03]  /*1300*/  @!P3 SHF.L.U32 R21, R21, 0x1, RZ ;  /* 0x000000011515b819 */ /* 0x000fc600000006ff */
[----:B------:R-:W1:Y:S02]  /*1310*/  @!P1 S2R R14, SR_CTAID.Y ;  /* 0x00000000000e9919 */ /* 0x000e640000002600 */
[----:B0-----:R-:W-:Y:S02]  /*1320*/  @!P3 IMAD.WIDE R12, R21, 0x4, R12 ;  /* 0x00000004150cb825 */ /* 0x001fe400078e020c */
[----:B------:R-:W1:Y:S02]  /*1330*/  @!P1 LDC R21, c[0x0][0x10] ;  /* 0x00000400ff159b82 */ /* 0x000e640000000800 */
[----:B------:R-:W-:Y:S01]  /*1340*/  @!P3 IMAD.WIDE.U32 R16, R17, 0x8, R12 ;  /* 0x000000081110b825 */ /* 0x000fe200078e000c */
[----:B------:R-:W-:-:S03]  /*1350*/  @!P1 LOP3.LUT R12, R0, 0x1, RZ, 0xc0, !PT ;  /* 0x00000001000c9812 */ /* 0x000fc600078ec0ff */
[-C--:B-1----:R-:W-:Y:S02]  /*1360*/  @!P1 IMAD R15, R15, R21.reuse, R14 ;  /* 0x000000150f0f9224 */ /* 0x082fe400078e020e */
        /* <DEDUP_REMOVED lines=20> */
.L_x_2998:
        /* <DEDUP_REMOVED lines=19> */
.L_x_3001:
[----:B------:R-:W-:Y:S05]  /*15e0*/  BSYNC B0 ;  /* 0x0000000000007941 */ /* 0x000fea0003800000 */
.L_x_3000:
        /* <DEDUP_REMOVED lines=32> */
.L_x_2995:
        /* <DEDUP_REMOVED lines=24> */
[----:B------:R-:W-:Y:S01]  /*1970*/  @!P1 STG.E.64 desc[UR8][R14.64], R10 ;  /* 0x0000000a0e009986 */ /* 0x000fe2000c101b08 */
[----:B------:R-:W-:Y:S06]  /*1980*/  BAR.SYNC.DEFER_BLOCKING 0x0 ;  /* 0x0000000000007b1d */ /* 0x000fec0000010000 */
[----:B------:R-:W2:Y:S04]  /*1990*/  LDG.E.U16 R16, desc[UR8][R8.64] ;  /* 0x0000000808107981 */ /* 0x000ea8000c1e1500 */
[----:B------:R-:W3:Y:S04]  /*19a0*/  LDG.E.U16 R17, desc[UR8][R8.64+0x2] ;  /* 0x0000020808117981 */ /* 0x000ee8000c1e1500 */
[----:B------:R-:W4:Y:S04]  /*19b0*/  LDG.E.U16 R18, desc[UR8][R12.64] ;  /* 0x000000080c127981 */ /* 0x000f28000c1e1500 */
[----:B------:R0:W5:Y:S01]  /*19c0*/  LDG.E.U16 R20, desc[UR8][R12.64+0x2] ;  /* 0x000002080c147981 */ /* 0x000162000c1e1500 */
[----:B------:R-:W-:-:S02]  /*19d0*/  MOV R19, 0x3f800000 ;  /* 0x3f80000000137802 */ /* 0x000fc40000000f00 */
[----:B------:R-:W-:Y:S01]  /*19e0*/  ISETP.NE.AND P4, PT, RZ, UR10, PT ;  /* 0x0000000aff007c0c */ /* 0x000fe2000bf85270 */
[----:B------:R-:W1:Y:S01]  /*19f0*/  LDS.64 R10, [UR5+0x88] ;  /* 0x00008805ff0a7984 */ /* 0x000e620008000a00 */
[----:B------:R-:W-:-:S04]  /*1a00*/  ISETP.GE.U32.AND P2, PT, R30, UR12, PT ;  /* 0x0000000c1e007c0c */ /* 0x000fc8000bf46070 */
[----:B------:R-:W-:-:S04]  /*1a10*/  ISETP.GE.AND.EX P2, PT, R29, UR13, PT, P2 ;  /* 0x0000000d1d007c0c */ /* 0x000fc8000bf46320 */
[----:B------:R-:W-:Y:S01]  /*1a20*/  ISETP.GT.U32.OR P2, PT, R2, 0x1bf, P2 ;  /* 0x000001bf0200780c */ /* 0x000fe20001744470 */
[----:B-1----:R-:W-:-:S04]  /*1a30*/  FMUL.FTZ R21, R10, UR6 ;  /* 0x000000060a157c20 */ /* 0x002fc80008410000 */
[C---:B------:R-:W-:Y:S01]  /*1a40*/  FMUL.FTZ R28, R21.reuse, R21 ;  /* 0x00000015151c7220 */ /* 0x040fe20000410000 */
[C---:B------:R-:W-:Y:S01]  /*1a50*/  FADD.FTZ R10, -R21.reuse, R4 ;  /* 0x00000004150a7221 */ /* 0x040fe20000010100 */
[----:B0-----:R-:W-:Y:S01]  /*1a60*/  FADD.FTZ R12, -R21, R5 ;  /* 0x00000005150c7221 */ /* 0x001fe20000010100 */
[----:B------:R-:W-:Y:S01]  /*1a70*/  IADD3 R5, R31, 0x40, RZ ;  /* 0x000000401f057810 */ /* 0x000fe20007ffe0ff */
[----:B------:R-:W-:Y:S01]  /*1a80*/  FFMA.FTZ R28, R11, UR6, -R28 ;  /* 0x000000060b1c7c23 */ /* 0x000fe2000801081c */
[----:B------:R-:W-:Y:S01]  /*1a90*/  IADD3 R4, R31, 0x60, RZ ;  /* 0x000000601f047810 */ /* 0x000fe20007ffe0ff */
[----:B------:R-:W-:Y:S01]  /*1aa0*/  FADD.FTZ R22, -R21, R7 ;  /* 0x0000000715167221 */ /* 0x000fe20000010100 */
[----:B------:R-:W-:Y:S01]  /*1ab0*/  ISETP.GE.U32.AND P3, PT, R5, UR12, PT ;  /* 0x0000000c05007c0c */ /* 0x000fe2000bf66070 */
[C---:B------:R-:W-:Y:S01]  /*1ac0*/  FADD.FTZ R24, -R21.reuse, R24 ;  /* 0x0000001815187221 */ /* 0x040fe20000010100 */
[----:B------:R-:W-:Y:S01]  /*1ad0*/  FSETP.GTU.FTZ.AND P1, PT, R28, RZ, PT ;  /* 0x000000ff1c00720b */ /* 0x000fe20003f3c000 */
[C---:B------:R-:W-:Y:S01]  /*1ae0*/  FADD.FTZ R14, -R21.reuse, R25 ;  /* 0x00000019150e7221 */ /* 0x040fe20000010100 */
[----:B------:R-:W-:Y:S01]  /*1af0*/  SHF.R.S32.HI R7, RZ, 0x1f, R5 ;  /* 0x0000001fff077819 */ /* 0x000fe20000011405 */
[C---:B------:R-:W-:Y:S01]  /*1b00*/  FADD.FTZ R26, -R21.reuse, R26 ;  /* 0x0000001a151a7221 */ /* 0x040fe20000010100 */
[----:B------:R-:W-:-:S02]  /*1b10*/  FADD.FTZ R27, -R21, R27 ;  /* 0x0000001b151b7221 */ /* 0x000fc40000010100 */
[----:B------:R-:W-:-:S04]  /*1b20*/  ISETP.GE.AND.EX P3, PT, R7, UR13, PT, P3 ;  /* 0x0000000d07007c0c */ /* 0x000fc8000bf66330 */
[----:B------:R-:W-:-:S03]  /*1b30*/  ISETP.GT.U32.OR P3, PT, R2, 0x1bf, P3 ;  /* 0x000001bf0200780c */ /* 0x000fc60001f64470 */
[----:B------:R-:W0:Y:S02]  /*1b40*/  @P1 LDC R11, c[0x0][0x238] ;  /* 0x00008e00ff0b1b82 */ /* 0x000e240000000800 */
[----:B0-----:R-:W-:Y:S01]  /*1b50*/  @P1 FADD.FTZ R11, R28, R11 ;  /* 0x0000000b1c0b1221 */ /* 0x001fe20000010000 */
[----:B------:R-:W-:Y:S01]  /*1b60*/  FADD.FTZ R28, -R21, R6 ;  /* 0x00000006151c7221 */ /* 0x000fe20000010100 */
[----:B------:R-:W-:Y:S02]  /*1b70*/  SHF.R.S32.HI R6, RZ, 0x1f, R4 ;  /* 0x0000001fff067819 */ /* 0x000fe40000011404 */
[----:B------:R-:W0:Y:S01]  /*1b80*/  @P1 MUFU.RSQ R19, R11 ;  /* 0x0000000b00131308 */ /* 0x000e220000001400 */
[----:B------:R-:W-:-:S04]  /*1b90*/  ISETP.GE.U32.AND P1, PT, R4, UR12, PT ;  /* 0x0000000c04007c0c */ /* 0x000fc8000bf26070 */
[----:B------:R-:W-:-:S04]  /*1ba0*/  ISETP.GE.AND.EX P1, PT, R6, UR13, PT, P1 ;  /* 0x0000000d06007c0c */ /* 0x000fc8000bf26310 */
[----:B------:R-:W-:Y:S01]  /*1bb0*/  ISETP.GT.U32.OR P1, PT, R2, 0x1bf, P1 ;  /* 0x000001bf0200780c */ /* 0x000fe20000f24470 */
[-C--:B0-----:R-:W-:Y:S01]  /*1bc0*/  FMUL.FTZ R10, R10, R19.reuse ;  /* 0x000000130a0a7220 */ /* 0x081fe20000410000 */
[-C--:B------:R-:W-:Y:S01]  /*1bd0*/  FMUL.FTZ R12, R12, R19.reuse ;  /* 0x000000130c0c7220 */ /* 0x080fe20000410000 */
[-C--:B------:R-:W-:Y:S01]  /*1be0*/  FMUL.FTZ R23, R28, R19.reuse ;  /* 0x000000131c177220 */ /* 0x080fe20000410000 */
[-C--:B------:R-:W-:Y:S01]  /*1bf0*/  FMUL.FTZ R22, R22, R19.reuse ;  /* 0x0000001316167220 */ /* 0x080fe20000410000 */
[-C--:B------:R-:W-:Y:S01]  /*1c00*/  FMUL.FTZ R21, R24, R19.reuse ;  /* 0x0000001318157220 */ /* 0x080fe20000410000 */
[----:B--2---:R-:W-:Y:S02]  /*1c10*/  SHF.L.U32 R16, R16, 0x10, RZ ;  /* 0x0000001010107819 */ /* 0x004fe400000006ff */
[----:B---3--:R-:W-:Y:S02]  /*1c20*/  SHF.L.U32 R17, R17, 0x10, RZ ;  /* 0x0000001011117819 */ /* 0x008fe400000006ff */
[----:B----4-:R-:W-:Y:S01]  /*1c30*/  SHF.L.U32 R9, R18, 0x10, RZ ;  /* 0x0000001012097819 */ /* 0x010fe200000006ff */
[-C--:B------:R-:W-:Y:S01]  /*1c40*/  FMUL.FTZ R18, R26, R19.reuse ;  /* 0x000000131a127220 */ /* 0x080fe20000410000 */
[----:B-----5:R-:W-:Y:S01]  /*1c50*/  SHF.L.U32 R8, R20, 0x10, RZ ;  /* 0x0000001014087819 */ /* 0x020fe200000006ff */
[-C--:B------:R-:W-:Y:S01]  /*1c60*/  FMUL.FTZ R20, R14, R19.reuse ;  /* 0x000000130e147220 */ /* 0x080fe20000410000 */
[----:B------:R-:W-:Y:S01]  /*1c70*/  FMUL.FTZ R19, R27, R19 ;  /* 0x000000131b137220 */ /* 0x000fe20000410000 */
[----:B------:R-:W-:-:S02]  /*1c80*/  FFMA.FTZ R10, R16, R10, R9 ;  /* 0x0000000a100a7223 */ /* 0x000fc40000010009 */
        /* <DEDUP_REMOVED lines=12> */
.L_x_3002:
        /* <DEDUP_REMOVED lines=13> */
.L_x_3004:
[----:B------:R-:W-:Y:S05]  /*1e20*/  BSYNC B0 ;  /* 0x0000000000007941 */ /* 0x000fea0003800000 */
.L_x_3003:
        /* <DEDUP_REMOVED lines=13> */
.L_x_3005:
        /* <DEDUP_REMOVED lines=13> */
.L_x_3007:
[----:B------:R-:W-:Y:S05]  /*1fd0*/  BSYNC B0 ;  /* 0x0000000000007941 */ /* 0x000fea0003800000 */
.L_x_3006:
        /* <DEDUP_REMOVED lines=13> */
.L_x_3008:
        /* <DEDUP_REMOVED lines=13> */
.L_x_3010:
[----:B------:R-:W-:Y:S05]  /*2180*/  BSYNC B0 ;  /* 0x0000000000007941 */ /* 0x000fea0003800000 */
.L_x_3009:
        /* <DEDUP_REMOVED lines=13> */
.L_x_3011:
[----:B------:R-:W-:Y:S04]  /*2260*/  BSSY B0, `(.L_x_3012) ;  /* 0x000000c000007945 */ /* 0x000fe80003800000 */
        /* <DEDUP_REMOVED lines=11> */
.L_x_3013:
[----:B------:R-:W-:Y:S05]  /*2320*/  BSYNC B0 ;  /* 0x0000000000007941 */ /* 0x000fea0003800000 */
.L_x_3012:
[----:B-1----:R-:W1:Y:S01]  /*2330*/  LDC R5, c[0x0][0x10] ;  /* 0x00000400ff057b82 */ /* 0x002e620000000800 */
[----:B------:R-:W-:Y:S02]  /*2340*/  IADD3 R0, R0, 0x1, RZ ;  /* 0x0000000100007810 */ /* 0x000fe40007ffe0ff */
[----:B-1----:R-:W-:-:S04]  /*2350*/  IADD3 R32, R5, R32, RZ ;  /* 0x0000002005207210 */ /* 0x002fc80007ffe0ff */
[----:B------:R-:W-:-:S13]  /*2360*/  ISETP.GE.AND P1, PT, R32, UR4, PT ;  /* 0x0000000420007c0c */ /* 0x000fda000bf26270 */
[----:B------:R-:W-:Y:S05]  /*2370*/  @!P1 BRA `(.L_x_3014) ;  /* 0xffffffdc007c9947 */ /* 0x000fea000383ffff */
[----:B------:R-:W-:Y:S05]  /*2380*/  EXIT ;  /* 0x000000000000794d */ /* 0x000fea0003800000 */
.L_x_3015:
        /* <DEDUP_REMOVED lines=15> */
.L_x_3316:


//--------------------- .text._Z35group_norm_nhwc_fwd_one_pass_kernelI11Fp32IOBf16WLi256ELi28ELi448EEv26Group_norm_nhwc_fwd_params --------------------------
	.section	.text._Z35group_norm_nhwc_fwd_one_pass_kernelI11Fp32IOBf16WLi256ELi28ELi448EEv26Group_norm_nhwc_fwd_params,"ax",@progbits
	.align	128
        .global         _Z35group_norm_nhwc_fwd_one_pass_kernelI11Fp32IOBf16WLi256ELi28ELi448EEv26Group_norm_nhwc_fwd_params
        .type           _Z35group_norm_nhwc_fwd_one_pass_kernelI11Fp32IOBf16WLi256ELi28ELi448EEv26Group_norm_nhwc_fwd_params,@function
        .size           _Z35group_norm_nhwc_fwd_one_pass_kernelI11Fp32IOBf16WLi256ELi28ELi448EEv26Group_norm_nhwc_fwd_params,(.L_x_3317 - _Z35group_norm_nhwc_fwd_one_pass_kernelI11Fp32IOBf16WLi256ELi28ELi448EEv26Group_norm_nhwc_fwd_params)
        .other          _Z35group_norm_nhwc_fwd_one_pass_kernelI11Fp32IOBf16WLi256ELi28ELi448EEv26Group_norm_nhwc_fwd_params,@"STO_CUDA_ENTRY STV_DEFAULT"
_Z35group_norm_nhwc_fwd_one_pass_kernelI11Fp32IOBf16WLi256ELi28ELi448EEv26Group_norm_nhwc_fwd_params:
.text._Z35group_norm_nhwc_fwd_one_pass_kernelI11Fp32IOBf16WLi256ELi28ELi448EEv26Group_norm_nhwc_fwd_params:
        /* <DEDUP_REMOVED lines=29> */
[----:B------:R-:W-:Y:S01]  /*01d0*/  IMAD R38, R4, -0xe, R5 ;  /* 0xfffffff204267824 */ /* 0x000fe200078e0205 */
[----:B------:R-:W-:Y:S01]  /*01e0*/  SHF.R.S32.HI R2, RZ, 0x5, R2 ;  /* 0x00000005ff027819 */ /* 0x000fe20000011402 */
[----:B---3--:R-:W-:-:S03]  /*01f0*/  IMAD R5, R7, UR10, R4 ;  /* 0x0000000a07057c24 */ /* 0x008fc6000f8e0204 */
[----:B------:R-:W-:Y:S02]  /*0200*/  SHF.L.U32 R38, R38, 0x1, RZ ;  /* 0x0000000126267819 */ /* 0x000fe400000006ff */
        /* <DEDUP_REMOVED lines=8> */
[----:B------:R-:W-:Y:S02]  /*0290*/  SHF.R.S32.HI R35, RZ, 0x1f, R30 ;  /* 0x0000001fff237819 */ /* 0x000fe4000001141e */
[----:B------:R-:W-:Y:S02]  /*02a0*/  SHF.R.S32.HI R37, RZ, 0x1f, R31 ;  /* 0x0000001fff257819 */ /* 0x000fe4000001141f */
[----:B------:R-:W-:-:S02]  /*02b0*/  ISETP.LT.U32.AND P5, PT, R32, UR8, PT ;  /* 0x0000000820007c0c */ /* 0x000fc4000bfa1070 */
[----:B------:R-:W-:Y:S02]  /*02c0*/  SHF.R.S32.HI R39, RZ, 0x1f, R32 ;  /* 0x0000001fff277819 */ /* 0x000fe40000011420 */
        /* <DEDUP_REMOVED lines=8> */
.L_x_3052:
        /* <DEDUP_REMOVED lines=8> */
[----:B------:R-:W4:Y:S07]  /*03d0*/  I2F.RP R4, R7 ;  /* 0x0000000700047306 */ /* 0x000f2e0000209400 */
[----:B------:R-:W5:Y:S08]  /*03e0*/  @P4 LDC.64 R10, c[0x0][0x270] ;  /* 0x00009c00ff0a4b82 */ /* 0x000f700000000a00 */
[----:B------:R-:W5:Y:S01]  /*03f0*/  @P3 LDC.64 R16, c[0x0][0x220] ;  /* 0x00008800ff103b82 */ /* 0x000f620000000a00 */
[----:B----4-:R-:W4:Y:S02]  /*0400*/  MUFU.RCP R4, R4 ;  /* 0x0000000400047308 */ /* 0x010f240000001000 */
[----:B----4-:R-:W-:-:S06]  /*0410*/  IADD3 R2, R4, 0xffffffe, RZ ;  /* 0x0ffffffe04027810 */ /* 0x010fcc0007ffe0ff */
[----:B------:R4:W1:Y:S02]  /*0420*/  F2I.FTZ.U32.TRUNC.NTZ R3, R2 ;  /* 0x0000000200037305 */ /* 0x000864000021f000 */
[----:B----4-:R-:W-:Y:S01]  /*0430*/  HFMA2.MMA R2, -RZ, RZ, 0, 0 ;  /* 0x00000000ff027435 */ /* 0x010fe200000001ff */
[----:B-1----:R-:W-:-:S05]  /*0440*/  IADD3 R6, RZ, -R3, RZ ;  /* 0x80000003ff067210 */ /* 0x002fca0007ffe0ff */
[----:B------:R-:W-:Y:S01]  /*0450*/  IMAD R9, R6, R7, RZ ;  /* 0x0000000706097224 */ /* 0x000fe200078e02ff */
[----:B------:R-:W-:-:S03]  /*0460*/  IABS R6, UR11 ;  /* 0x0000000b00067c13 */ /* 0x000fc60008000000 */
[----:B------:R-:W-:Y:S01]  /*0470*/  IMAD.HI.U32 R3, R3, R9, R2 ;  /* 0x0000000903037227 */ /* 0x000fe200078e0002 */
[----:B------:R-:W-:Y:S01]  /*0480*/  LOP3.LUT R2, R8, UR11, RZ, 0x3c, !PT ;  /* 0x0000000b08027c12 */ /* 0x000fe2000f8e3cff */
[----:B------:R-:W1:Y:S04]  /*0490*/  LDC R9, c[0x0][0x294] ;  /* 0x0000a500ff097b82 */ /* 0x000e680000000800 */
        /* <DEDUP_REMOVED lines=8> */
[----:B------:R-:W-:Y:S02]  /*0520*/  SHF.R.U32.HI R2, RZ, 0x1, R46 ;  /* 0x00000001ff027819 */ /* 0x000fe4000001162e */
[----:B------:R-:W-:-:S07]  /*0530*/  SHF.R.S32.HI R4, RZ, 0x1f, R38 ;  /* 0x0000001fff047819 */ /* 0x000fce0000011426 */
[----:B------:R-:W-:Y:S02]  /*0540*/  @P6 IADD3 R3, R3, 0x1, RZ ;  /* 0x0000000103036810 */ /* 0x000fe40007ffe0ff */
[----:B------:R-:W-:Y:S02]  /*0550*/  ISETP.NE.AND P6, PT, R8, RZ, PT ;  /* 0x000000ff0800720c */ /* 0x000fe40003fc5270 */
[----:B------:R-:W-:Y:S01]  /*0560*/  MOV R7, R3 ;  /* 0x0000000300077202 */ /* 0x000fe20000000f00 */
[----:B------:R-:W-:-:S03]  /*0570*/  IMAD.WIDE.U32 R2, R2, -0x6db6db6d, RZ ;  /* 0x9249249302027825 */ /* 0x000fc600078e00ff */
[----:B------:R-:W-:Y:S02]  /*0580*/  @!P5 IADD3 R7, -R7, RZ, RZ ;  /* 0x000000ff0707d210 */ /* 0x000fe40007ffe1ff */
[----:B------:R-:W-:-:S05]  /*0590*/  SHF.R.U32.HI R2, RZ, 0x2, R3 ;  /* 0x00000002ff027819 */ /* 0x000fca0000011603 */
[----:B------:R-:W-:Y:S01]  /*05a0*/  @!P6 LOP3.LUT R7, RZ, R8, RZ, 0x33, !PT ;  /* 0x00000008ff07e212 */ /* 0x000fe200078e33ff */
[----:B-1----:R-:W-:-:S03]  /*05b0*/  IMAD R40, R9, UR10, R2 ;  /* 0x0000000a09287c24 */ /* 0x002fc6000f8e0202 */
        /* <DEDUP_REMOVED lines=8> */
[----:B------:R-:W-:Y:S01]  /*0640*/  IMAD R13, R7, UR7, R6 ;  /* 0x00000007070d7c24 */ /* 0x000fe2000f8e0206 */
[----:B------:R-:W1:Y:S02]  /*0650*/  @P3 LDC.64 R8, c[0x0][0x270] ;  /* 0x00009c00ff083b82 */ /* 0x000e640000000a00 */
[----:B------:R-:W-:-:S02]  /*0660*/  IADD3 R2, P5, R38, R43, RZ ;  /* 0x0000002b26027210 */ /* 0x000fc40007fbe0ff */
[----:B------:R-:W-:Y:S02]  /*0670*/  ISETP.GE.AND.EX P6, PT, R23, UR15, PT, P6 ;  /* 0x0000000f17007c0c */ /* 0x000fe4000bfc6360 */
[----:B------:R-:W-:Y:S01]  /*0680*/  LEA.HI.X.SX32 R3, R43, R4, 0x1, P5 ;  /* 0x000000042b037211 */ /* 0x000fe200028f0eff */
[----:B--2---:R-:W-:Y:S01]  /*0690*/  @P1 IMAD R4, R33, R14, RZ ;  /* 0x0000000e21041224 */ /* 0x004fe200078e02ff */
[----:B------:R-:W-:Y:S01]  /*06a0*/  ISETP.LT.U32.AND P6, PT, R46, 0x1c0, !P6 ;  /* 0x000001c02e00780c */ /* 0x000fe200077c1070 */
[----:B------:R-:W-:Y:S02]  /*06b0*/  IMAD.WIDE.U32 R2, R7, UR6, R2 ;  /* 0x0000000607027c25 */ /* 0x000fe4000f8e0002 */
[----:B------:R-:W2:Y:S02]  /*06c0*/  @P2 LDC.64 R6, c[0x0][0x220] ;  /* 0x00008800ff062b82 */ /* 0x000ea40000000a00 */
[----:B------:R-:W-:Y:S01]  /*06d0*/  @P1 IMAD R27, R5, R15, R4 ;  /* 0x0000000f051b1224 */ /* 0x000fe200078e0204 */
[----:B------:R-:W-:Y:S01]  /*06e0*/  IADD3 R13, R3, R13, RZ ;  /* 0x0000000d030d7210 */ /* 0x000fe20007ffe0ff */
[----:B---3--:R-:W-:Y:S01]  /*06f0*/  @P2 IMAD R4, R35, R20, RZ ;  /* 0x0000001423042224 */ /* 0x008fe200078e02ff */
[----:B------:R-:W-:-:S02]  /*0700*/  @P1 MOV R12, R2 ;  /* 0x00000002000c1202 */ /* 0x000fc40000000f00 */
[----:B------:R-:W-:Y:S01]  /*0710*/  @P2 MOV R26, R2 ;  /* 0x00000002001a2202 */ /* 0x000fe20000000f00 */
[----:B------:R-:W-:Y:S02]  /*0720*/  @P2 IMAD R29, R30, R21, R4 ;  /* 0x000000151e1d2224 */ /* 0x000fe400078e0204 */
[----:B------:R-:W-:Y:S02]  /*0730*/  @P1 IMAD.WIDE.U32 R24, R5, R14, R12 ;  /* 0x0000000e05181225 */ /* 0x000fe400078e000c */
[----:B------:R-:W3:Y:S03]  /*0740*/  @P6 LDC.64 R14, c[0x0][0x270] ;  /* 0x00009c00ff0e6b82 */ /* 0x000ee60000000a00 */
[----:B------:R-:W-:Y:S02]  /*0750*/  @P1 IADD3 R5, R25, R27, RZ ;  /* 0x0000001b19051210 */ /* 0x000fe40007ffe0ff */
[----:B------:R-:W-:-:S02]  /*0760*/  @P2 MOV R27, R13 ;  /* 0x0000000d001b2202 */ /* 0x000fc40000000f00 */
[----:B0-----:R-:W-:Y:S02]  /*0770*/  @P1 LEA R4, P5, R24, R18, 0x2 ;  /* 0x0000001218041211 */ /* 0x001fe400078a10ff */
[----:B------:R-:W-:Y:S01]  /*0780*/  @P3 MOV R25, R13 ;  /* 0x0000000d00193202 */ /* 0x000fe20000000f00 */
[----:B------:R-:W-:Y:S01]  /*0790*/  @P2 IMAD.WIDE.U32 R20, R30, R20, R26 ;  /* 0x000000141e142225 */ /* 0x000fe200078e001a */
[----:B------:R-:W-:Y:S02]  /*07a0*/  @P1 LEA.HI.X R5, R24, R19, R5, 0x2, P5 ;  /* 0x0000001318051211 */ /* 0x000fe400028f1405 */
[----:B------:R-:W0:Y:S01]  /*07b0*/  @P4 LDC.64 R18, c[0x0][0x220] ;  /* 0x00008800ff124b82 */ /* 0x000e220000000a00 */
[----:B-1----:R-:W-:Y:S01]  /*07c0*/  @P3 IMAD R24, R37, R8, RZ ;  /* 0x0000000825183224 */ /* 0x002fe200078e02ff */
[----:B------:R-:W-:Y:S02]  /*07d0*/  @P2 IADD3 R21, R21, R29, RZ ;  /* 0x0000001d15152210 */ /* 0x000fe40007ffe0ff */
[----:B--2---:R-:W-:Y:S01]  /*07e0*/  @P2 LEA R6, P5, R20, R6, 0x2 ;  /* 0x0000000614062211 */ /* 0x004fe200078a10ff */
[----:B------:R-:W-:Y:S01]  /*07f0*/  @P3 IMAD R9, R31, R9, R24 ;  /* 0x000000091f093224 */ /* 0x000fe200078e0218 */
[----:B------:R-:W-:-:S02]  /*0800*/  @P3 MOV R24, R2 ;  /* 0x0000000200183202 */ /* 0x000fc40000000f00 */
[----:B------:R-:W-:Y:S02]  /*0810*/  @P2 LEA.HI.X R7, R20, R7, R21, 0x2, P5 ;  /* 0x0000000714072211 */ /* 0x000fe400028f1415 */
[----:B------:R-:W1:Y:S01]  /*0820*/  @P6 LDC.64 R20, c[0x0][0x220] ;  /* 0x00008800ff146b82 */ /* 0x000e620000000a00 */
[----:B------:R-:W-:Y:S01]  /*0830*/  @P3 IMAD.WIDE.U32 R24, R31, R8, R24 ;  /* 0x000000081f183225 */ /* 0x000fe200078e0018 */
[----:B------:R-:W-:Y:S02]  /*0840*/  @P4 MOV R26, R2 ;  /* 0x00000002001a4202 */ /* 0x000fe40000000f00 */
[----:B------:R-:W-:Y:S01]  /*0850*/  @P4 MOV R27, R13 ;  /* 0x0000000d001b4202 */ /* 0x000fe20000000f00 */
[----:B-----5:R-:W-:Y:S01]  /*0860*/  @P4 IMAD R8, R39, R10, RZ ;  /* 0x0000000a27084224 */ /* 0x020fe200078e02ff */
[----:B------:R-:W-:Y:S01]  /*0870*/  @P3 IADD3 R9, R25, R9, RZ ;  /* 0x0000000919093210 */ /* 0x000fe20007ffe0ff */
[----:B---3--:R-:W-:Y:S01]  /*0880*/  @P6 IMAD R23, R23, R14, RZ ;  /* 0x0000000e17176224 */ /* 0x008fe200078e02ff */
[----:B------:R-:W-:Y:S01]  /*0890*/  IADD3 R25, R40, 0xa0, RZ ;  /* 0x000000a028197810 */ /* 0x000fe20007ffe0ff */
[C---:B------:R-:W-:Y:S01]  /*08a0*/  @P4 IMAD R29, R32.reuse, R11, R8 ;  /* 0x0000000b201d4224 */ /* 0x040fe200078e0208 */
[----:B------:R-:W-:Y:S01]  /*08b0*/  @P6 MOV R11, R13 ;  /* 0x0000000d000b6202 */ /* 0x000fe20000000f00 */
[----:B------:R-:W-:Y:S01]  /*08c0*/  @P4 IMAD.WIDE.U32 R26, R32, R10, R26 ;  /* 0x0000000a201a4225 */ /* 0x000fe200078e001a */
[----:B------:R-:W-:-:S02]  /*08d0*/  @P6 MOV R10, R2 ;  /* 0x00000002000a6202 */ /* 0x000fc40000000f00 */
[----:B------:R-:W-:Y:S01]  /*08e0*/  @P3 LEA R8, P5, R24, R16, 0x2 ;  /* 0x0000001018083211 */ /* 0x000fe200078a10ff */
[C---:B------:R-:W-:Y:S02]  /*08f0*/  @P6 IMAD R23, R22.reuse, R15, R23 ;  /* 0x0000000f16176224 */ /* 0x040fe400078e0217 */
[----:B------:R-:W-:Y:S01]  /*0900*/  @P6 IMAD.WIDE.U32 R14, R22, R14, R10 ;  /* 0x0000000e160e6225 */ /* 0x000fe200078e000a */
[----:B------:R-:W-:Y:S02]  /*0910*/  @P3 LEA.HI.X R9, R24, R17, R9, 0x2, P5 ;  /* 0x0000001118093211 */ /* 0x000fe400028f1409 */
[----:B------:R-:W-:Y:S02]  /*0920*/  @P4 IADD3 R11, R27, R29, RZ ;  /* 0x0000001d1b0b4210 */ /* 0x000fe40007ffe0ff */
[----:B0-----:R-:W-:Y:S02]  /*0930*/  @P4 LEA R10, P5, R26, R18, 0x2 ;  /* 0x000000121a0a4211 */ /* 0x001fe400078a10ff */
[----:B------:R-:W-:-:S02]  /*0940*/  @P6 IADD3 R15, R15, R23, RZ ;  /* 0x000000170f0f6210 */ /* 0x000fc40007ffe0ff */
[----:B------:R-:W-:Y:S02]  /*0950*/  @P4 LEA.HI.X R11, R26, R19, R11, 0x2, P5 ;  /* 0x000000131a0b4211 */ /* 0x000fe400028f140b */
[----:B-1----:R-:W-:-:S04]  /*0960*/  @P6 LEA R20, P5, R14, R20, 0x2 ;  /* 0x000000140e146211 */ /* 0x002fc800078a10ff */
        /* <DEDUP_REMOVED lines=138> */
[----:B------:R-:W-:-:S03]  /*1210*/  FADD.FTZ R4, R7, R5 ;  /* 0x0000000507047221 */ /* 0x000fc60000010000 */
[----:B--2---:R-:W-:Y:S01]  /*1220*/  FADD.FTZ R45, R45, R8 ;  /* 0x000000082d2d7221 */ /* 0x004fe20000010000 */
[----:B------:R-:W-:Y:S02]  /*1230*/  FADD.FTZ R8, R4, R9 ;  /* 0x0000000904087221 */ /* 0x000fe40000010000 */
[----:B0-----:R-:W0:Y:S01]  /*1240*/  LDS.128 R4, [UR6+0x30] ;  /* 0x00003006ff047984 */ /* 0x001e220008000c00 */
        /* <DEDUP_REMOVED lines=26> */
.L_x_3017:
[----:B------:R-:W-:Y:S05]  /*13f0*/  BSYNC B0 ;  /* 0x0000000000007941 */ /* 0x000fea0003800000 */
.L_x_3016:
        /* <DEDUP_REMOVED lines=31> */
.L_x_3020:
[----:B-1----:R-:W2:Y:S04]  /*15f0*/  LDG.E.STRONG.GPU R9, desc[UR8][R10.64] ;  /* 0x000000080a097981 */ /* 0x002ea8000c1ef900 */
[----:B--2---:R-:W-:Y:S01]  /*1600*/  CCTL.IVALL ;  /* 0x00000000ff00798f */ /* 0x004fe20002000000 */
[----:B------:R-:W-:Y:S05]  /*1610*/  YIELD ;  /* 0x0000000000007946 */ /* 0x000fea0003800000 */
[----:B------:R-:W-:-:S13]  /*1620*/  ISETP.NE.AND P6, PT, R9, R46, PT ;  /* 0x0000002e0900720c */ /* 0x000fda0003fc5270 */
[----:B------:R-:W-:Y:S05]  /*1630*/  @P6 BRA `(.L_x_3020) ;  /* 0xfffffffc00ec6947 */ /* 0x000fea000383ffff */
.L_x_3019:
        /* <DEDUP_REMOVED lines=19> */
.L_x_3024:
        /* <DEDUP_REMOVED lines=116> */
.L_x_3023:
        /* <DEDUP_REMOVED lines=62> */
.L_x_3025:
[----:B------:R-:W-:-:S06]  /*2290*/  UISETP.NE.OR UP0, UPT, UR6, URZ, UP0 ;  /* 0x0000003f0600728c */ /* 0x000fcc0008705670 */
[----:B------:R-:W-:-:S13]  /*22a0*/  PLOP3.LUT P6, PT, PT, PT, UP0, 0x80, 0x0 ;  /* 0x000000000000781c */ /* 0x000fda0003fcf008 */
[----:B------:R-:W-:Y:S05]  /*22b0*/  @!P6 BRA `(.L_x_3021) ;  /* 0x00000000007ce947 */ /* 0x000fea0003800000 */
.L_x_3022:
        /* <DEDUP_REMOVED lines=31> */
.L_x_3021:
        /* <DEDUP_REMOVED lines=14> */
.L_x_3027:
[----:B------:R-:W-:Y:S05]  /*2590*/  BSYNC B0 ;  /* 0x0000000000007941 */ /* 0x000fea0003800000 */
.L_x_3026:
        /* <DEDUP_REMOVED lines=17> */
.L_x_3018:
[----:B------:R-:W2:Y:S01]  /*26b0*/  S2UR UR7, SR_CgaCtaId ;  /* 0x00000000000779c3 */ /* 0x000ea20000008800 */
[----:B------:R-:W-:Y:S01]  /*26c0*/  UMOV UR6, 0x400 ;  /* 0x0000040000067882 */ /* 0x000fe20000000000 */
[----:B-1----:R-:W-:Y:S01]  /*26d0*/  MOV R9, UR11 ;  /* 0x0000000b00097c02 */ /* 0x002fe20008000f00 */
        /* <DEDUP_REMOVED lines=13> */
[----:B-1----:R-:W-:-:S05]  /*27b0*/  IMAD.WIDE R8, R43, 0x2, R8 ;  /* 0x000000022b087825 */ /* 0x002fca00078e0208 */
[----:B------:R-:W3:Y:S04]  /*27c0*/  LDG.E.U16 R43, desc[UR8][R8.64] ;  /* 0x00000008082b7981 */ /* 0x000ee8000c1e1500 */
[----:B--2---:R-:W2:Y:S04]  /*27d0*/  LDG.E.U16 R5, desc[UR8][R8.64+0x2] ;  /* 0x0000020808057981 */ /* 0x004ea8000c1e1500 */
[----:B------:R-:W4:Y:S04]  /*27e0*/  LDG.E.U16 R44, desc[UR8][R10.64] ;  /* 0x000000080a2c7981 */ /* 0x000f28000c1e1500 */
[----:B------:R4:W5:Y:S01]  /*27f0*/  LDG.E.U16 R45, desc[UR8][R10.64+0x2] ;  /* 0x000002080a2d7981 */ /* 0x000962000c1e1500 */
[----:B0-----:R-:W-:Y:S01]  /*2800*/  HFMA2.MMA R6, -RZ, RZ, 1.875, 0 ;  /* 0x3f800000ff067435 */ /* 0x001fe200000001ff */
[----:B------:R-:W-:-:S02]  /*2810*/  ISETP.NE.AND P6, PT, RZ, UR13, PT ;  /* 0x0000000dff007c0c */ /* 0x000fc4000bfc5270 */
[----:B------:R-:W0:Y:S02]  /*2820*/  LDS.64 R46, [UR6+0x88] ;  /* 0x00008806ff2e7984 */ /* 0x000e240008000a00 */
[----:B0-----:R-:W-:-:S04]  /*2830*/  FMUL.FTZ R4, R46, UR14 ;  /* 0x0000000e2e047c20 */ /* 0x001fc80008410000 */
[C---:B------:R-:W-:Y:S01]  /*2840*/  FMUL.FTZ R46, R4.reuse, R4 ;  /* 0x00000004042e7220 */ /* 0x040fe20000410000 */
[----:B------:R-:W-:-:S03]  /*2850*/  FADD.FTZ R19, -R4, R19 ;  /* 0x0000001304137221 */ /* 0x000fc60000010100 */
[----:B------:R-:W-:Y:S01]  /*2860*/  FFMA.FTZ R46, R47, UR14, -R46 ;  /* 0x0000000e2f2e7c23 */ /* 0x000fe2000801082e */
[----:B------:R-:W-:-:S04]  /*2870*/  FADD.FTZ R47, -R4, R18 ;  /* 0x00000012042f7221 */ /* 0x000fc80000010100 */
[----:B------:R-:W-:-:S13]  /*2880*/  FSETP.GTU.FTZ.AND P5, PT, R46, RZ, PT ;  /* 0x000000ff2e00720b */ /* 0x000fda0003fbc000 */
[----:B------:R-:W0:Y:S02]  /*2890*/  @P5 LDC R7, c[0x0][0x238] ;  /* 0x00008e00ff075b82 */ /* 0x000e240000000800 */
[----:B0-----:R-:W-:-:S04]  /*28a0*/  @P5 FADD.FTZ R46, R46, R7 ;  /* 0x000000072e2e5221 */ /* 0x001fc80000010000 */
[----:B------:R-:W0:Y:S02]  /*28b0*/  @P5 MUFU.RSQ R6, R46 ;  /* 0x0000002e00065308 */ /* 0x000e240000001400 */
[-C--:B0-----:R-:W-:Y:S01]  /*28c0*/  FMUL.FTZ R19, R19, R6.reuse ;  /* 0x0000000613137220 */ /* 0x081fe20000410000 */
[----:B------:R-:W-:Y:S01]  /*28d0*/  FMUL.FTZ R47, R47, R6 ;  /* 0x000000062f2f7220 */ /* 0x000fe20000410000 */
[----:B---3--:R-:W-:Y:S02]  /*28e0*/  SHF.L.U32 R7, R43, 0x10, RZ ;  /* 0x000000102b077819 */ /* 0x008fe400000006ff */
[----:B--2---:R-:W-:Y:S02]  /*28f0*/  SHF.L.U32 R8, R5, 0x10, RZ ;  /* 0x0000001005087819 */ /* 0x004fe400000006ff */
[----:B----4-:R-:W-:Y:S02]  /*2900*/  SHF.L.U32 R10, R44, 0x10, RZ ;  /* 0x000000102c0a7819 */ /* 0x010fe400000006ff */
[----:B-----5:R-:W-:-:S03]  /*2910*/  SHF.L.U32 R9, R45, 0x10, RZ ;  /* 0x000000102d097819 */ /* 0x020fc600000006ff */
        /* <DEDUP_REMOVED lines=13> */
.L_x_3028:
        /* <DEDUP_REMOVED lines=13> */
.L_x_3030:
[----:B------:R-:W-:Y:S05]  /*2ac0*/  BSYNC B0 ;  /* 0x0000000000007941 */ /* 0x000fea0003800000 */
.L_x_3029:
[----:B------:R-:W1:Y:S01]  /*2ad0*/  S2R R40, SR_TID.X ;  /* 0x0000000000287919 */ /* 0x000e620000002100 */
[----:B------:R-:W2:Y:S01]  /*2ae0*/  LDC R43, c[0x0][0x294] ;  /* 0x0000a500ff2b7b82 */ /* 0x000ea20000000800 */
[C---:B------:R-:W-:Y:S01]  /*2af0*/  FADD.FTZ R5, -R4.reuse, R20 ;  /* 0x0000001404057221 */ /* 0x040fe20000010100 */
[----:B------:R-:W-:-:S03]  /*2b00*/  FADD.FTZ R21, -R4, R21 ;  /* 0x0000001504157221 */ /* 0x000fc60000010100 */
[-C--:B------:R-:W-:Y:S01]  /*2b10*/  FMUL.FTZ R5, R5, R6.reuse ;  /* 0x0000000605057220 */ /* 0x080fe20000410000 */
[----:B------:R-:W-:-:S03]  /*2b20*/  FMUL.FTZ R21, R21, R6 ;  /* 0x0000000615157220 */ /* 0x000fc60000410000 */
[----:B0-----:R-:W-:Y:S01]  /*2b30*/  FFMA.FTZ R18, R7, R5, R10 ;  /* 0x0000000507127223 */ /* 0x001fe2000001000a */
[----:B------:R-:W-:Y:S01]  /*2b40*/  FFMA.FTZ R19, R8, R21, R9 ;  /* 0x0000001508137223 */ /* 0x000fe20000010009 */
[----:B------:R-:W-:Y:S06]  /*2b50*/  @!P6 BRA `(.L_x_3031) ;  /* 0x000000000028e947 */ /* 0x000fec0003800000 */
[----:B------:R-:W-:Y:S01]  /*2b60*/  FMUL.FTZ R5, R18, -1.4426950216293334961 ;  /* 0xbfb8aa3b12057820 */ /* 0x000fe20000410000 */
[----:B------:R-:W-:-:S05]  /*2b70*/  FMUL.FTZ R20, R19, -1.4426950216293334961 ;  /* 0xbfb8aa3b13147820 */ /* 0x000fca0000410000 */
[----:B------:R-:W0:Y:S08]  /*2b80*/  MUFU.EX2 R5, R5 ;  /* 0x0000000500057308 */ /* 0x000e300000000800 */
[----:B------:R-:W3:Y:S01]  /*2b90*/  MUFU.EX2 R20, R20 ;  /* 0x0000001400147308 */ /* 0x000ee20000000800 */
[----:B0-----:R-:W-:-:S07]  /*2ba0*/  FADD.FTZ R11, R5, 1 ;  /* 0x3f800000050b7421 */ /* 0x001fce0000010000 */
[----:B------:R-:W0:Y:S01]  /*2bb0*/  MUFU.RCP R11, R11 ;  /* 0x0000000b000b7308 */ /* 0x000e220000001000 */
[----:B---3--:R-:W-:-:S07]  /*2bc0*/  FADD.FTZ R21, R20, 1 ;  /* 0x3f80000014157421 */ /* 0x008fce0000010000 */
[----:B------:R-:W3:Y:S01]  /*2bd0*/  MUFU.RCP R44, R21 ;  /* 0x00000015002c7308 */ /* 0x000ee20000001000 */
[----:B0-----:R-:W-:Y:S01]  /*2be0*/  FMUL.FTZ R18, R18, R11 ;  /* 0x0000000b12127220 */ /* 0x001fe20000410000 */
[----:B---3--:R-:W-:-:S07]  /*2bf0*/  FMUL.FTZ R19, R19, R44 ;  /* 0x0000002c13137220 */ /* 0x008fce0000410000 */
.L_x_3031:
        /* <DEDUP_REMOVED lines=13> */
.L_x_3033:
[----:B------:R-:W-:Y:S05]  /*2cd0*/  BSYNC B0 ;  /* 0x0000000000007941 */ /* 0x000fea0003800000 */
.L_x_3032:
[----:B01----:R-:W-:Y:S01]  /*2ce0*/  SHF.R.U32.HI R18, RZ, 0x1, R40 ;  /* 0x00000001ff127819 */ /* 0x003fe20000011628 */
[C---:B------:R-:W-:Y:S01]  /*2cf0*/  FADD.FTZ R11, -R4.reuse, R22 ;  /* 0x00000016040b7221 */ /* 0x040fe20000010100 */
[C---:B------:R-:W-:Y:S01]  /*2d00*/  FADD.FTZ R23, -R4.reuse, R23 ;  /* 0x0000001704177221 */ /* 0x040fe20000010100 */
[----:B------:R-:W-:Y:S02]  /*2d10*/  FADD.FTZ R25, -R4, R25 ;  /* 0x0000001904197221 */ /* 0x000fe40000010100 */
[----:B------:R-:W-:-:S04]  /*2d20*/  IMAD.WIDE.U32 R18, R18, -0x6db6db6d, RZ ;  /* 0x9249249312127825 */ /* 0x000fc800078e00ff */
[-C--:B------:R-:W-:Y:S01]  /*2d30*/  FMUL.FTZ R11, R11, R6.reuse ;  /* 0x000000060b0b7220 */ /* 0x080fe20000410000 */
[----:B------:R-:W-:Y:S01]  /*2d40*/  FMUL.FTZ R23, R23, R6 ;  /* 0x0000000617177220 */ /* 0x000fe20000410000 */
[----:B------:R-:W-:-:S03]  /*2d50*/  SHF.R.U32.HI R18, RZ, 0x2, R19 ;  /* 0x00000002ff127819 */ /* 0x000fc60000011613 */
[----:B------:R-:W-:Y:S02]  /*2d60*/  FFMA.FTZ R19, R8, R23, R9 ;  /* 0x0000001708137223 */ /* 0x000fe40000010009 */
[----:B--2---:R-:W-:Y:S02]  /*2d70*/  IMAD R5, R43, UR10, R18 ;  /* 0x0000000a2b057c24 */ /* 0x004fe4000f8e0212 */
        /* <DEDUP_REMOVED lines=13> */
.L_x_3034:
        /* <DEDUP_REMOVED lines=13> */
.L_x_3036:
[----:B------:R-:W-:Y:S05]  /*2f20*/  BSYNC B0 ;  /* 0x0000000000007941 */ /* 0x000fea0003800000 */
.L_x_3035:
[-C--:B------:R-:W-:Y:S01]  /*2f30*/  FMUL.FTZ R43, R43, R6.reuse ;  /* 0x000000062b2b7220 */ /* 0x080fe20000410000 */
[----:B------:R-:W-:Y:S01]  /*2f40*/  FMUL.FTZ R25, R25, R6 ;  /* 0x0000000619197220 */ /* 0x000fe20000410000 */
[----:B------:R-:W-:Y:S01]  /*2f50*/  ULDC.64 UR14, c[0x0][0x278] ;  /* 0x00009e00000e7ab9 */ /* 0x000fe20000000a00 */
[----:B------:R-:W-:Y:S01]  /*2f60*/  IADD3 R11, R5, 0x80, RZ ;  /* 0x00000080050b7810 */ /* 0x000fe20007ffe0ff */
        /* <DEDUP_REMOVED lines=13> */
.L_x_3037:
        /* <DEDUP_REMOVED lines=13> */
.L_x_3039:
[----:B------:R-:W-:Y:S05]  /*3110*/  BSYNC B0 ;  /* 0x0000000000007941 */ /* 0x000fea0003800000 */
.L_x_3038:
[----:B------:R-:W-:Y:S01]  /*3120*/  ISETP.GE.U32.AND P5, PT, R11, UR14, PT ;  /* 0x0000000e0b007c0c */ /* 0x000fe2000bfa6070 */
[C---:B0-----:R-:W-:Y:S01]  /*3130*/  FADD.FTZ R19, -R4.reuse, R14 ;  /* 0x0000000e04137221 */ /* 0x041fe20000010100 */
[----:B------:R-:W-:Y:S01]  /*3140*/  SHF.R.S32.HI R25, RZ, 0x1f, R11 ;  /* 0x0000001fff197819 */ /* 0x000fe2000001140b */
[----:B------:R-:W-:Y:S01]  /*3150*/  FADD.FTZ R15, -R4, R15 ;  /* 0x0000000f040f7221 */ /* 0x000fe20000010100 */
[----:B------:R-:W-:Y:S01]  /*3160*/  IADD3 R18, R5, 0xa0, RZ ;  /* 0x000000a005127810 */ /* 0x000fe20007ffe0ff */
[-C--:B------:R-:W-:Y:S01]  /*3170*/  FMUL.FTZ R19, R19, R6.reuse ;  /* 0x0000000613137220 */ /* 0x080fe20000410000 */
[----:B------:R-:W-:Y:S01]  /*3180*/  ISETP.GE.AND.EX P5, PT, R25, UR15, PT, P5 ;  /* 0x0000000f19007c0c */ /* 0x000fe2000bfa6350 */
[----:B------:R-:W-:Y:S02]  /*3190*/  FMUL.FTZ R15, R15, R6 ;  /* 0x000000060f0f7220 */ /* 0x000fe40000410000 */
[----:B------:R-:W-:Y:S01]  /*31a0*/  FFMA.FTZ R14, R7, R19, R10 ;  /* 0x00000013070e7223 */ /* 0x000fe2000001000a */
[----:B------:R-:W-:Y:S01]  /*31b0*/  ISETP.LT.U32.AND P5, PT, R40, 0x1c0, !P5 ;  /* 0x000001c02800780c */ /* 0x000fe20006fa1070 */
        /* <DEDUP_REMOVED lines=12> */
.L_x_3040:
        /* <DEDUP_REMOVED lines=13> */
.L_x_3042:
[----:B------:R-:W-:Y:S05]  /*3350*/  BSYNC B0 ;  /* 0x0000000000007941 */ /* 0x000fea0003800000 */
.L_x_3041:
[----:B------:R-:W-:Y:S01]  /*3360*/  ISETP.GE.U32.AND P5, PT, R18, UR14, PT ;  /* 0x0000000e12007c0c */ /* 0x000fe2000bfa6070 */
[C---:B------:R-:W-:Y:S01]  /*3370*/  FADD.FTZ R11, -R4.reuse, R16 ;  /* 0x00000010040b7221 */ /* 0x040fe20000010100 */
[----:B0-----:R-:W-:Y:S01]  /*3380*/  SHF.R.S32.HI R21, RZ, 0x1f, R18 ;  /* 0x0000001fff157819 */ /* 0x001fe20000011412 */
[----:B------:R-:W-:Y:S02]  /*3390*/  FADD.FTZ R17, -R4, R17 ;  /* 0x0000001104117221 */ /* 0x000fe40000010100 */
[-C--:B------:R-:W-:Y:S01]  /*33a0*/  FMUL.FTZ R14, R11, R6.reuse ;  /* 0x000000060b0e7220 */ /* 0x080fe20000410000 */
[----:B------:R-:W-:Y:S01]  /*33b0*/  ISETP.GE.AND.EX P5, PT, R21, UR15, PT, P5 ;  /* 0x0000000f15007c0c */ /* 0x000fe2000bfa6350 */
[----:B------:R-:W-:Y:S01]  /*33c0*/  FMUL.FTZ R17, R17, R6 ;  /* 0x0000000611117220 */ /* 0x000fe20000410000 */
[----:B------:R-:W-:Y:S01]  /*33d0*/  IADD3 R11, R5, 0xc0, RZ ;  /* 0x000000c0050b7810 */ /* 0x000fe20007ffe0ff */
        /* <DEDUP_REMOVED lines=14> */
.L_x_3043:
        /* <DEDUP_REMOVED lines=13> */
.L_x_3045:
[----:B------:R-:W-:Y:S05]  /*3590*/  BSYNC B0 ;  /* 0x0000000000007941 */ /* 0x000fea0003800000 */
.L_x_3044:
[C---:B0-----:R-:W-:Y:S01]  /*35a0*/  FADD.FTZ R15, -R4.reuse, R26 ;  /* 0x0000001a040f7221 */ /* 0x041fe20000010100 */
[----:B------:R-:W-:Y:S01]  /*35b0*/  ISETP.GE.U32.AND P5, PT, R11, UR14, PT ;  /* 0x0000000e0b007c0c */ /* 0x000fe2000bfa6070 */
[----:B------:R-:W-:Y:S01]  /*35c0*/  FADD.FTZ R27, -R4, R27 ;  /* 0x0000001b041b7221 */ /* 0x000fe20000010100 */
[----:B------:R-:W-:Y:S01]  /*35d0*/  SHF.R.S32.HI R21, RZ, 0x1f, R11 ;  /* 0x0000001fff157819 */ /* 0x000fe2000001140b */
[-C--:B------:R-:W-:Y:S02]  /*35e0*/  FMUL.FTZ R15, R15, R6.reuse ;  /* 0x000000060f0f7220 */ /* 0x080fe40000410000 */
[----:B------:R-:W-:Y:S01]  /*35f0*/  FMUL.FTZ R27, R27, R6 ;  /* 0x000000061b1b7220 */ /* 0x000fe20000410000 */
        /* <DEDUP_REMOVED lines=15> */
.L_x_3046:
        /* <DEDUP_REMOVED lines=13> */
.L_x_3048:
[----:B------:R-:W-:Y:S05]  /*37c0*/  BSYNC B0 ;  /* 0x0000000000007941 */ /* 0x000fea0003800000 */
.L_x_3047:
[----:B------:R-:W-:Y:S01]  /*37d0*/  FADD.FTZ R11, -R4, R28 ;  /* 0x0000001c040b7221 */ /* 0x000fe20000010100 */
[----:B------:R-:W-:Y:S01]  /*37e0*/  ISETP.GE.U32.AND P5, PT, R34, UR14, PT ;  /* 0x0000000e22007c0c */ /* 0x000fe2000bfa6070 */
[----:B------:R-:W-:Y:S02]  /*37f0*/  FADD.FTZ R29, -R4, R29 ;  /* 0x0000001d041d7221 */ /* 0x000fe40000010100 */
        /* <DEDUP_REMOVED lines=17> */
.L_x_3049:
        /* <DEDUP_REMOVED lines=12> */
.L_x_3051:
[----:B------:R-:W-:Y:S05]  /*39d0*/  BSYNC B0 ;  /* 0x0000000000007941 */ /* 0x000fea0003800000 */
.L_x_3050:
[----:B------:R-:W-:Y:S02]  /*39e0*/  UIADD3 UR11, UR12, UR11, URZ ;  /* 0x0000000b0c0b7290 */ /* 0x000fe4000fffe03f */
[----:B------:R-:W-:Y:S02]  /*39f0*/  UIADD3 UR4, UR4, 0x1, URZ ;  /* 0x0000000104047890 */ /* 0x000fe4000fffe03f */
[----:B------:R-:W-:-:S06]  /*3a00*/  UISETP.GE.AND UP0, UPT, UR11, UR5, UPT ;  /* 0x000000050b00728c */ /* 0x000fcc000bf06270 */
[----:B------:R-:W-:-:S13]  /*3a10*/  PLOP3.LUT P5, PT, PT, PT, UP0, 0x80, 0x0 ;  /* 0x000000000000781c */ /* 0x000fda0003faf008 */
[----:B------:R-:W-:Y:S05]  /*3a20*/  @!P5 BRA `(.L_x_3052) ;  /* 0xffffffc80048d947 */ /* 0x000fea000383ffff */
[----:B------:R-:W-:Y:S05]  /*3a30*/  EXIT ;  /* 0x000000000000794d */ /* 0x000fea0003800000 */
.L_x_3053:
        /* <DEDUP_REMOVED lines=12> */
.L_x_3317:


//--------------------- .text._Z35group_norm_nhwc_fwd_one_pass_kernelI11Fp32IOBf16WLi512ELi28ELi448EEv26Group_norm_nhwc_fwd_params --------------------------
	.section	.text._Z35group_norm_nhwc_fwd_one_pass_kernelI11Fp32IOBf16WLi512ELi28ELi448EEv26Group_norm_nhwc_fwd_params,"ax",@progbits
	.align	128
        .global         _Z35group_norm_nhwc_fwd_one_pass_kernelI11Fp32IOBf16WLi512ELi28ELi448EEv26Group_norm_nhwc_fwd_params
        .type           _Z35group_norm_nhwc_fwd_one_pass_kernelI11Fp32IOBf16WLi512ELi28ELi448EEv26Group_norm_nhwc_fwd_params,@function
        .size           _Z35group_norm_nhwc_fwd_one_pass_kernelI11Fp32IOBf16WLi512ELi28ELi448EEv26Group_norm_nhwc_fwd_params,(.L_x_3318 - _Z35group_norm_nhwc_fwd_one_pass_kernelI11Fp32IOBf16WLi512ELi28ELi448EEv26Group_norm_nhwc_fwd_params)
        .other          _Z35group_norm_nhwc_fwd_one_pass_kernelI11Fp32IOBf16WLi512ELi28ELi448EEv26Group_norm_nhwc_fwd_params,@"STO_CUDA_ENTRY STV_DEFAULT"
_Z35group_norm_nhwc_fwd_one_pass_kernelI11Fp32IOBf16WLi512ELi28ELi448EEv26Group_norm_nhwc_fwd_params:
.text._Z35group_norm_nhwc_fwd_one_pass_kernelI11Fp32IOBf16WLi512ELi28ELi448EEv26Group_norm_nhwc_fwd_params:
        /* <DEDUP_REMOVED lines=53> */
.L_x_3111:
[----:B------:R-:W0:Y:S01]  /*0350*/  LDC R9, c[0x0][0x288] ;  /* 0x0000a200ff097b82 */ /* 0x000e220000000800 */
        /* <DEDUP_REMOVED lines=429> */
.L_x_3055:
[----:B------:R-:W-:Y:S05]  /*1e30*/  BSYNC B0 ;  /* 0x0000000000007941 */ /* 0x000fea0003800000 */
.L_x_3054:
        /* <DEDUP_REMOVED lines=28> */
.L_x_3058:
[----:B-1----:R-:W2:Y:S04]  /*2000*/  LDG.E.STRONG.GPU R6, desc[UR8][R4.64] ;  /* 0x0000000804067981 */ /* 0x002ea8000c1ef900 */
[----:B--2---:R-:W-:Y:S01]  /*2010*/  CCTL.IVALL ;  /* 0x00000000ff00798f */ /* 0x004fe20002000000 */
[----:B------:R-:W-:Y:S05]  /*2020*/  YIELD ;  /* 0x0000000000007946 */ /* 0x000fea0003800000 */
[----:B------:R-:W-:-:S13]  /*2030*/  ISETP.NE.AND P3, PT, R6, R9, PT ;  /* 0x000000090600720c */ /* 0x000fda0003f65270 */
[----:B------:R-:W-:Y:S05]  /*2040*/  @P3 BRA `(.L_x_3058) ;  /* 0xfffffffc00ec3947 */ /* 0x000fea000383ffff */
.L_x_3057:
        /* <DEDUP_REMOVED lines=11> */
.L_x_3060:
        /* <DEDUP_REMOVED lines=63> */
.L_x_3059:
        /* <DEDUP_REMOVED lines=19> */
.L_x_3062:
[----:B------:R-:W-:Y:S05]  /*2620*/  BSYNC B0 ;  /* 0x0000000000007941 */ /* 0x000fea0003800000 */
.L_x_3061:
        /* <DEDUP_REMOVED lines=32> */
.L_x_3056:
        /* <DEDUP_REMOVED lines=19> */
[----:B------:R-:W-:Y:S01]  /*2960*/  @!P3 STG.E.64 desc[UR8][R10.64], R8 ;  /* 0x000000080a00b986 */ /* 0x000fe2000c101b08 */
[----:B------:R-:W-:Y:S06]  /*2970*/  BAR.SYNC.DEFER_BLOCKING 0x0 ;  /* 0x0000000000007b1d */ /* 0x000fec0000010000 */
[----:B------:R-:W2:Y:S04]  /*2980*/  LDG.E.U16 R14, desc[UR8][R4.64] ;  /* 0x00000008040e7981 */ /* 0x000ea8000c1e1500 */
[----:B------:R-:W3:Y:S04]  /*2990*/  LDG.E.U16 R16, desc[UR8][R6.64] ;  /* 0x0000000806107981 */ /* 0x000ee8000c1e1500 */
[----:B------:R1:W4:Y:S04]  /*29a0*/  LDG.E.U16 R15, desc[UR8][R4.64+0x2] ;  /* 0x00000208040f7981 */ /* 0x000328000c1e1500 */
[----:B------:R-:W5:Y:S04]  /*29b0*/  LDG.E.U16 R17, desc[UR8][R6.64+0x2] ;  /* 0x0000020806117981 */ /* 0x000f68000c1e1500 */
[----:B------:R-:W0:Y:S02]  /*29c0*/  LDS.64 R12, [UR5+0x88] ;  /* 0x00008805ff0c7984 */ /* 0x000e240008000a00 */
[----:B0-----:R-:W-:-:S04]  /*29d0*/  FMUL.FTZ R12, R12, UR6 ;  /* 0x000000060c0c7c20 */ /* 0x001fc80008410000 */
[----:B------:R-:W-:-:S04]  /*29e0*/  FMUL.FTZ R80, R12, R12 ;  /* 0x0000000c0c507220 */ /* 0x000fc80000410000 */
[----:B------:R-:W-:-:S05]  /*29f0*/  FFMA.FTZ R13, R13, UR6, -R80 ;  /* 0x000000060d0d7c23 */ /* 0x000fca0008010850 */
[----:B------:R-:W-:-:S13]  /*2a00*/  FSETP.GTU.FTZ.AND P3, PT, R13, RZ, PT ;  /* 0x000000ff0d00720b */ /* 0x000fda0003f7c000 */
[----:B------:R-:W0:Y:S01]  /*2a10*/  @P3 LDC R8, c[0x0][0x238] ;  /* 0x00008e00ff083b82 */ /* 0x000e220000000800 */
[----:B------:R-:W-:Y:S02]  /*2a20*/  MOV R10, 0x3f800000 ;  /* 0x3f800000000a7802 */ /* 0x000fe40000000f00 */
[----:B------:R-:W-:Y:S01]  /*2a30*/  ISETP.NE.AND P6, PT, RZ, UR10, PT ;  /* 0x0000000aff007c0c */ /* 0x000fe2000bfc5270 */
[C---:B-1----:R-:W-:Y:S01]  /*2a40*/  FADD.FTZ R5, -R12.reuse, R36 ;  /* 0x000000240c057221 */ /* 0x042fe20000010100 */
[----:B------:R-:W-:Y:S01]  /*2a50*/  FADD.FTZ R37, -R12, R37 ;  /* 0x000000250c257221 */ /* 0x000fe20000010100 */
[----:B0-----:R-:W-:-:S04]  /*2a60*/  @P3 FADD.FTZ R8, R13, R8 ;  /* 0x000000080d083221 */ /* 0x001fc80000010000 */
[----:B------:R-:W0:Y:S01]  /*2a70*/  @P3 MUFU.RSQ R10, R8 ;  /* 0x00000008000a3308 */ /* 0x000e220000001400 */
[----:B------:R-:W-:Y:S01]  /*2a80*/  ISETP.GE.U32.AND P5, PT, R63, UR12, PT ;  /* 0x0000000c3f007c0c */ /* 0x000fe2000bfa6070 */
[-C--:B0-----:R-:W-:Y:S01]  /*2a90*/  FMUL.FTZ R37, R37, R10.reuse ;  /* 0x0000000a25257220 */ /* 0x081fe20000410000 */
[----:B------:R-:W-:Y:S01]  /*2aa0*/  FMUL.FTZ R4, R5, R10 ;  /* 0x0000000a05047220 */ /* 0x000fe20000410000 */
[----:B--2---:R-:W-:Y:S02]  /*2ab0*/  SHF.L.U32 R11, R14, 0x10, RZ ;  /* 0x000000100e0b7819 */ /* 0x004fe400000006ff */
[----:B---3--:R-:W-:Y:S02]  /*2ac0*/  SHF.L.U32 R14, R16, 0x10, RZ ;  /* 0x00000010100e7819 */ /* 0x008fe400000006ff */
[----:B----4-:R-:W-:Y:S02]  /*2ad0*/  SHF.L.U32 R13, R15, 0x10, RZ ;  /* 0x000000100f0d7819 */ /* 0x010fe400000006ff */
[----:B-----5:R-:W-:Y:S01]  /*2ae0*/  SHF.L.U32 R16, R17, 0x10, RZ ;  /* 0x0000001011107819 */ /* 0x020fe200000006ff */
[----:B------:R-:W-:Y:S01]  /*2af0*/  FADD.FTZ R15, -R12, R38 ;  /* 0x000000260c0f7221 */ /* 0x000fe20000010100 */
        /* <DEDUP_REMOVED lines=13> */
.L_x_3063:
        /* <DEDUP_REMOVED lines=13> */
.L_x_3065:
[----:B------:R-:W-:Y:S05]  /*2ca0*/  BSYNC B0 ;  /* 0x0000000000007941 */ /* 0x000fea0003800000 */
.L_x_3064:
        /* <DEDUP_REMOVED lines=21> */
.L_x_3066:
        /* <DEDUP_REMOVED lines=13> */
.L_x_3068:
[----:B------:R-:W-:Y:S05]  /*2ed0*/  BSYNC B0 ;  /* 0x0000000000007941 */ /* 0x000fea0003800000 */
.L_x_3067:
        /* <DEDUP_REMOVED lines=14> */
.L_x_3069:
        /* <DEDUP_REMOVED lines=13> */
.L_x_3071:
[----:B------:R-:W-:Y:S05]  /*3090*/  BSYNC B0 ;  /* 0x0000000000007941 */ /* 0x000fea0003800000 */
.L_x_3070:
        /* <DEDUP_REMOVED lines=19> */
.L_x_3072:
        /* <DEDUP_REMOVED lines=13> */
.L_x_3074:
[----:B------:R-:W-:Y:S05]  /*32a0*/  BSYNC B0 ;  /* 0x0000000000007941 */ /* 0x000fea0003800000 */
.L_x_3073:
        /* <DEDUP_REMOVED lines=27> */
.L_x_3075:
        /* <DEDUP_REMOVED lines=13> */
.L_x_3077:
[----:B------:R-:W-:Y:S05]  /*3530*/  BSYNC B0 ;  /* 0x0000000000007941 */ /* 0x000fea0003800000 */
.L_x_3076:
        /* <DEDUP_REMOVED lines=14> */
.L_x_3078:
        /* <DEDUP_REMOVED lines=13> */
.L_x_3080:
[----:B------:R-:W-:Y:S05]  /*36f0*/  BSYNC B0 ;  /* 0x0000000000007941 */ /* 0x000fea0003800000 */
.L_x_3079:
        /* <DEDUP_REMOVED lines=19> */
.L_x_3081:
        /* <DEDUP_REMOVED lines=13> */
.L_x_3083:
[----:B------:R-:W-:Y:S05]  /*3900*/  BSYNC B0 ;  /* 0x0000000000007941 */ /* 0x000fea0003800000 */
.L_x_3082:
        /* <DEDUP_REMOVED lines=27> */
.L_x_3084:
        /* <DEDUP_REMOVED lines=13> */
.L_x_3086:
[----:B------:R-:W-:Y:S05]  /*3b90*/  BSYNC B0 ;  /* 0x0000000000007941 */ /* 0x000fea0003800000 */
.L_x_3085:
        /* <DEDUP_REMOVED lines=14> */
.L_x_3087:
        /* <DEDUP_REMOVED lines=13> */
.L_x_3089:
[----:B------:R-:W-:Y:S05]  /*3d50*/  BSYNC B0 ;  /* 0x0000000000007941 */ /* 0x000fea0003800000 */
.L_x_3088:
[----:B------:R-:W-:Y:S01]  /*3d60*/  FADD.FTZ R35, -R12, R35 ;  /* 0x000000230c237221 */ /* 0x000fe20000010100 */
[-C--:B------:R-:W-:Y:S01]  /*3d70*/  FMUL.FTZ R15, R15, R10.reuse ;  /* 0x0000000a0f0f7220 */ /* 0x080fe20000410000 */
[----:B------:R-:W-:Y:S02]  /*3d80*/  ISETP.GE.U32.AND P3, PT, R70, UR12, PT ;  /* 0x0000000c46007c0c */ /* 0x000fe4000bf66070 */
[----:B------:R-:W-:Y:S01]  /*3d90*/  FMUL.FTZ R35, R35, R10 ;  /* 0x0000000a23237220 */ /* 0x000fe20000410000 */
[----:B------:R-:W-:Y:S01]  /*3da0*/  ISETP.GE.U32.AND P4, PT, R71, UR12, PT ;  /* 0x0000000c47007c0c */ /* 0x000fe2000bf86070 */
[----:B------:R-:W-:Y:S01]  /*3db0*/  FFMA.FTZ R34, R11, R15, R14 ;  /* 0x0000000f0b227223 */ /* 0x000fe2000001000e */
[----:B------:R-:W-:Y:S01]  /*3dc0*/  ISETP.GT.U32.OR P5, PT, R0, 0x1bf, P5 ;  /* 0x000001bf0000780c */ /* 0x000fe20002fa4470 */
[----:B------:R-:W-:Y:S01]  /*3dd0*/  FFMA.FTZ R35, R13, R35, R16 ;  /* 0x000000230d237223 */ /* 0x000fe20000010010 */
[----:B------:R-:W-:Y:S11]  /*3de0*/  @!P6 BRA `(.L_x_3090) ;  /* 0x000000000028e947 */ /* 0x000ff60003800000 */
        /* <DEDUP_REMOVED lines=10> */
.L_x_3090:
[----:B------:R-:W-:Y:S04]  /*3e90*/  BSSY B0, `(.L_x_3091) ;  /* 0x000000d000007945 */ /* 0x000fe80003800000 */
[----:B------:R-:W-:Y:S05]  /*3ea0*/  @P5 BRA `(.L_x_3092) ;  /* 0x00000000002c5947 */ /* 0x000fea0003800000 */
[----:B------:R-:W-:Y:S01]  /*3eb0*/  ULDC.64 UR14, c[0x0][0x270] ;  /* 0x00009c00000e7ab9 */ /* 0x000fe20000000a00 */
[----:B0-----:R-:W-:Y:S01]  /*3ec0*/  MOV R2, R24 ;  /* 0x0000001800027202 */ /* 0x001fe20000000f00 */
        /* <DEDUP_REMOVED lines=9> */
.L_x_3092:
[----:B------:R-:W-:Y:S05]  /*3f60*/  BSYNC B0 ;  /* 0x0000000000007941 */ /* 0x000fea0003800000 */
.L_x_3091:
[C---:B01----:R-:W-:Y:S01]  /*3f70*/  FADD.FTZ R3, -R12.reuse, R40 ;  /* 0x000000280c037221 */ /* 0x043fe20000010100 */
        /* <DEDUP_REMOVED lines=26> */
.L_x_3093:
        /* <DEDUP_REMOVED lines=13> */
.L_x_3095:
[----:B------:R-:W-:Y:S05]  /*41f0*/  BSYNC B0 ;  /* 0x0000000000007941 */ /* 0x000fea0003800000 */
.L_x_3094:
[----:B------:R-:W-:Y:S01]  /*4200*/  FADD.FTZ R9, -R12, R46 ;  /* 0x0000002e0c097221 */ /* 0x000fe20000010100 */
        /* <DEDUP_REMOVED lines=13> */
.L_x_3096:
        /* <DEDUP_REMOVED lines=13> */
.L_x_3098:
[----:B------:R-:W-:Y:S05]  /*43b0*/  BSYNC B0 ;  /* 0x0000000000007941 */ /* 0x000fea0003800000 */
.L_x_3097:
        /* <DEDUP_REMOVED lines=19> */
.L_x_3099:
[----:B------:R-:W-:Y:S04]  /*44f0*/  BSSY B0, `(.L_x_3100) ;  /* 0x000000d000007945 */ /* 0x000fe80003800000 */
[----:B------:R-:W-:Y:S05]  /*4500*/  @P5 BRA `(.L_x_3101) ;  /* 0x00000000002c5947 */ /* 0x000fea0003800000 */
[----:B------:R-:W-:Y:S01]  /*4510*/  ULDC.64 UR14, c[0x0][0x270] ;  /* 0x00009c00000e7ab9 */ /* 0x000fe20000000a00 */
[----:B01----:R-:W-:Y:S01]  /*4520*/  MOV R2, R24 ;  /* 0x0000001800027202 */ /* 0x003fe20000000f00 */
        /* <DEDUP_REMOVED lines=9> */
.L_x_3101:
[----:B------:R-:W-:Y:S05]  /*45c0*/  BSYNC B0 ;  /* 0x0000000000007941 */ /* 0x000fea0003800000 */
.L_x_3100:
[----:B------:R-:W-:Y:S01]  /*45d0*/  ISETP.GE.U32.AND P5, PT, R75, UR12, PT ;  /* 0x0000000c4b007c0c */ /* 0x000fe2000bfa6070 */
[C---:B012---:R-:W-:Y:S01]  /*45e0*/  FADD.FTZ R3, -R12.reuse, R48 ;  /* 0x000000300c037221 */ /* 0x047fe20000010100 */
[C---:B------:R-:W-:Y:S01]  /*45f0*/  FADD.FTZ R49, -R12.reuse, R49 ;  /* 0x000000310c317221 */ /* 0x040fe20000010100 */
[----:B------:R-:W-:Y:S01]  /*4600*/  ISETP.GE.AND.EX P4, PT, R99, UR13, PT, P4 ;  /* 0x0000000d63007c0c */ /* 0x000fe2000bf86340 */
[C---:B------:R-:W-:Y:S01]  /*4610*/  FADD.FTZ R5, -R12.reuse, R50 ;  /* 0x000000320c057221 */ /* 0x040fe20000010100 */
[----:B------:R-:W-:Y:S01]  /*4620*/  ISETP.GE.AND.EX P3, PT, R101, UR13, PT, P3 ;  /* 0x0000000d65007c0c */ /* 0x000fe2000bf66330 */
[C---:B------:R-:W-:Y:S01]  /*4630*/  FADD.FTZ R51, -R12.reuse, R51 ;  /* 0x000000330c337221 */ /* 0x040fe20000010100 */
[----:B------:R-:W-:Y:S01]  /*4640*/  ISETP.GE.AND.EX P5, PT, R103, UR13, PT, P5 ;  /* 0x0000000d67007c0c */ /* 0x000fe2000bfa6350 */
[C---:B------:R-:W-:Y:S01]  /*4650*/  FADD.FTZ R9, -R12.reuse, R52 ;  /* 0x000000340c097221 */ /* 0x040fe20000010100 */
[----:B------:R-:W-:Y:S01]  /*4660*/  FADD.FTZ R53, -R12, R53 ;  /* 0x000000350c357221 */ /* 0x000fe20000010100 */
[-C--:B------:R-:W-:Y:S01]  /*4670*/  FMUL.FTZ R3, R3, R10.reuse ;  /* 0x0000000a03037220 */ /* 0x080fe20000410000 */
[-C--:B------:R-:W-:Y:S01]  /*4680*/  FMUL.FTZ R49, R49, R10.reuse ;  /* 0x0000000a31317220 */ /* 0x080fe20000410000 */
[C---:B------:R-:W-:Y:S01]  /*4690*/  ISETP.GT.U32.OR P4, PT, R0.reuse, 0x1bf, P4 ;  /* 0x000001bf0000780c */ /* 0x040fe20002784470 */
[-C--:B------:R-:W-:Y:S01]  /*46a0*/  FMUL.FTZ R7, R5, R10.reuse ;  /* 0x0000000a05077220 */ /* 0x080fe20000410000 */
[C---:B------:R-:W-:Y:S01]  /*46b0*/  ISETP.GT.U32.OR P3, PT, R0.reuse, 0x1bf, P3 ;  /* 0x000001bf0000780c */ /* 0x040fe20001f64470 */
[-C--:B------:R-:W-:Y:S01]  /*46c0*/  FMUL.FTZ R51, R51, R10.reuse ;  /* 0x0000000a33337220 */ /* 0x080fe20000410000 */
[----:B------:R-:W-:Y:S01]  /*46d0*/  ISETP.GT.U32.OR P5, PT, R0, 0x1bf, P5 ;  /* 0x000001bf0000780c */ /* 0x000fe20002fa4470 */
[-C--:B------:R-:W-:Y:S01]  /*46e0*/  FMUL.FTZ R9, R9, R10.reuse ;  /* 0x0000000a09097220 */ /* 0x080fe20000410000 */
[----:B------:R-:W-:Y:S01]  /*46f0*/  FMUL.FTZ R53, R53, R10 ;  /* 0x0000000a35357220 */ /* 0x000fe20000410000 */
[----:B------:R-:W-:Y:S01]  /*4700*/  FFMA.FTZ R48, R11, R3, R14 ;  /* 0x000000030b307223 */ /* 0x000fe2000001000e */
[----:B------:R-:W-:Y:S01]  /*4710*/  FFMA.FTZ R49, R13, R49, R16 ;  /* 0x000000310d317223 */ /* 0x000fe20000010010 */
[----:B------:R-:W-:Y:S08]  /*4720*/  @!P6 BRA `(.L_x_3102) ;  /* 0x000000000028e947 */ /* 0x000ff00003800000 */
        /* <DEDUP_REMOVED lines=10> */
.L_x_3102:
        /* <DEDUP_REMOVED lines=13> */
.L_x_3104:
[----:B------:R-:W-:Y:S05]  /*48a0*/  BSYNC B0 ;  /* 0x0000000000007941 */ /* 0x000fea0003800000 */
.L_x_3103:
        /* <DEDUP_REMOVED lines=13> */
.L_x_3105:
        /* <DEDUP_REMOVED lines=13> */
.L_x_3107:
[----:B------:R-:W-:Y:S05]  /*4a50*/  BSYNC B0 ;  /* 0x0000000000007941 */ /* 0x000fea0003800000 */
.L_x_3106:
[----:B------:R-:W-:Y:S01]  /*4a60*/  FFMA.FTZ R12, R11, R9, R14 ;  /* 0x000000090b0c7223 */ /* 0x000fe2000001000e */
[----:B------:R-:W-:Y:S01]  /*4a70*/  FFMA.FTZ R13, R13, R53, R16 ;  /* 0x000000350d0d7223 */ /* 0x000fe20000010010 */
[----:B------:R-:W-:Y:S06]  /*4a80*/  @!P6 BRA `(.L_x_3108) ;  /* 0x000000000028e947 */ /* 0x000fec0003800000 */
        /* <DEDUP_REMOVED lines=10> */
.L_x_3108:
        /* <DEDUP_REMOVED lines=12> */
.L_x_3110:
[----:B------:R-:W-:Y:S05]  /*4bf0*/  BSYNC B0 ;  /* 0x0000000000007941 */ /* 0x000fea0003800000 */
.L_x_3109:
[----:B012---:R-:W0:Y:S01]  /*4c00*/  LDC R3, c[0x0][0x10] ;  /* 0x00000400ff037b82 */ /* 0x007e220000000800 */
[----:B------:R-:W-:Y:S02]  /*4c10*/  IADD3 R78, R78, 0x1, RZ ;  /* 0x000000014e4e7810 */ /* 0x000fe40007ffe0ff */
[----:B0-----:R-:W-:-:S04]  /*4c20*/  IADD3 R58, R3, R58, RZ ;  /* 0x0000003a033a7210 */ /* 0x001fc80007ffe0ff */
[----:B------:R-:W-:-:S13]  /*4c30*/  ISETP.GE.AND P3, PT, R58, UR4, PT ;  /* 0x000000043a007c0c */ /* 0x000fda000bf66270 */
[----:B------:R-:W-:Y:S05]  /*4c40*/  @!P3 BRA `(.L_x_3111) ;  /* 0xffffffb400c0b947 */ /* 0x000fea000383ffff */
[----:B------:R-:W-:Y:S05]  /*4c50*/  EXIT ;  /* 0x000000000000794d */ /* 0x000fea0003800000 */
.L_x_3112:
        /* <DEDUP_REMOVED lines=10> */
.L_x_3318:


//--------------------- .text._Z35group_norm_nhwc_fwd_one_pass_kernelI11Fp32IOFp16WLi64ELi28ELi448EEv26Group_norm_nhwc_fwd_params --------------------------
	.section	.text._Z35group_norm_nhwc_fwd_one_pass_kernelI11Fp32IOFp16WLi64ELi28ELi448EEv26Group_norm_nhwc_fwd_params,"ax",@progbits
	.align	128
        .global         _Z35group_norm_nhwc_fwd_one_pass_kernelI11Fp32IOFp16WLi64ELi28ELi448EEv26Group_norm_nhwc_fwd_params
        .type           _Z35group_norm_nhwc_fwd_one_pass_kernelI11Fp32IOFp16WLi64ELi28ELi448EEv26Group_norm_nhwc_fwd_params,@function
        .size           _Z35group_norm_nhwc_fwd_one_pass_kernelI11Fp32IOFp16WLi64ELi28ELi448EEv26Group_norm_nhwc_fwd_params,(.L_x_3319 - _Z35group_norm_nhwc_fwd_one_pass_kernelI11Fp32IOFp16WLi64ELi28ELi448EEv26Group_norm_nhwc_fwd_params)
        .other          _Z35group_norm_nhwc_fwd_one_pass_kernelI11Fp32IOFp16WLi64ELi28ELi448EEv26Group_norm_nhwc_fwd_params,@"STO_CUDA_ENTRY STV_DEFAULT"
_Z35group_norm_nhwc_fwd_one_pass_kernelI11Fp32IOFp16WLi64ELi28ELi448EEv26Group_norm_nhwc_fwd_params:
.text._Z35group_norm_nhwc_fwd_one_pass_kernelI11Fp32IOFp16WLi64ELi28ELi448EEv26Group_norm_nhwc_fwd_params:
        /* <DEDUP_REMOVED lines=29> */
.L_x_3128:
        /* <DEDUP_REMOVED lines=151> */
.L_x_3114:
[----:B------:R-:W-:Y:S05]  /*0b40*/  BSYNC B0 ;  /* 0x0000000000007941 */ /* 0x000fea0003800000 */
.L_x_3113:
        /* <DEDUP_REMOVED lines=28> */
.L_x_3117:
[----:B-1----:R-:W2:Y:S04]  /*0d10*/  LDG.E.STRONG.GPU R12, desc[UR8][R8.64] ;  /* 0x00000008080c7981 */ /* 0x002ea8000c1ef900 */
[----:B--2---:R-:W-:Y:S01]  /*0d20*/  CCTL.IVALL ;  /* 0x00000000ff00798f */ /* 0x004fe20002000000 */
[----:B------:R-:W-:Y:S05]  /*0d30*/  YIELD ;  /* 0x0000000000007946 */ /* 0x000fea0003800000 */
[----:B------:R-:W-:-:S13]  /*0d40*/  ISETP.NE.AND P1, PT, R12, R15, PT ;  /* 0x0000000f0c00720c */ /* 0x000fda0003f25270 */
[----:B------:R-:W-:Y:S05]  /*0d50*/  @P1 BRA `(.L_x_3117) ;  /* 0xfffffffc00ec1947 */ /* 0x000fea000383ffff */
.L_x_3116:
        /* <DEDUP_REMOVED lines=11> */
.L_x_3119:
        /* <DEDUP_REMOVED lines=63> */
.L_x_3118:
        /* <DEDUP_REMOVED lines=19> */
.L_x_3121:
[----:B------:R-:W-:Y:S05]  /*1330*/  BSYNC B0 ;  /* 0x0000000000007941 */ /* 0x000fea0003800000 */
.L_x_3120:
        /* <DEDUP_REMOVED lines=33> */
.L_x_3115:
        /* <DEDUP_REMOVED lines=47> */
[----:B--2---:R-:W-:Y:S02]  /*1840*/  HADD2.F32 R2, -RZ, R0.H0_H0 ;  /* 0x20000000ff027230 */ /* 0x004fe40000004100 */
[----:B---3--:R-:W-:Y:S02]  /*1850*/  HADD2.F32 R23, -RZ, R23.H0_H0 ;  /* 0x20000017ff177230 */ /* 0x008fe40000004100 */
[----:B----4-:R-:W-:-:S02]  /*1860*/  HADD2.F32 R3, -RZ, R28.H0_H0 ;  /* 0x2000001cff037230 */ /* 0x010fc40000004100 */
[----:B------:R-:W-:Y:S02]  /*1870*/  HADD2.F32 R0, -RZ, R29.H0_H0 ;  /* 0x2000001dff007230 */ /* 0x000fe40000004100 */
[C-C-:B------:R-:W-:Y:S01]  /*1880*/  FFMA.FTZ R4, R2.reuse, R9, R23.reuse ;  /* 0x0000000902047223 */ /* 0x140fe20000010017 */
        /* <DEDUP_REMOVED lines=13> */
.L_x_3122:
        /* <DEDUP_REMOVED lines=14> */
.L_x_3124:
[----:B------:R-:W-:Y:S05]  /*1a40*/  BSYNC B0 ;  /* 0x0000000000007941 */ /* 0x000fea0003800000 */
.L_x_3123:
        /* <DEDUP_REMOVED lines=13> */
.L_x_3125:
        /* <DEDUP_REMOVED lines=17> */
.L_x_3127:
[----:B------:R-:W-:Y:S05]  /*1c30*/  BSYNC B0 ;  /* 0x0000000000007941 */ /* 0x000fea0003800000 */
.L_x_3126:
[----:B-1----:R-:W1:Y:S01]  /*1c40*/  LDC R3, c[0x0][0x10] ;  /* 0x00000400ff037b82 */ /* 0x002e620000000800 */
[----:B------:R-:W-:Y:S02]  /*1c50*/  IADD3 R7, R7, 0x1, RZ ;  /* 0x0000000107077810 */ /* 0x000fe40007ffe0ff */
[----:B-1----:R-:W-:-:S04]  /*1c60*/  IADD3 R22, R3, R22, RZ ;  /* 0x0000001603167210 */ /* 0x002fc80007ffe0ff */
[----:B------:R-:W-:-:S13]  /*1c70*/  ISETP.GE.AND P1, PT, R22, UR4, PT ;  /* 0x0000000416007c0c */ /* 0x000fda000bf26270 */
[----:B------:R-:W-:Y:S05]  /*1c80*/  @!P1 BRA `(.L_x_3128) ;  /* 0xffffffe400509947 */ /* 0x000fea000383ffff */
[----:B------:R-:W-:Y:S05]  /*1c90*/  EXIT ;  /* 0x000000000000794d */ /* 0x000fea0003800000 */
.L_x_3129:
        /* <DEDUP_REMOVED lines=14> */
.L_x_3319:


//--------------------- .text._Z35group_norm_nhwc_fwd_one_pass_kernelI11Fp32IOFp16WLi128ELi28ELi448EEv26Group_norm_nhwc_fwd_params --------------------------
	.section	.text._Z35group_norm_nhwc_fwd_one_pass_kernelI11Fp32IOFp16WLi128ELi28ELi448EEv26Group_norm_nhwc_fwd_params,"ax",@progbits
	.align	128
        .global         _Z35group_norm_nhwc_fwd_one_pass_kernelI11Fp32IOFp16WLi128ELi28ELi448EEv26Group_norm_nhwc_fwd_params
        .type           _Z35group_norm_nhwc_fwd_one_pass_kernelI11Fp32IOFp16WLi128ELi28ELi448EEv26Group_norm_nhwc_fwd_params,@function
        .size           _Z35group_norm_nhwc_fwd_one_pass_kernelI11Fp32IOFp16WLi128ELi28ELi448EEv26Group_norm_nhwc_fwd_params,(.L_x_3320 - _Z35group_norm_nhwc_fwd_one_pass_kernelI11Fp32IOFp16WLi128ELi28ELi448EEv26Group_norm_nhwc_fwd_params)
        .other          _Z35group_norm_nhwc_fwd_one_pass_kernelI11Fp32IOFp16WLi128ELi28ELi448EEv26Group_norm_nhwc_fwd_params,@"STO_CUDA_ENTRY STV_DEFAULT"
_Z35group_norm_nhwc_fwd_one_pass_kernelI11Fp32IOFp16WLi128ELi28ELi448EEv26Group_norm_nhwc_fwd_params:
.text._Z35group_norm_nhwc_fwd_one_pass_kernelI11Fp32IOFp16WLi128ELi28ELi448EEv26Group_norm_nhwc_fwd_params:
        /* <DEDUP_REMOVED lines=23> */
.L_x_3151:
        /* <DEDUP_REMOVED lines=200> */
.L_x_3131:
[----:B------:R-:W-:Y:S05]  /*0df0*/  BSYNC B0 ;  /* 0x0000000000007941 */ /* 0x000fea0003800000 */
.L_x_3130:
        /* <DEDUP_REMOVED lines=28> */
.L_x_3134:
[----:B-1----:R-:W2:Y:S04]  /*0fc0*/  LDG.E.STRONG.GPU R10, desc[UR8][R8.64] ;  /* 0x00000008080a7981 */ /* 0x002ea8000c1ef900 */
[----:B--2---:R-:W-:Y:S01]  /*0fd0*/  CCTL.IVALL ;  /* 0x00000000ff00798f */ /* 0x004fe20002000000 */
[----:B------:R-:W-:Y:S05]  /*0fe0*/  YIELD ;  /* 0x0000000000007946 */ /* 0x000fea0003800000 */
[----:B------:R-:W-:-:S13]  /*0ff0*/  ISETP.NE.AND P1, PT, R10, R13, PT ;  /* 0x0000000d0a00720c */ /* 0x000fda0003f25270 */
[----:B------:R-:W-:Y:S05]  /*1000*/  @P1 BRA `(.L_x_3134) ;  /* 0xfffffffc00ec1947 */ /* 0x000fea000383ffff */
.L_x_3133:
        /* <DEDUP_REMOVED lines=11> */
.L_x_3136:
        /* <DEDUP_REMOVED lines=63> */
.L_x_3135:
        /* <DEDUP_REMOVED lines=19> */
.L_x_3138:
[----:B------:R-:W-:Y:S05]  /*15e0*/  BSYNC B0 ;  /* 0x0000000000007941 */ /* 0x000fea0003800000 */
.L_x_3137:
        /* <DEDUP_REMOVED lines=32> */
.L_x_3132:
        /* <DEDUP_REMOVED lines=65> */
[----:B------:R-:W-:Y:S01]  /*1c00*/  FMUL.FTZ R21, R24, R19 ;  /* 0x0000001318157220 */ /* 0x000fe20000410000 */
[----:B--2---:R-:W-:Y:S02]  /*1c10*/  HADD2.F32 R16, -RZ, R16.H0_H0 ;  /* 0x20000010ff107230 */ /* 0x004fe40000004100 */
[----:B---3--:R-:W-:Y:S02]  /*1c20*/  HADD2.F32 R17, -RZ, R17.H0_H0 ;  /* 0x20000011ff117230 */ /* 0x008fe40000004100 */
[----:B----4-:R-:W-:-:S02]  /*1c30*/  HADD2.F32 R9, -RZ, R18.H0_H0 ;  /* 0x20000012ff097230 */ /* 0x010fc40000004100 */
[-C--:B------:R-:W-:Y:S01]  /*1c40*/  FMUL.FTZ R18, R26, R19.reuse ;  /* 0x000000131a127220 */ /* 0x080fe20000410000 */
[----:B-----5:R-:W-:Y:S02]  /*1c50*/  HADD2.F32 R8, -RZ, R20.H0_H0 ;  /* 0x20000014ff087230 */ /* 0x020fe40000004100 */
        /* <DEDUP_REMOVED lines=15> */
.L_x_3139:
        /* <DEDUP_REMOVED lines=13> */
.L_x_3141:
[----:B------:R-:W-:Y:S05]  /*1e20*/  BSYNC B0 ;  /* 0x0000000000007941 */ /* 0x000fea0003800000 */
.L_x_3140:
        /* <DEDUP_REMOVED lines=13> */
.L_x_3142:
        /* <DEDUP_REMOVED lines=13> */
.L_x_3144:
[----:B------:R-:W-:Y:S05]  /*1fd0*/  BSYNC B0 ;  /* 0x0000000000007941 */ /* 0x000fea0003800000 */
.L_x_3143:
        /* <DEDUP_REMOVED lines=13> */
.L_x_3145:
        /* <DEDUP_REMOVED lines=13> */
.L_x_3147:
[----:B------:R-:W-:Y:S05]  /*2180*/  BSYNC B0 ;  /* 0x0000000000007941 */ /* 0x000fea0003800000 */
.L_x_3146:
        /* <DEDUP_REMOVED lines=13> */
.L_x_3148:
        /* <DEDUP_REMOVED lines=12> */
.L_x_3150:
[----:B------:R-:W-:Y:S05]  /*2320*/  BSYNC B0 ;  /* 0x0000000000007941 */ /* 0x000fea0003800000 */
.L_x_3149:
[----:B-1----:R-:W1:Y:S01]  /*2330*/  LDC R5, c[0x0][0x10] ;  /* 0x00000400ff057b82 */ /* 0x002e620000000800 */
[----:B------:R-:W-:Y:S02]  /*2340*/  IADD3 R0, R0, 0x1, RZ ;  /* 0x0000000100007810 */ /* 0x000fe40007ffe0ff */
[----:B-1----:R-:W-:-:S04]  /*2350*/  IADD3 R32, R5, R32, RZ ;  /* 0x0000002005207210 */ /* 0x002fc80007ffe0ff */
[----:B------:R-:W-:-:S13]  /*2360*/  ISETP.GE.AND P1, PT, R32, UR4, PT ;  /* 0x0000000420007c0c */ /* 0x000fda000bf26270 */
[----:B------:R-:W-:Y:S05]  /*2370*/  @!P1 BRA `(.L_x_3151) ;  /* 0xffffffdc007c9947 */ /* 0x000fea000383ffff */
[----:B------:R-:W-:Y:S05]  /*2380*/  EXIT ;  /* 0x000000000000794d */ /* 0x000fea0003800000 */
.L_x_3152:
        /* <DEDUP_REMOVED lines=15> */
.L_x_3320:


//--------------------- .text._Z35group_norm_nhwc_fwd_one_pass_kernelI11Fp32IOFp16WLi256ELi28ELi448EEv26Group_norm_nhwc_fwd_params --------------------------
	.section	.text._Z35group_norm_nhwc_fwd_one_pass_kernelI11Fp32IOFp16WLi256ELi28ELi448EEv26Group_norm_nhwc_fwd_params,"ax",@progbits
	.align	128
        .global         _Z35group_norm_nhwc_fwd_one_pass_kernelI11Fp32IOFp16WLi256ELi28ELi448EEv26Group_norm_nhwc_fwd_params
        .type           _Z35group_norm_nhwc_fwd_one_pass_kernelI11Fp32IOFp16WLi256ELi28ELi448EEv26Group_norm_nhwc_fwd_params,@function
        .size           _Z35group_norm_nhwc_fwd_one_pass_kernelI11Fp32IOFp16WLi256ELi28ELi448EEv26Group_norm_nhwc_fwd_params,(.L_x_3321 - _Z35group_norm_nhwc_fwd_one_pass_kernelI11Fp32IOFp16WLi256ELi28ELi448EEv26Group_norm_nhwc_fwd_params)
        .other          _Z35group_norm_nhwc_fwd_one_pass_kernelI11Fp32IOFp16WLi256ELi28ELi448EEv26Group_norm_nhwc_fwd_params,@"STO_CUDA_ENTRY STV_DEFAULT"
_Z35group_norm_nhwc_fwd_one_pass_kernelI11Fp32IOFp16WLi256ELi28ELi448EEv26Group_norm_nhwc_fwd_params:
.text._Z35group_norm_nhwc_fwd_one_pass_kernelI11Fp32IOFp16WLi256ELi28ELi448EEv26Group_norm_nhwc_fwd_params:
        /* <DEDUP_REMOVED lines=53> */
.L_x_3189:
        /* <DEDUP_REMOVED lines=266> */
.L_x_3154:
[----:B------:R-:W-:Y:S05]  /*13f0*/  BSYNC B0 ;  /* 0x0000000000007941 */ /* 0x000fea0003800000 */
.L_x_3153:
        /* <DEDUP_REMOVED lines=31> */
.L_x_3157:
[----:B-1----:R-:W2:Y:S04]  /*15f0*/  LDG.E.STRONG.GPU R9, desc[UR8][R10.64] ;  /* 0x000000080a097981 */ /* 0x002ea8000c1ef900 */
[----:B--2---:R-:W-:Y:S01]  /*1600*/  CCTL.IVALL ;  /* 0x00000000ff00798f */ /* 0x004fe20002000000 */
[----:B------:R-:W-:Y:S05]  /*1610*/  YIELD ;  /* 0x0000000000007946 */ /* 0x000fea0003800000 */
[----:B------:R-:W-:-:S13]  /*1620*/  ISETP.NE.AND P6, PT, R9, R46, PT ;  /* 0x0000002e0900720c */ /* 0x000fda0003fc5270 */
[----:B------:R-:W-:Y:S05]  /*1630*/  @P6 BRA `(.L_x_3157) ;  /* 0xfffffffc00ec6947 */ /* 0x000fea000383ffff */
.L_x_3156:
        /* <DEDUP_REMOVED lines=19> */
.L_x_3161:
        /* <DEDUP_REMOVED lines=116> */
.L_x_3160:
        /* <DEDUP_REMOVED lines=62> */
.L_x_3162:
[----:B------:R-:W-:-:S06]  /*2290*/  UISETP.NE.OR UP0, UPT, UR6, URZ, UP0 ;  /* 0x0000003f0600728c */ /* 0x000fcc0008705670 */
[----:B------:R-:W-:-:S13]  /*22a0*/  PLOP3.LUT P6, PT, PT, PT, UP0, 0x80, 0x0 ;  /* 0x000000000000781c */ /* 0x000fda0003fcf008 */
[----:B------:R-:W-:Y:S05]  /*22b0*/  @!P6 BRA `(.L_x_3158) ;  /* 0x00000000007ce947 */ /* 0x000fea0003800000 */
.L_x_3159:
        /* <DEDUP_REMOVED lines=31> */
.L_x_3158:
        /* <DEDUP_REMOVED lines=14> */
.L_x_3164:
[----:B------:R-:W-:Y:S05]  /*2590*/  BSYNC B0 ;  /* 0x0000000000007941 */ /* 0x000fea0003800000 */
.L_x_3163:
        /* <DEDUP_REMOVED lines=17> */
.L_x_3155:
        /* <DEDUP_REMOVED lines=35> */
[----:B---3--:R-:W-:Y:S02]  /*28e0*/  HADD2.F32 R7, -RZ, R43.H0_H0 ;  /* 0x2000002bff077230 */ /* 0x008fe40000004100 */
[----:B--2---:R-:W-:Y:S02]  /*28f0*/  HADD2.F32 R8, -RZ, R5.H0_H0 ;  /* 0x20000005ff087230 */ /* 0x004fe40000004100 */
[----:B----4-:R-:W-:Y:S02]  /*2900*/  HADD2.F32 R10, -RZ, R44.H0_H0 ;  /* 0x2000002cff0a7230 */ /* 0x010fe40000004100 */
[----:B-----5:R-:W-:-:S03]  /*2910*/  HADD2.F32 R9, -RZ, R45.H0_H0 ;  /* 0x2000002dff097230 */ /* 0x020fc60000004100 */
        /* <DEDUP_REMOVED lines=13> */
.L_x_3165:
        /* <DEDUP_REMOVED lines=13> */
.L_x_3167:
[----:B------:R-:W-:Y:S05]  /*2ac0*/  BSYNC B0 ;  /* 0x0000000000007941 */ /* 0x000fea0003800000 */
.L_x_3166:
        /* <DEDUP_REMOVED lines=19> */
.L_x_3168:
        /* <DEDUP_REMOVED lines=13> */
.L_x_3170:
[----:B------:R-:W-:Y:S05]  /*2cd0*/  BSYNC B0 ;  /* 0x0000000000007941 */ /* 0x000fea0003800000 */
.L_x_3169:
        /* <DEDUP_REMOVED lines=23> */
.L_x_3171:
        /* <DEDUP_REMOVED lines=13> */
.L_x_3173:
[----:B------:R-:W-:Y:S05]  /*2f20*/  BSYNC B0 ;  /* 0x0000000000007941 */ /* 0x000fea0003800000 */
.L_x_3172:
        /* <DEDUP_REMOVED lines=17> */
.L_x_3174:
        /* <DEDUP_REMOVED lines=13> */
.L_x_3176:
[----:B------:R-:W-:Y:S05]  /*3110*/  BSYNC B0 ;  /* 0x0000000000007941 */ /* 0x000fea0003800000 */
.L_x_3175:
        /* <DEDUP_REMOVED lines=22> */
.L_x_3177:
        /* <DEDUP_REMOVED lines=13> */
.L_x_3179:
[----:B------:R-:W-:Y:S05]  /*3350*/  BSYNC B0 ;  /* 0x0000000000007941 */ /* 0x000fea0003800000 */
.L_x_3178:
        /* <DEDUP_REMOVED lines=22> */
.L_x_3180:
        /* <DEDUP_REMOVED lines=13> */
.L_x_3182:
[----:B------:R-:W-:Y:S05]  /*3590*/  BSYNC B0 ;  /* 0x0000000000007941 */ /* 0x000fea0003800000 */
.L_x_3181:
        /* <DEDUP_REMOVED lines=21> */
.L_x_3183:
        /* <DEDUP_REMOVED lines=13> */
.L_x_3185:
[----:B------:R-:W-:Y:S05]  /*37c0*/  BSYNC B0 ;  /* 0x0000000000007941 */ /* 0x000fea0003800000 */
.L_x_3184:
        /* <DEDUP_REMOVED lines=20> */
.L_x_3186:
        /* <DEDUP_REMOVED lines=12> */
.L_x_3188:
[----:B------:R-:W-:Y:S05]  /*39d0*/  BSYNC B0 ;  /* 0x0000000000007941 */ /* 0x000fea0003800000 */
.L_x_3187:
[----:B------:R-:W-:Y:S02]  /*39e0*/  UIADD3 UR11, UR12, UR11, URZ ;  /* 0x0000000b0c0b7290 */ /* 0x000fe4000fffe03f */
[----:B------:R-:W-:Y:S02]  /*39f0*/  UIADD3 UR4, UR4, 0x1, URZ ;  /* 0x0000000104047890 */ /* 0x000fe4000fffe03f */
[----:B------:R-:W-:-:S06]  /*3a00*/  UISETP.GE.AND UP0, UPT, UR11, UR5, UPT ;  /* 0x000000050b00728c */ /* 0x000fcc000bf06270 */
[----:B------:R-:W-:-:S13]  /*3a10*/  PLOP3.LUT P5, PT, PT, PT, UP0, 0x80, 0x0 ;  /* 0x000000000000781c */ /* 0x000fda0003faf008 */
[----:B------:R-:W-:Y:S05]  /*3a20*/  @!P5 BRA `(.L_x_3189) ;  /* 0xffffffc80048d947 */ /* 0x000fea000383ffff */
[----:B------:R-:W-:Y:S05]  /*3a30*/  EXIT ;  /* 0x000000000000794d */ /* 0x000fea0003800000 */
.L_x_3190:
        /* <DEDUP_REMOVED lines=12> */
.L_x_3321:


//--------------------- .text._Z35group_norm_nhwc_fwd_one_pass_kernelI11Fp32IOFp16WLi512ELi28ELi448EEv26Group_norm_nhwc_fwd_params --------------------------
	.section	.text._Z35group_norm_nhwc_fwd_one_pass_kernelI11Fp32IOFp16WLi512ELi28ELi448EEv26Group_norm_nhwc_fwd_params,"ax",@progbits
	.align	128
        .global         _Z35group_norm_nhwc_fwd_one_pass_kernelI11Fp32IOFp16WLi512ELi28ELi448EEv26Group_norm_nhwc_fwd_params
        .type           _Z35group_norm_nhwc_fwd_one_pass_kernelI11Fp32IOFp16WLi512ELi28ELi448EEv26Group_norm_nhwc_fwd_params,@function
        .size           _Z35group_norm_nhwc_fwd_one_pass_kernelI11Fp32IOFp16WLi512ELi28ELi448EEv26Group_norm_nhwc_fwd_params,(.L_x_3322 - _Z35group_norm_nhwc_fwd_one_pass_kernelI11Fp32IOFp16WLi512ELi28ELi448EEv26Group_norm_nhwc_fwd_params)
        .other          _Z35group_norm_nhwc_fwd_one_pass_kernelI11Fp32IOFp16WLi512ELi28ELi448EEv26Group_norm_nhwc_fwd_params,@"STO_CUDA_ENTRY STV_DEFAULT"
_Z35group_norm_nhwc_fwd_one_pass_kernelI11Fp32IOFp16WLi512ELi28ELi448EEv26Group_norm_nhwc_fwd_params:
.text._Z35group_norm_nhwc_fwd_one_pass_kernelI11Fp32IOFp16WLi512ELi28ELi448EEv26Group_norm_nhwc_fwd_params:
        /* <DEDUP_REMOVED lines=53> */
.L_x_3248:
        /* <DEDUP_REMOVED lines=430> */
.L_x_3192:
[----:B------:R-:W-:Y:S05]  /*1e30*/  BSYNC B0 ;  /* 0x0000000000007941 */ /* 0x000fea0003800000 */
.L_x_3191:
        /* <DEDUP_REMOVED lines=28> */
.L_x_3195:
[----:B-1----:R-:W2:Y:S04]  /*2000*/  LDG.E.STRONG.GPU R6, desc[UR8][R4.64] ;  /* 0x0000000804067981 */ /* 0x002ea8000c1ef900 */
[----:B--2---:R-:W-:Y:S01]  /*2010*/  CCTL.IVALL ;  /* 0x00000000ff00798f */ /* 0x004fe20002000000 */
[----:B------:R-:W-:Y:S05]  /*2020*/  YIELD ;  /* 0x0000000000007946 */ /* 0x000fea0003800000 */
[----:B------:R-:W-:-:S13]  /*2030*/  ISETP.NE.AND P3, PT, R6, R9, PT ;  /* 0x000000090600720c */ /* 0x000fda0003f65270 */
[----:B------:R-:W-:Y:S05]  /*2040*/  @P3 BRA `(.L_x_3195) ;  /* 0xfffffffc00ec3947 */ /* 0x000fea000383ffff */
.L_x_3194:
        /* <DEDUP_REMOVED lines=11> */
.L_x_3197:
        /* <DEDUP_REMOVED lines=63> */
.L_x_3196:
        /* <DEDUP_REMOVED lines=19> */
.L_x_3199:
[----:B------:R-:W-:Y:S05]  /*2620*/  BSYNC B0 ;  /* 0x0000000000007941 */ /* 0x000fea0003800000 */
.L_x_3198:
        /* <DEDUP_REMOVED lines=32> */
.L_x_3193:
        /* <DEDUP_REMOVED lines=40> */
[----:B--2---:R-:W-:Y:S02]  /*2ab0*/  HADD2.F32 R11, -RZ, R14.H0_H0 ;  /* 0x2000000eff0b7230 */ /* 0x004fe40000004100 */
[----:B---3--:R-:W-:Y:S02]  /*2ac0*/  HADD2.F32 R14, -RZ, R16.H0_H0 ;  /* 0x20000010ff0e7230 */ /* 0x008fe40000004100 */
[----:B----4-:R-:W-:Y:S02]  /*2ad0*/  HADD2.F32 R13, -RZ, R15.H0_H0 ;  /* 0x2000000fff0d7230 */ /* 0x010fe40000004100 */
[----:B-----5:R-:W-:-:S02]  /*2ae0*/  HADD2.F32 R16, -RZ, R17.H0_H0 ;  /* 0x20000011ff107230 */ /* 0x020fc40000004100 */
[----:B------:R-:W-:Y:S01]  /*2af0*/  FADD.FTZ R15, -R12, R38 ;  /* 0x000000260c0f7221 */ /* 0x000fe20000010100 */
        /* <DEDUP_REMOVED lines=13> */
.L_x_3200:
        /* <DEDUP_REMOVED lines=13> */
.L_x_3202:
[----:B------:R-:W-:Y:S05]  /*2ca0*/  BSYNC B0 ;  /* 0x0000000000007941 */ /* 0x000fea0003800000 */
.L_x_3201:
        /* <DEDUP_REMOVED lines=21> */
.L_x_3203:
        /* <DEDUP_REMOVED lines=13> */
.L_x_3205:
[----:B------:R-:W-:Y:S05]  /*2ed0*/  BSYNC B0 ;  /* 0x0000000000007941 */ /* 0x000fea0003800000 */
.L_x_3204:
        /* <DEDUP_REMOVED lines=14> */
.L_x_3206:
        /* <DEDUP_REMOVED lines=13> */
.L_x_3208:
[----:B------:R-:W-:Y:S05]  /*3090*/  BSYNC B0 ;  /* 0x0000000000007941 */ /* 0x000fea0003800000 */
.L_x_3207:
        /* <DEDUP_REMOVED lines=19> */
.L_x_3209:
        /* <DEDUP_REMOVED lines=13> */
.L_x_3211:
[----:B------:R-:W-:Y:S05]  /*32a0*/  BSYNC B0 ;  /* 0x0000000000007941 */ /* 0x000fea0003800000 */
.L_x_3210:
        /* <DEDUP_REMOVED lines=27> */
.L_x_3212:
        /* <DEDUP_REMOVED lines=13> */
.L_x_3214:
[----:B------:R-:W-:Y:S05]  /*3530*/  BSYNC B0 ;  /* 0x0000000000007941 */ /* 0x000fea0003800000 */
.L_x_3213:
        /* <DEDUP_REMOVED lines=14> */
.L_x_3215:
        /* <DEDUP_REMOVED lines=13> */
.L_x_3217:
[----:B------:R-:W-:Y:S05]  /*36f0*/  BSYNC B0 ;  /* 0x0000000000007941 */ /* 0x000fea0003800000 */
.L_x_3216:
        /* <DEDUP_REMOVED lines=19> */
.L_x_3218:
        /* <DEDUP_REMOVED lines=13> */
.L_x_3220:
[----:B------:R-:W-:Y:S05]  /*3900*/  BSYNC B0 ;  /* 0x0000000000007941 */ /* 0x000fea0003800000 */
.L_x_3219:
        /* <DEDUP_REMOVED lines=27> */
.L_x_3221:
        /* <DEDUP_REMOVED lines=13> */
.L_x_3223:
[----:B------:R-:W-:Y:S05]  /*3b90*/  BSYNC B0 ;  /* 0x0000000000007941 */ /* 0x000fea0003800000 */
.L_x_3222:
        /* <DEDUP_REMOVED lines=14> */
.L_x_3224:
        /* <DEDUP_REMOVED lines=13> */
.L_x_3226:
[----:B------:R-:W-:Y:S05]  /*3d50*/  BSYNC B0 ;  /* 0x0000000000007941 */ /* 0x000fea0003800000 */
.L_x_3225:
        /* <DEDUP_REMOVED lines=19> */
.L_x_3227:
        /* <DEDUP_REMOVED lines=13> */
.L_x_3229:
[----:B------:R-:W-:Y:S05]  /*3f60*/  BSYNC B0 ;  /* 0x0000000000007941 */ /* 0x000fea0003800000 */
.L_x_3228:
        /* <DEDUP_REMOVED lines=27> */
.L_x_3230:
        /* <DEDUP_REMOVED lines=13> */
.L_x_3232:
[----:B------:R-:W-:Y:S05]  /*41f0*/  BSYNC B0 ;  /* 0x0000000000007941 */ /* 0x000fea0003800000 */
.L_x_3231:
        /* <DEDUP_REMOVED lines=14> */
.L_x_3233:
        /* <DEDUP_REMOVED lines=13> */
.L_x_3235:
[----:B------:R-:W-:Y:S05]  /*43b0*/  BSYNC B0 ;  /* 0x0000000000007941 */ /* 0x000fea0003800000 */
.L_x_3234:
        /* <DEDUP_REMOVED lines=19> */
.L_x_3236:
        /* <DEDUP_REMOVED lines=13> */
.L_x_3238:
[----:B------:R-:W-:Y:S05]  /*45c0*/  BSYNC B0 ;  /* 0x0000000000007941 */ /* 0x000fea0003800000 */
.L_x_3237:
        /* <DEDUP_REMOVED lines=32> */
.L_x_3239:
        /* <DEDUP_REMOVED lines=13> */
.L_x_3241:
[----:B------:R-:W-:Y:S05]  /*48a0*/  BSYNC B0 ;  /* 0x0000000000007941 */ /* 0x000fea0003800000 */
.L_x_3240:
        /* <DEDUP_REMOVED lines=13> */
.L_x_3242:
        /* <DEDUP_REMOVED lines=13> */
.L_x_3244:
[----:B------:R-:W-:Y:S05]  /*4a50*/  BSYNC B0 ;  /* 0x0000000000007941 */ /* 0x000fea0003800000 */
.L_x_3243:
        /* <DEDUP_REMOVED lines=13> */
.L_x_3245:
        /* <DEDUP_REMOVED lines=12> */
.L_x_3247:
[----:B------:R-:W-:Y:S05]  /*4bf0*/  BSYNC B0 ;  /* 0x0000000000007941 */ /* 0x000fea0003800000 */
.L_x_3246:
[----:B012---:R-:W0:Y:S01]  /*4c00*/  LDC R3, c[0x0][0x10] ;  /* 0x00000400ff037b82 */ /* 0x007e220000000800 */
[----:B------:R-:W-:Y:S02]  /*4c10*/  IADD3 R78, R78, 0x1, RZ ;  /* 0x000000014e4e7810 */ /* 0x000fe40007ffe0ff */
[----:B0-----:R-:W-:-:S04]  /*4c20*/  IADD3 R58, R3, R58, RZ ;  /* 0x0000003a033a7210 */ /* 0x001fc80007ffe0ff */
[----:B------:R-:W-:-:S13]  /*4c30*/  ISETP.GE.AND P3, PT, R58, UR4, PT ;  /* 0x000000043a007c0c */ /* 0x000fda000bf66270 */
[----:B------:R-:W-:Y:S05]  /*4c40*/  @!P3 BRA `(.L_x_3248) ;  /* 0xffffffb400c0b947 */ /* 0x000fea000383ffff */
[----:B------:R-:W-:Y:S05]  /*4c50*/  EXIT ;  /* 0x000000000000794d */ /* 0x000fea0003800000 */
.L_x_3249:
        /* <DEDUP_REMOVED lines=10> */
.L_x_3322:


//--------------------- .nv.shared.reserved.0     --------------------------
	.section	.nv.shared.reserved.0,"aw",@nobits
	.weak		__nv_reservedSMEM_offset_0_alias
	.size		__nv_reservedSMEM_offset_0_alias, 0, 0
	.other		__nv_reservedSMEM_offset_0_alias,@"STO_CUDA_RESERVED_SHARED STV_DEFAULT"
__nv_reservedSMEM_offset_0_alias:
	.zero		0


//--------------------- .nv.global                --------------------------
	.section	.nv.global,"aw",@nobits
.nv.global:
	.type		_ZN61_INTERNAL_4326794b_30_group_norm_nhwc_one_pass_28_cu_ee9af4cc6thrust23THRUST_300001_SM_900_NS12placeholders2_5E,@object
	.size		_ZN61_INTERNAL_4326794b_30_group_norm_nhwc_one_pass_28_cu_ee9af4cc6thrust23THRUST_300001_SM_900_NS12placeholders2_5E,(_ZN61_INTERNAL_4326794b_30_group_norm_nhwc_one_pass_28_cu_ee9af4cc4cuda3std3__45__cpo6cbeginE - _ZN61_INTERNAL_4326794b_30_group_norm_nhwc_one_pass_28_cu_ee9af4cc6thrust23THRUST_300001_SM_900_NS12placeholders2_5E)
_ZN61_INTERNAL_4326794b_30_group_norm_nhwc_one_pass_28_cu_ee9af4cc6thrust23THRUST_300001_SM_900_NS12placeholders2_5E:
	.zero		1
	.type		_ZN61_INTERNAL_4326794b_30_group_norm_nhwc_one_pass_28_cu_ee9af4cc4cuda3std3__45__cpo6cbeginE,@object
	.size		_ZN61_INTERNAL_4326794b_30_group_norm_nhwc_one_pass_28_cu_ee9af4cc4cuda3std3__45__cpo6cbeginE,(_ZN61_INTERNAL_4326794b_30_group_norm_nhwc_one_pass_28_cu_ee9af4cc4cuda3std6ranges3__45__cpo6cbeginE - _ZN61_INTERNAL_4326794b_30_group_norm_nhwc_one_pass_28_cu_ee9af4cc4cuda3std3__45__cpo6cbeginE)
_ZN61_INTERNAL_4326794b_30_group_norm_nhwc_one_pass_28_cu_ee9af4cc4cuda3std3__45__cpo6cbeginE:
	.zero		1
	.type		_ZN61_INTERNAL_4326794b_30_group_norm_nhwc_one_pass_28_cu_ee9af4cc4cuda3std6ranges3__45__cpo6cbeginE,@object
	.size		_ZN61_INTERNAL_4326794b_30_group_norm_nhwc_one_pass_28_cu_ee9af4cc4cuda3std6ranges3__45__cpo6cbeginE,(_ZN61_INTERNAL_4326794b_30_group_norm_nhwc_one_pass_28_cu_ee9af4cc4cuda3std3__48in_placeE - _ZN61_INTERNAL_4326794b_30_group_norm_nhwc_one_pass_28_cu_ee9af4cc4cuda3std6ranges3__45__cpo6cbeginE)
_ZN61_INTERNAL_4326794b_30_group_norm_nhwc_one_pass_28_cu_ee9af4cc4cuda3std6ranges3__45__cpo6cbeginE:
	.zero		1
	.type		_ZN61_INTERNAL_4326794b_30_group_norm_nhwc_one_pass_28_cu_ee9af4cc4cuda3std3__48in_placeE,@object
	.size		_ZN61_INTERNAL_4326794b_30_group_norm_nhwc_one_pass_28_cu_ee9af4cc4cuda3std3__48in_placeE,(_ZN61_INTERNAL_4326794b_30_group_norm_nhwc_one_pass_28_cu_ee9af4cc4cuda3std6ranges3__45__cpo4sizeE - _ZN61_INTERNAL_4326794b_30_group_norm_nhwc_one_pass_28_cu_ee9af4cc4cuda3std3__48in_placeE)
_ZN61_INTERNAL_4326794b_30_group_norm_nhwc_one_pass_28_cu_ee9af4cc4cuda3std3__48in_placeE:
	.zero		1
	.type		_ZN61_INTERNAL_4326794b_30_group_norm_nhwc_one_pass_28_cu_ee9af4cc4cuda3std6ranges3__45__cpo4sizeE,@object
	.size		_ZN61_INTERNAL_4326794b_30_group_norm_nhwc_one_pass_28_cu_ee9af4cc4cuda3std6ranges3__45__cpo4sizeE,(_ZN61_INTERNAL_4326794b_30_group_norm_nhwc_one_pass_28_cu_ee9af4cc6thrust23THRUST_300001_SM_900_NS12placeholders2_9E - _ZN61_INTERNAL_4326794b_30_group_norm_nhwc_one_pass_28_cu_ee9af4cc4cuda3std6ranges3__45__cpo4sizeE)
_ZN61_INTERNAL_4326794b_30_group_norm_nhwc_one_pass_28_cu_ee9af4cc4cuda3std6ranges3__45__cpo4sizeE:
	.zero		1
	.type		_ZN61_INTERNAL_4326794b_30_group_norm_nhwc_one_pass_28_cu_ee9af4cc6thrust23THRUST_300001_SM_900_NS12placeholders2_9E,@object
	.size		_ZN61_INTERNAL_4326794b_30_group_norm_nhwc_one_pass_28_cu_ee9af4cc6thrust23THRUST_300001_SM_900_NS12placeholders2_9E,(_ZN61_INTERNAL_4326794b_30_group_norm_nhwc_one_pass_28_cu_ee9af4cc4cuda3std3__45__cpo7crbeginE - _ZN61_INTERNAL_4326794b_30_group_norm_nhwc_one_pass_28_cu_ee9af4cc6thrust23THRUST_300001_SM_900_NS12placeholders2_9E)
_ZN61_INTERNAL_4326794b_30_group_norm_nhwc_one_pass_28_cu_ee9af4cc6thrust23THRUST_300001_SM_900_NS12placeholders2_9E:
	.zero		1
	.type		_ZN61_INTERNAL_4326794b_30_group_norm_nhwc_one_pass_28_cu_ee9af4cc4cuda3std3__45__cpo7crbeginE,@object
	.size		_ZN61_INTERNAL_4326794b_30_group_norm_nhwc_one_pass_28_cu_ee9af4cc4cuda3std3__45__cpo7crbeginE,(_ZN61_INTERNAL_4326794b_30_group_norm_nhwc_one_pass_28_cu_ee9af4cc4cuda3std6ranges3__45__cpo4nextE - _ZN61_INTERNAL_4326794b_30_group_norm_nhwc_one_pass_28_cu_ee9af4cc4cuda3std3__45__cpo7crbeginE)
_ZN61_INTERNAL_4326794b_30_group_norm_nhwc_one_pass_28_cu_ee9af4cc4cuda3std3__45__cpo7crbeginE:
	.zero		1
	.type		_ZN61_INTERNAL_4326794b_30_group_norm_nhwc_one_pass_28_cu_ee9af4cc4cuda3std6ranges3__45__cpo4nextE,@object
	.size		_ZN61_INTERNAL_4326794b_30_group_norm_nhwc_one_pass_28_cu_ee9af4cc4cuda3std6ranges3__45__cpo4nextE,(_ZN61_INTERNAL_4326794b_30_group_norm_nhwc_one_pass_28_cu_ee9af4cc4cuda3std6ranges3__45__cpo4swapE - _ZN61_INTERNAL_4326794b_30_group_norm_nhwc_one_pass_28_cu_ee9af4cc4cuda3std6ranges3__45__cpo4nextE)
_ZN61_INTERNAL_4326794b_30_group_norm_nhwc_one_pass_28_cu_ee9af4cc4cuda3std6ranges3__45__cpo4nextE:
	.zero		1
	.type		_ZN61_INTERNAL_4326794b_30_group_norm_nhwc_one_pass_28_cu_ee9af4cc4cuda3std6ranges3__45__cpo4swapE,@object
	.size		_ZN61_INTERNAL_4326794b_30_group_norm_nhwc_one_pass_28_cu_ee9af4cc4cuda3std6ranges3__45__cpo4swapE,(_ZN61_INTERNAL_4326794b_30_group_norm_nhwc_one_pass_28_cu_ee9af4cc6thrust23THRUST_300001_SM_900_NS12placeholders2_1E - _ZN61_INTERNAL_4326794b_30_group_norm_nhwc_one_pass_28_cu_ee9af4cc4cuda3std6ranges3__45__cpo4swapE)
_ZN61_INTERNAL_4326794b_30_group_norm_nhwc_one_pass_28_cu_ee9af4cc4cuda3std6ranges3__45__cpo4swapE:
	.zero		1
	.type		_ZN61_INTERNAL_4326794b_30_group_norm_nhwc_one_pass_28_cu_ee9af4cc6thrust23THRUST_300001_SM_900_NS12placeholders2_1E,@object
	.size		_ZN61_INTERNAL_4326794b_30_group_norm_nhwc_one_pass_28_cu_ee9af4cc6thrust23THRUST_300001_SM_900_NS12placeholders2_1E,(_ZN61_INTERNAL_4326794b_30_group_norm_nhwc_one_pass_28_cu_ee9af4cc6thrust23THRUST_300001_SM_900_NS12placeholders2_3E - _ZN61_INTERNAL_4326794b_30_group_norm_nhwc_one_pass_28_cu_ee9af4cc6thrust23THRUST_300001_SM_900_NS12placeholders2_1E)
_ZN61_INTERNAL_4326794b_30_group_norm_nhwc_one_pass_28_cu_ee9af4cc6thrust23THRUST_300001_SM_900_NS12placeholders2_1E:
	.zero		1
	.type		_ZN61_INTERNAL_4326794b_30_group_norm_nhwc_one_pass_28_cu_ee9af4cc6thrust23THRUST_300001_SM_900_NS12placeholders2_3E,@object
	.size		_ZN61_INTERNAL_4326794b_30_group_norm_nhwc_one_pass_28_cu_ee9af4cc6thrust23THRUST_300001_SM_900_NS12placeholders2_3E,(_ZN61_INTERNAL_4326794b_30_group_norm_nhwc_one_pass_28_cu_ee9af4cc4cuda3std3__45__cpo5beginE - _ZN61_INTERNAL_4326794b_30_group_norm_nhwc_one_pass_28_cu_ee9af4cc6thrust23THRUST_300001_SM_900_NS12placeholders2_3E)
_ZN61_INTERNAL_4326794b_30_group_norm_nhwc_one_pass_28_cu_ee9af4cc6thrust23THRUST_300001_SM_900_NS12placeholders2_3E:
	.zero		1
	.type		_ZN61_INTERNAL_4326794b_30_group_norm_nhwc_one_pass_28_cu_ee9af4cc4cuda3std3__45__cpo5beginE,@object
	.size		_ZN61_INTERNAL_4326794b_30_group_norm_nhwc_one_pass_28_cu_ee9af4cc4cuda3std3__45__cpo5beginE,(_ZN61_INTERNAL_4326794b_30_group_norm_nhwc_one_pass_28_cu_ee9af4cc4cuda3std6ranges3__45__cpo5beginE - _ZN61_INTERNAL_4326794b_30_group_norm_nhwc_one_pass_28_cu_ee9af4cc4cuda3std3__45__cpo5beginE)
_ZN61_INTERNAL_4326794b_30_group_norm_nhwc_one_pass_28_cu_ee9af4cc4cuda3std3__45__cpo5beginE:
	.zero		1
	.type		_ZN61_INTERNAL_4326794b_30_group_norm_nhwc_one_pass_28_cu_ee9af4cc4cuda3std6ranges3__45__cpo5beginE,@object
	.size		_ZN61_INTERNAL_4326794b_30_group_norm_nhwc_one_pass_28_cu_ee9af4cc4cuda3std6ranges3__45__cpo5beginE,(_ZN61_INTERNAL_4326794b_30_group_norm_nhwc_one_pass_28_cu_ee9af4cc4cuda3std3__463_GLOBAL__N__4326794b_30_group_norm_nhwc_one_pass_28_cu_ee9af4cc6ignoreE - _ZN61_INTERNAL_4326794b_30_group_norm_nhwc_one_pass_28_cu_ee9af4cc4cuda3std6ranges3__45__cpo5beginE)
_ZN61_INTERNAL_4326794b_30_group_norm_nhwc_one_pass_28_cu_ee9af4cc4cuda3std6ranges3__45__cpo5beginE:
	.zero		1
	.type		_ZN61_INTERNAL_4326794b_30_group_norm_nhwc_one_pass_28_cu_ee9af4cc4cuda3std3__463_GLOBAL__N__4326794b_30_group_norm_nhwc_one_pass_28_cu_ee9af4cc6ignoreE,@object
	.size		_ZN61_INTERNAL_4326794b_30_group_norm_nhwc_one_pass_28_cu_ee9af4cc4cuda3std3__463_GLOBAL__N__4326794b_30_group_norm_nhwc_one_pass_28_cu_ee9af4cc6ignoreE,(_ZN61_INTERNAL_4326794b_30_group_norm_nhwc_one_pass_28_cu_ee9af4cc4cuda3std6ranges3__45__cpo4dataE - _ZN61_INTERNAL_4326794b_30_group_norm_nhwc_one_pass_28_cu_ee9af4cc4cuda3std3__463_GLOBAL__N__4326794b_30_group_norm_nhwc_one_pass_28_cu_ee9af4cc6ignoreE)
_ZN61_INTERNAL_4326794b_30_group_norm_nhwc_one_pass_28_cu_ee9af4cc4cuda3std3__463_GLOBAL__N__4326794b_30_group_norm_nhwc_one_pass_28_cu_ee9af4cc6ignoreE:
	.zero		1
	.type		_ZN61_INTERNAL_4326794b_30_group_norm_nhwc_one_pass_28_cu_ee9af4cc4cuda3std6ranges3__45__cpo4dataE,@object
	.size		_ZN61_INTERNAL_4326794b_30_group_norm_nhwc_one_pass_28_cu_ee9af4cc4cuda3std6ranges3__45__cpo4dataE,(_ZN61_INTERNAL_4326794b_30_group_norm_nhwc_one_pass_28_cu_ee9af4cc6thrust23THRUST_300001_SM_900_NS12placeholders2_7E - _ZN61_INTERNAL_4326794b_30_group_norm_nhwc_one_pass_28_cu_ee9af4cc4cuda3std6ranges3__45__cpo4dataE)
_ZN61_INTERNAL_4326794b_30_group_norm_nhwc_one_pass_28_cu_ee9af4cc4cuda3std6ranges3__45__cpo4dataE:
	.zero		1
	.type		_ZN61_INTERNAL_4326794b_30_group_norm_nhwc_one_pass_28_cu_ee9af4cc6thrust23THRUST_300001_SM_900_NS12placeholders2_7E,@object
	.size		_ZN61_INTERNAL_4326794b_30_group_norm_nhwc_one_pass_28_cu_ee9af4cc6thrust23THRUST_300001_SM_900_NS12placeholders2_7E,(_ZN61_INTERNAL_4326794b_30_group_norm_nhwc_one_pass_28_cu_ee9af4cc4cuda3std3__45__cpo6rbeginE - _ZN61_INTERNAL_4326794b_30_group_norm_nhwc_one_pass_28_cu_ee9af4cc6thrust23THRUST_300001_SM_900_NS12placeholders2_7E)
_ZN61_INTERNAL_4326794b_30_group_norm_nhwc_one_pass_28_cu_ee9af4cc6thrust23THRUST_300001_SM_900_NS12placeholders2_7E:
	.zero		1
	.type		_ZN61_INTERNAL_4326794b_30_group_norm_nhwc_one_pass_28_cu_ee9af4cc4cuda3std3__45__cpo6rbeginE,@object
	.size		_ZN61_INTERNAL_4326794b_30_group_norm_nhwc_one_pass_28_cu_ee9af4cc4cuda3std3__45__cpo6rbeginE,(_ZN61_INTERNAL_4326794b_30_group_norm_nhwc_one_pass_28_cu_ee9af4cc4cuda3std6ranges3__45__cpo7advanceE - _ZN61_INTERNAL_4326794b_30_group_norm_nhwc_one_pass_28_cu_ee9af4cc4cuda3std3__45__cpo6rbeginE)
_ZN61_INTERNAL_4326794b_30_group_norm_nhwc_one_pass_28_cu_ee9af4cc4cuda3std3__45__cpo6rbeginE:
	.zero		1
	.type		_ZN61_INTERNAL_4326794b_30_group_norm_nhwc_one_pass_28_cu_ee9af4cc4cuda3std6ranges3__45__cpo7advanceE,@object
	.size		_ZN61_INTERNAL_4326794b_30_group_norm_nhwc_one_pass_28_cu_ee9af4cc4cuda3std6ranges3__45__cpo7advanceE,(_ZN61_INTERNAL_4326794b_30_group_norm_nhwc_one_pass_28_cu_ee9af4cc4cuda3std3__47nulloptE - _ZN61_INTERNAL_4326794b_30_group_norm_nhwc_one_pass_28_cu_ee9af4cc4cuda3std6ranges3__45__cpo7advanceE)
_ZN61_INTERNAL_4326794b_30_group_norm_nhwc_one_pass_28_cu_ee9af4cc4cuda3std6ranges3__45__cpo7advanceE:
	.zero		1
	.type		_ZN61_INTERNAL_4326794b_30_group_norm_nhwc_one_pass_28_cu_ee9af4cc4cuda3std3__47nulloptE,@object
	.size		_ZN61_INTERNAL_4326794b_30_group_norm_nhwc_one_pass_28_cu_ee9af4cc4cuda3std3__47nulloptE,(_ZN61_INTERNAL_4326794b_30_group_norm_nhwc_one_pass_28_cu_ee9af4cc4cuda3std6ranges3__45__cpo8distanceE - _ZN61_INTERNAL_4326794b_30_group_norm_nhwc_one_pass_28_cu_ee9af4cc4cuda3std3__47nulloptE)
_ZN61_INTERNAL_4326794b_30_group_norm_nhwc_one_pass_28_cu_ee9af4cc4cuda3std3__47nulloptE:
	.zero		1
	.type		_ZN61_INTERNAL_4326794b_30_group_norm_nhwc_one_pass_28_cu_ee9af4cc4cuda3std6ranges3__45__cpo8distanceE,@object
	.size		_ZN61_INTERNAL_4326794b_30_group_norm_nhwc_one_pass_28_cu_ee9af4cc4cuda3std6ranges3__45__cpo8distanceE,(_ZN61_INTERNAL_4326794b_30_group_norm_nhwc_one_pass_28_cu_ee9af4cc6thrust23THRUST_300001_SM_900_NS12placeholders2_6E - _ZN61_INTERNAL_4326794b_30_group_norm_nhwc_one_pass_28_cu_ee9af4cc4cuda3std6ranges3__45__cpo8distanceE)
_ZN61_INTERNAL_4326794b_30_group_norm_nhwc_one_pass_28_cu_ee9af4cc4cuda3std6ranges3__45__cpo8distanceE:
	.zero		1
	.type		_ZN61_INTERNAL_4326794b_30_group_norm_nhwc_one_pass_28_cu_ee9af4cc6thrust23THRUST_300001_SM_900_NS12placeholders2_6E,@object
	.size		_ZN61_INTERNAL_4326794b_30_group_norm_nhwc_one_pass_28_cu_ee9af4cc6thrust23THRUST_300001_SM_900_NS12placeholders2_6E,(_ZN61_INTERNAL_4326794b_30_group_norm_nhwc_one_pass_28_cu_ee9af4cc4cuda3std3__45__cpo4cendE - _ZN61_INTERNAL_4326794b_30_group_norm_nhwc_one_pass_28_cu_ee9af4cc6thrust23THRUST_300001_SM_900_NS12placeholders2_6E)
_ZN61_INTERNAL_4326794b_30_group_norm_nhwc_one_pass_28_cu_ee9af4cc6thrust23THRUST_300001_SM_900_NS12placeholders2_6E:
	.zero		1
	.type		_ZN61_INTERNAL_4326794b_30_group_norm_nhwc_one_pass_28_cu_ee9af4cc4cuda3std3__45__cpo4cendE,@object
	.size		_ZN61_INTERNAL_4326794b_30_group_norm_nhwc_one_pass_28_cu_ee9af4cc4cuda3std3__45__cpo4cendE,(_ZN61_INTERNAL_4326794b_30_group_norm_nhwc_one_pass_28_cu_ee9af4cc4cuda3std6ranges3__45__cpo4cendE - _ZN61_INTERNAL_4326794b_30_group_norm_nhwc_one_pass_28_cu_ee9af4cc4cuda3std3__45__cpo4cendE)
_ZN61_INTERNAL_4326794b_30_group_norm_nhwc_one_pass_28_cu_ee9af4cc4cuda3std3__45__cpo4cendE:
	.zero		1
	.type		_ZN61_INTERNAL_4326794b_30_group_norm_nhwc_one_pass_28_cu_ee9af4cc4cuda3std6ranges3__45__cpo4cendE,@object
	.size		_ZN61_INTERNAL_4326794b_30_group_norm_nhwc_one_pass_28_cu_ee9af4cc4cuda3std6ranges3__45__cpo4cendE,(_ZN61_INTERNAL_4326794b_30_group_norm_nhwc_one_pass_28_cu_ee9af4cc4cuda3std3__420unreachable_sentinelE - _ZN61_INTERNAL_4326794b_30_group_norm_nhwc_one_pass_28_cu_ee9af4cc4cuda3std6ranges3__45__cpo4cendE)
_ZN61_INTERNAL_4326794b_30_group_norm_nhwc_one_pass_28_cu_ee9af4cc4cuda3std6ranges3__45__cpo4cendE:
	.zero		1
	.type		_ZN61_INTERNAL_4326794b_30_group_norm_nhwc_one_pass_28_cu_ee9af4cc4cuda3std3__420unreachable_sentinelE,@object
	.size		_ZN61_INTERNAL_4326794b_30_group_norm_nhwc_one_pass_28_cu_ee9af4cc4cuda3std3__420unreachable_sentinelE,(_ZN61_INTERNAL_4326794b_30_group_norm_nhwc_one_pass_28_cu_ee9af4cc4cuda3std6ranges3__45__cpo5ssizeE - _ZN61_INTERNAL_4326794b_30_group_norm_nhwc_one_pass_28_cu_ee9af4cc4cuda3std3__420unreachable_sentinelE)
_ZN61_INTERNAL_4326794b_30_group_norm_nhwc_one_pass_28_cu_ee9af4cc4cuda3std3__420unreachable_sentinelE:
	.zero		1
	.type		_ZN61_INTERNAL_4326794b_30_group_norm_nhwc_one_pass_28_cu_ee9af4cc4cuda3std6ranges3__45__cpo5ssizeE,@object
	.size		_ZN61_INTERNAL_4326794b_30_group_norm_nhwc_one_pass_28_cu_ee9af4cc4cuda3std6ranges3__45__cpo5ssizeE,(_ZN61_INTERNAL_4326794b_30_group_norm_nhwc_one_pass_28_cu_ee9af4cc6thrust23THRUST_300001_SM_900_NS12placeholders3_10E - _ZN61_INTERNAL_4326794b_30_group_norm_nhwc_one_pass_28_cu_ee9af4cc4cuda3std6ranges3__45__cpo5ssizeE)
_ZN61_INTERNAL_4326794b_30_group_norm_nhwc_one_pass_28_cu_ee9af4cc4cuda3std6ranges3__45__cpo5ssizeE:
	.zero		1
	.type		_ZN61_INTERNAL_4326794b_30_group_norm_nhwc_one_pass_28_cu_ee9af4cc6thrust23THRUST_300001_SM_900_NS12placeholders3_10E,@object
	.size		_ZN61_INTERNAL_4326794b_30_group_norm_nhwc_one_pass_28_cu_ee9af4cc6thrust23THRUST_300001_SM_900_NS12placeholders3_10E,(_ZN61_INTERNAL_4326794b_30_group_norm_nhwc_one_pass_28_cu_ee9af4cc4cuda3std3__45__cpo5crendE - _ZN61_INTERNAL_4326794b_30_group_norm_nhwc_one_pass_28_cu_ee9af4cc6thrust23THRUST_300001_SM_900_NS12placeholders3_10E)
_ZN61_INTERNAL_4326794b_30_group_norm_nhwc_one_pass_28_cu_ee9af4cc6thrust23THRUST_300001_SM_900_NS12placeholders3_10E:
	.zero		1
	.type		_ZN61_INTERNAL_4326794b_30_group_norm_nhwc_one_pass_28_cu_ee9af4cc4cuda3std3__45__cpo5crendE,@object
	.size		_ZN61_INTERNAL_4326794b_30_group_norm_nhwc_one_pass_28_cu_ee9af4cc4cuda3std3__45__cpo5crendE,(_ZN61_INTERNAL_4326794b_30_group_norm_nhwc_one_pass_28_cu_ee9af4cc4cuda3std6ranges3__45__cpo4prevE - _ZN61_INTERNAL_4326794b_30_group_norm_nhwc_one_pass_28_cu_ee9af4cc4cuda3std3__45__cpo5crendE)
_ZN61_INTERNAL_4326794b_30_group_norm_nhwc_one_pass_28_cu_ee9af4cc4cuda3std3__45__cpo5crendE:
	.zero		1
	.type		_ZN61_INTERNAL_4326794b_30_group_norm_nhwc_one_pass_28_cu_ee9af4cc4cuda3std6ranges3__45__cpo4prevE,@object
	.size		_ZN61_INTERNAL_4326794b_30_group_norm_nhwc_one_pass_28_cu_ee9af4cc4cuda3std6ranges3__45__cpo4prevE,(_ZN61_INTERNAL_4326794b_30_group_norm_nhwc_one_pass_28_cu_ee9af4cc4cuda3std6ranges3__45__cpo9iter_moveE - _ZN61_INTERNAL_4326794b_30_group_norm_nhwc_one_pass_28_cu_ee9af4cc4cuda3std6ranges3__45__cpo4prevE)
_ZN61_INTERNAL_4326794b_30_group_norm_nhwc_one_pass_28_cu_ee9af4cc4cuda3std6ranges3__45__cpo4prevE:
	.zero		1
	.type		_ZN61_INTERNAL_4326794b_30_group_norm_nhwc_one_pass_28_cu_ee9af4cc4cuda3std6ranges3__45__cpo9iter_moveE,@object
	.size		_ZN61_INTERNAL_4326794b_30_group_norm_nhwc_one_pass_28_cu_ee9af4cc4cuda3std6ranges3__45__cpo9iter_moveE,(_ZN61_INTERNAL_4326794b_30_group_norm_nhwc_one_pass_28_cu_ee9af4cc6thrust23THRUST_300001_SM_900_NS12placeholders2_2E - _ZN61_INTERNAL_4326794b_30_group_norm_nhwc_one_pass_28_cu_ee9af4cc4cuda3std6ranges3__45__cpo9iter_moveE)
_ZN61_INTERNAL_4326794b_30_group_norm_nhwc_one_pass_28_cu_ee9af4cc4cuda3std6ranges3__45__cpo9iter_moveE:
	.zero		1
	.type		_ZN61_INTERNAL_4326794b_30_group_norm_nhwc_one_pass_28_cu_ee9af4cc6thrust23THRUST_300001_SM_900_NS12placeholders2_2E,@object
	.size		_ZN61_INTERNAL_4326794b_30_group_norm_nhwc_one_pass_28_cu_ee9af4cc6thrust23THRUST_300001_SM_900_NS12placeholders2_2E,(_ZN61_INTERNAL_4326794b_30_group_norm_nhwc_one_pass_28_cu_ee9af4cc6thrust23THRUST_300001_SM_900_NS12placeholders2_4E - _ZN61_INTERNAL_4326794b_30_group_norm_nhwc_one_pass_28_cu_ee9af4cc6thrust23THRUST_300001_SM_900_NS12placeholders2_2E)
_ZN61_INTERNAL_4326794b_30_group_norm_nhwc_one_pass_28_cu_ee9af4cc6thrust23THRUST_300001_SM_900_NS12placeholders2_2E:
	.zero		1
	.type		_ZN61_INTERNAL_4326794b_30_group_norm_nhwc_one_pass_28_cu_ee9af4cc6thrust23THRUST_300001_SM_900_NS12placeholders2_4E,@object
	.size		_ZN61_INTERNAL_4326794b_30_group_norm_nhwc_one_pass_28_cu_ee9af4cc6thrust23THRUST_300001_SM_900_NS12placeholders2_4E,(_ZN61_INTERNAL_4326794b_30_group_norm_nhwc_one_pass_28_cu_ee9af4cc4cuda3std3__45__cpo3endE - _ZN61_INTERNAL_4326794b_30_group_norm_nhwc_one_pass_28_cu_ee9af4cc6thrust23THRUST_300001_SM_900_NS12placeholders2_4E)
_ZN61_INTERNAL_4326794b_30_group_norm_nhwc_one_pass_28_cu_ee9af4cc6thrust23THRUST_300001_SM_900_NS12placeholders2_4E:
	.zero		1
	.type		_ZN61_INTERNAL_4326794b_30_group_norm_nhwc_one_pass_28_cu_ee9af4cc4cuda3std3__45__cpo3endE,@object
	.size		_ZN61_INTERNAL_4326794b_30_group_norm_nhwc_one_pass_28_cu_ee9af4cc4cuda3std3__45__cpo3endE,(_ZN61_INTERNAL_4326794b_30_group_norm_nhwc_one_pass_28_cu_ee9af4cc4cuda3std6ranges3__45__cpo3endE - _ZN61_INTERNAL_4326794b_30_group_norm_nhwc_one_pass_28_cu_ee9af4cc4cuda3std3__45__cpo3endE)
_ZN61_INTERNAL_4326794b_30_group_norm_nhwc_one_pass_28_cu_ee9af4cc4cuda3std3__45__cpo3endE:
	.zero		1
	.type		_ZN61_INTERNAL_4326794b_30_group_norm_nhwc_one_pass_28_cu_ee9af4cc4cuda3std6ranges3__45__cpo3endE,@object
	.size		_ZN61_INTERNAL_4326794b_30_group_norm_nhwc_one_pass_28_cu_ee9af4cc4cuda3std6ranges3__45__cpo3endE,(_ZN61_INTERNAL_4326794b_30_group_norm_nhwc_one_pass_28_cu_ee9af4cc4cuda3std3__419piecewise_constructE - _ZN61_INTERNAL_4326794b_30_group_norm_nhwc_one_pass_28_cu_ee9af4cc4cuda3std6ranges3__45__cpo3endE)
_ZN61_INTERNAL_4326794b_30_group_norm_nhwc_one_pass_28_cu_ee9af4cc4cuda3std6ranges3__45__cpo3endE:
	.zero		1
	.type		_ZN61_INTERNAL_4326794b_30_group_norm_nhwc_one_pass_28_cu_ee9af4cc4cuda3std3__419piecewise_constructE,@object
	.size		_ZN61_INTERNAL_4326794b_30_group_norm_nhwc_one_pass_28_cu_ee9af4cc4cuda3std3__419piecewise_constructE,(_ZN61_INTERNAL_4326794b_30_group_norm_nhwc_one_pass_28_cu_ee9af4cc4cuda3std6ranges3__45__cpo5cdataE - _ZN61_INTERNAL_4326794b_30_group_norm_nhwc_one_pass_28_cu_ee9af4cc4cuda3std3__419piecewise_constructE)
_ZN61_INTERNAL_4326794b_30_group_norm_nhwc_one_pass_28_cu_ee9af4cc4cuda3std3__419piecewise_constructE:
	.zero		1
	.type		_ZN61_INTERNAL_4326794b_30_group_norm_nhwc_one_pass_28_cu_ee9af4cc4cuda3std6ranges3__45__cpo5cdataE,@object
	.size		_ZN61_INTERNAL_4326794b_30_group_norm_nhwc_one_pass_28_cu_ee9af4cc4cuda3std6ranges3__45__cpo5cdataE,(_ZN61_INTERNAL_4326794b_30_group_norm_nhwc_one_pass_28_cu_ee9af4cc6thrust23THRUST_300001_SM_900_NS12placeholders2_8E - _ZN61_INTERNAL_4326794b_30_group_norm_nhwc_one_pass_28_cu_ee9af4cc4cuda3std6ranges3__45__cpo5cdataE)
_ZN61_INTERNAL_4326794b_30_group_norm_nhwc_one_pass_28_cu_ee9af4cc4cuda3std6ranges3__45__cpo5cdataE:
	.zero		1
	.type		_ZN61_INTERNAL_4326794b_30_group_norm_nhwc_one_pass_28_cu_ee9af4cc6thrust23THRUST_300001_SM_900_NS12placeholders2_8E,@object
	.size		_ZN61_INTERNAL_4326794b_30_group_norm_nhwc_one_pass_28_cu_ee9af4cc6thrust23THRUST_300001_SM_900_NS12placeholders2_8E,(_ZN61_INTERNAL_4326794b_30_group_norm_nhwc_one_pass_28_cu_ee9af4cc4cuda3std3__45__cpo4rendE - _ZN61_INTERNAL_4326794b_30_group_norm_nhwc_one_pass_28_cu_ee9af4cc6thrust23THRUST_300001_SM_900_NS12placeholders2_8E)
_ZN61_INTERNAL_4326794b_30_group_norm_nhwc_one_pass_28_cu_ee9af4cc6thrust23THRUST_300001_SM_900_NS12placeholders2_8E:
	.zero		1
	.type		_ZN61_INTERNAL_4326794b_30_group_norm_nhwc_one_pass_28_cu_ee9af4cc4cuda3std3__45__cpo4rendE,@object
	.size		_ZN61_INTERNAL_4326794b_30_group_norm_nhwc_one_pass_28_cu_ee9af4cc4cuda3std3__45__cpo4rendE,(_ZN61_INTERNAL_4326794b_30_group_norm_nhwc_one_pass_28_cu_ee9af4cc4cuda3std6ranges3__45__cpo9iter_swapE - _ZN61_INTERNAL_4326794b_30_group_norm_nhwc_one_pass_28_cu_ee9af4cc4cuda3std3__45__cpo4rendE)
_ZN61_INTERNAL_4326794b_30_group_norm_nhwc_one_pass_28_cu_ee9af4cc4cuda3std3__45__cpo4rendE:
	.zero		1
	.type		_ZN61_INTERNAL_4326794b_30_group_norm_nhwc_one_pass_28_cu_ee9af4cc4cuda3std6ranges3__45__cpo9iter_swapE,@object
	.size		_ZN61_INTERNAL_4326794b_30_group_norm_nhwc_one_pass_28_cu_ee9af4cc4cuda3std6ranges3__45__cpo9iter_swapE,(_ZN61_INTERNAL_4326794b_30_group_norm_nhwc_one_pass_28_cu_ee9af4cc4cuda3std3__48unexpectE - _ZN61_INTERNAL_4326794b_30_group_norm_nhwc_one_pass_28_cu_ee9af4cc4cuda3std6ranges3__45__cpo9iter_swapE)
_ZN61_INTERNAL_4326794b_30_group_norm_nhwc_one_pass_28_cu_ee9af4cc4cuda3std6ranges3__45__cpo9iter_swapE:
	.zero		1
	.type		_ZN61_INTERNAL_4326794b_30_group_norm_nhwc_one_pass_28_cu_ee9af4cc4cuda3std3__48unexpectE,@object
	.size		_ZN61_INTERNAL_4326794b_30_group_norm_nhwc_one_pass_28_cu_ee9af4cc4cuda3std3__48unexpectE,(_ZN61_INTERNAL_4326794b_30_group_norm_nhwc_one_pass_28_cu_ee9af4cc6thrust23THRUST_300001_SM_900_NS6system6detail10sequential3seqE - _ZN61_INTERNAL_4326794b_30_group_norm_nhwc_one_pass_28_cu_ee9af4cc4cuda3std3__48unexpectE)
_ZN61_INTERNAL_4326794b_30_group_norm_nhwc_one_pass_28_cu_ee9af4cc4cuda3std3__48unexpectE:
	.zero		1
	.type		_ZN61_INTERNAL_4326794b_30_group_norm_nhwc_one_pass_28_cu_ee9af4cc6thrust23THRUST_300001_SM_900_NS6system6detail10sequential3seqE,@object
	.size		_ZN61_INTERNAL_4326794b_30_group_norm_nhwc_one_pass_28_cu_ee9af4cc6thrust23THRUST_300001_SM_900_NS6system6detail10sequential3seqE,(.L_29 - _ZN61_INTERNAL_4326794b_30_group_norm_nhwc_one_pass_28_cu_ee9af4cc6thrust23THRUST_300001_SM_900_NS6system6detail10sequential3seqE)
_ZN61_INTERNAL_4326794b_30_group_norm_nhwc_one_pass_28_cu_ee9af4cc6thrust23THRUST_300001_SM_900_NS6system6detail10sequential3seqE:
	.zero		1
.L_29:


//--------------------- .nv.shared._Z35group_norm_nhwc_bwd_one_pass_kernelI11Bf16IOFp32WLi64ELi28ELi448EEv26Group_norm_nhwc_bwd_params --------------------------
	.section	.nv.shared._Z35group_norm_nhwc_bwd_one_pass_kernelI11Bf16IOFp32WLi64ELi28ELi448EEv26Group_norm_nhwc_bwd_params,"aw",@nobits
	.sectionflags	@""
	.align	16
.nv.shared._Z35group_norm_nhwc_bwd_one_pass_kernelI11Bf16IOFp32WLi64ELi28ELi448EEv26Group_norm_nhwc_bwd_params:
	.zero		8336


//--------------------- .nv.shared._Z35group_norm_nhwc_bwd_one_pass_kernelI11Bf16IOFp32WLi128ELi28ELi448EEv26Group_norm_nhwc_bwd_params --------------------------
	.section	.nv.shared._Z35group_norm_nhwc_bwd_one_pass_kernelI11Bf16IOFp32WLi128ELi28ELi448EEv26Group_norm_nhwc_bwd_params,"aw",@nobits
	.sectionflags	@""
	.align	16
.nv.shared._Z35group_norm_nhwc_bwd_one_pass_kernelI11Bf16IOFp32WLi128ELi28ELi448EEv26Group_norm_nhwc_bwd_params:
	.zero		8336


//--------------------- .nv.shared._Z35group_norm_nhwc_bwd_one_pass_kernelI11Bf16IOFp32WLi256ELi28ELi448EEv26Group_norm_nhwc_bwd_params --------------------------
	.section	.nv.shared._Z35group_norm_nhwc_bwd_one_pass_kernelI11Bf16IOFp32WLi256ELi28ELi448EEv26Group_norm_nhwc_bwd_params,"aw",@nobits
	.sectionflags	@""
	.align	16
.nv.shared._Z35group_norm_nhwc_bwd_one_pass_kernelI11Bf16IOFp32WLi256ELi28ELi448EEv26Group_norm_nhwc_bwd_params:
	.zero		8336


//--------------------- .nv.shared._Z35group_norm_nhwc_bwd_one_pass_kernelI11Bf16IOFp32WLi512ELi28ELi448EEv26Group_norm_nhwc_bwd_params --------------------------
	.section	.nv.shared._Z35group_norm_nhwc_bwd_one_pass_kernelI11Bf16IOFp32WLi512ELi28ELi448EEv26Group_norm_nhwc_bwd_params,"aw",@nobits
	.sectionflags	@""
	.align	16
.nv.shared._Z35group_norm_nhwc_bwd_one_pass_kernelI11Bf16IOFp32WLi512ELi28ELi448EEv26Group_norm_nhwc_bwd_params:
	.zero		8336


//--------------------- .nv.shared._Z35group_norm_nhwc_bwd_one_pass_kernelI11Bf16IOBf16WLi64ELi28ELi448EEv26Group_norm_nhwc_bwd_params --------------------------
	.section	.nv.shared._Z35group_norm_nhwc_bwd_one_pass_kernelI11Bf16IOBf16WLi64ELi28ELi448EEv26Group_norm_nhwc_bwd_params,"aw",@nobits
	.sectionflags	@""
	.align	16
.nv.shared._Z35group_norm_nhwc_bwd_one_pass_kernelI11Bf16IOBf16WLi64ELi28ELi448EEv26Group_norm_nhwc_bwd_params:
	.zero		8336


//--------------------- .nv.shared._Z35group_norm_nhwc_bwd_one_pass_kernelI11Bf16IOBf16WLi128ELi28ELi448EEv26Group_norm_nhwc_bwd_params --------------------------
	.section	.nv.shared._Z35group_norm_nhwc_bwd_one_pass_kernelI11Bf16IOBf16WLi128ELi28ELi448EEv26Group_norm_nhwc_bwd_params,"aw",@nobits
	.sectionflags	@""
	.align	16
.nv.shared._Z35group_norm_nhwc_bwd_one_pass_kernelI11Bf16IOBf16WLi128ELi28ELi448EEv26Group_norm_nhwc_bwd_params:
	.zero		8336


//--------------------- .nv.shared._Z35group_norm_nhwc_bwd_one_pass_kernelI11Bf16IOBf16WLi256ELi28ELi448EEv26Group_norm_nhwc_bwd_params --------------------------
	.section	.nv.shared._Z35group_norm_nhwc_bwd_one_pass_kernelI11Bf16IOBf16WLi256ELi28ELi448EEv26Group_norm_nhwc_bwd_params,"aw",@nobits
	.sectionflags	@""
	.align	16
.nv.shared._Z35group_norm_nhwc_bwd_one_pass_kernelI11Bf16IOBf16WLi256ELi28ELi448EEv26Group_norm_nhwc_bwd_params:
	.zero		8336


//--------------------- .nv.shared._Z35group_norm_nhwc_bwd_one_pass_kernelI11Bf16IOBf16WLi512ELi28ELi448EEv26Group_norm_nhwc_bwd_params --------------------------
	.section	.nv.shared._Z35group_norm_nhwc_bwd_one_pass_kernelI11Bf16IOBf16WLi512ELi28ELi448EEv26Group_norm_nhwc_bwd_params,"aw",@nobits
	.sectionflags	@""
	.align	16
.nv.shared._Z35group_norm_nhwc_bwd_one_pass_kernelI11Bf16IOBf16WLi512ELi28ELi448EEv26Group_norm_nhwc_bwd_params:
	.zero		8336


//--------------------- .nv.shared._Z35group_norm_nhwc_bwd_one_pass_kernelI11Bf16IOFp16WLi64ELi28ELi448EEv26Group_norm_nhwc_bwd_params --------------------------
	.section	.nv.shared._Z35group_norm_nhwc_bwd_one_pass_kernelI11Bf16IOFp16WLi64ELi28ELi448EEv26Group_norm_nhwc_bwd_params,"aw",@nobits
	.sectionflags	@""
	.align	16
.nv.shared._Z35group_norm_nhwc_bwd_one_pass_kernelI11Bf16IOFp16WLi64ELi28ELi448EEv26Group_norm_nhwc_bwd_params:
	.zero		8336


//--------------------- .nv.shared._Z35group_norm_nhwc_bwd_one_pass_kernelI11Bf16IOFp16WLi128ELi28ELi448EEv26Group_norm_nhwc_bwd_params --------------------------
	.section	.nv.shared._Z35group_norm_nhwc_bwd_one_pass_kernelI11Bf16IOFp16WLi128ELi28ELi448EEv26Group_norm_nhwc_bwd_params,"aw",@nobits
	.sectionflags	@""
	.align	16
.nv.shared._Z35group_norm_nhwc_bwd_one_pass_kernelI11Bf16IOFp16WLi128ELi28ELi448EEv26Group_norm_nhwc_bwd_params:
	.zero		8336


//--------------------- .nv.shared._Z35group_norm_nhwc_bwd_one_pass_kernelI11Bf16IOFp16WLi256ELi28ELi448EEv26Group_norm_nhwc_bwd_params --------------------------
	.section	.nv.shared._Z35group_norm_nhwc_bwd_one_pass_kernelI11Bf16IOFp16WLi256ELi28ELi448EEv26Group_norm_nhwc_bwd_params,"aw",@nobits
	.sectionflags	@""
	.align	16
.nv.shared._Z35group_norm_nhwc_bwd_one_pass_kernelI11Bf16IOFp16WLi256ELi28ELi448EEv26Group_norm_nhwc_bwd_params:
	.zero		8336


//--------------------- .nv.shared._Z35group_norm_nhwc_bwd_one_pass_kernelI11Bf16IOFp16WLi512ELi28ELi448EEv26Group_norm_nhwc_bwd_params --------------------------
	.section	.nv.shared._Z35group_norm_nhwc_bwd_one_pass_kernelI11Bf16IOFp16WLi512ELi28ELi448EEv26Group_norm_nhwc_bwd_params,"aw",@nobits
	.sectionflags	@""
	.align	16
.nv.shared._Z35group_norm_nhwc_bwd_one_pass_kernelI11Bf16IOFp16WLi512ELi28ELi448EEv26Group_norm_nhwc_bwd_params:
	.zero		8336


//--------------------- .nv.shared._Z35group_norm_nhwc_bwd_one_pass_kernelI11Fp16IOFp32WLi64ELi28ELi448EEv26Group_norm_nhwc_bwd_params --------------------------
	.section	.nv.shared._Z35group_norm_nhwc_bwd_one_pass_kernelI11Fp16IOFp32WLi64ELi28ELi448EEv26Group_norm_nhwc_bwd_params,"aw",@nobits
	.sectionflags	@""
	.align	16
.nv.shared._Z35group_norm_nhwc_bwd_one_pass_kernelI11Fp16IOFp32WLi64ELi28ELi448EEv26Group_norm_nhwc_bwd_params:
	.zero		8336


//--------------------- .nv.shared._Z35group_norm_nhwc_bwd_one_pass_kernelI11Fp16IOFp32WLi128ELi28ELi448EEv26Group_norm_nhwc_bwd_params --------------------------
	.section	.nv.shared._Z35group_norm_nhwc_bwd_one_pass_kernelI11Fp16IOFp32WLi128ELi28ELi448EEv26Group_norm_nhwc_bwd_params,"aw",@nobits
	.sectionflags	@""
	.align	16
.nv.shared._Z35group_norm_nhwc_bwd_one_pass_kernelI11Fp16IOFp32WLi128ELi28ELi448EEv26Group_norm_nhwc_bwd_params:
	.zero		8336


//--------------------- .nv.shared._Z35group_norm_nhwc_bwd_one_pass_kernelI11Fp16IOFp32WLi256ELi28ELi448EEv26Group_norm_nhwc_bwd_params --------------------------
	.section	.nv.shared._Z35group_norm_nhwc_bwd_one_pass_kernelI11Fp16IOFp32WLi256ELi28ELi448EEv26Group_norm_nhwc_bwd_params,"aw",@nobits
	.sectionflags	@""
	.align	16
.nv.shared._Z35group_norm_nhwc_bwd_one_pass_kernelI11Fp16IOFp32WLi256ELi28ELi448EEv26Group_norm_nhwc_bwd_params:
	.zero		8336


//--------------------- .nv.shared._Z35group_norm_nhwc_bwd_one_pass_kernelI11Fp16IOFp32WLi512ELi28ELi448EEv26Group_norm_nhwc_bwd_params --------------------------
	.section	.nv.shared._Z35group_norm_nhwc_bwd_one_pass_kernelI11Fp16IOFp32WLi512ELi28ELi448EEv26Group_norm_nhwc_bwd_params,"aw",@nobits
	.sectionflags	@""
	.align	16
.nv.shared._Z35group_norm_nhwc_bwd_one_pass_kernelI11Fp16IOFp32WLi512ELi28ELi448EEv26Group_norm_nhwc_bwd_params:
	.zero		8336


//--------------------- .nv.shared._Z35group_norm_nhwc_bwd_one_pass_kernelI11Fp16IOBf16WLi64ELi28ELi448EEv26Group_norm_nhwc_bwd_params --------------------------
	.section	.nv.shared._Z35group_norm_nhwc_bwd_one_pass_kernelI11Fp16IOBf16WLi64ELi28ELi448EEv26Group_norm_nhwc_bwd_params,"aw",@nobits
	.sectionflags	@""
	.align	16
.nv.shared._Z35group_norm_nhwc_bwd_one_pass_kernelI11Fp16IOBf16WLi64ELi28ELi448EEv26Group_norm_nhwc_bwd_params:
	.zero		8336


//--------------------- .nv.shared._Z35group_norm_nhwc_bwd_one_pass_kernelI11Fp16IOBf16WLi128ELi28ELi448EEv26Group_norm_nhwc_bwd_params --------------------------
	.section	.nv.shared._Z35group_norm_nhwc_bwd_one_pass_kernelI11Fp16IOBf16WLi128ELi28ELi448EEv26Group_norm_nhwc_bwd_params,"aw",@nobits
	.sectionflags	@""
	.align	16
.nv.shared._Z35group_norm_nhwc_bwd_one_pass_kernelI11Fp16IOBf16WLi128ELi28ELi448EEv26Group_norm_nhwc_bwd_params:
	.zero		8336


//--------------------- .nv.shared._Z35group_norm_nhwc_bwd_one_pass_kernelI11Fp16IOBf16WLi256ELi28ELi448EEv26Group_norm_nhwc_bwd_params --------------------------
	.section	.nv.shared._Z35group_norm_nhwc_bwd_one_pass_kernelI11Fp16IOBf16WLi256ELi28ELi448EEv26Group_norm_nhwc_bwd_params,"aw",@nobits
	.sectionflags	@""
	.align	16
.nv.shared._Z35group_norm_nhwc_bwd_one_pass_kernelI11Fp16IOBf16WLi256ELi28ELi448EEv26Group_norm_nhwc_bwd_params:
	.zero		8336


//--------------------- .nv.shared._Z35group_norm_nhwc_bwd_one_pass_kernelI11Fp16IOBf16WLi512ELi28ELi448EEv26Group_norm_nhwc_bwd_params --------------------------
	.section	.nv.shared._Z35group_norm_nhwc_bwd_one_pass_kernelI11Fp16IOBf16WLi512ELi28ELi448EEv26Group_norm_nhwc_bwd_params,"aw",@nobits
	.sectionflags	@""
	.align	16
.nv.shared._Z35group_norm_nhwc_bwd_one_pass_kernelI11Fp16IOBf16WLi512ELi28ELi448EEv26Group_norm_nhwc_bwd_params:
	.zero		8336


//--------------------- .nv.shared._Z35group_norm_nhwc_bwd_one_pass_kernelI11Fp16IOFp16WLi64ELi28ELi448EEv26Group_norm_nhwc_bwd_params --------------------------
	.section	.nv.shared._Z35group_norm_nhwc_bwd_one_pass_kernelI11Fp16IOFp16WLi64ELi28ELi448EEv26Group_norm_nhwc_bwd_params,"aw",@nobits
	.sectionflags	@""
	.align	16
.nv.shared._Z35group_norm_nhwc_bwd_one_pass_kernelI11Fp16IOFp16WLi64ELi28ELi448EEv26Group_norm_nhwc_bwd_params:
	.zero		8336


//--------------------- .nv.shared._Z35group_norm_nhwc_bwd_one_pass_kernelI11Fp16IOFp16WLi128ELi28ELi448EEv26Group_norm_nhwc_bwd_params --------------------------
	.section	.nv.shared._Z35group_norm_nhwc_bwd_one_pass_kernelI11Fp16IOFp16WLi128ELi28ELi448EEv26Group_norm_nhwc_bwd_params,"aw",@nobits
	.sectionflags	@""
	.align	16
.nv.shared._Z35group_norm_nhwc_bwd_one_pass_kernelI11Fp16IOFp16WLi128ELi28ELi448EEv26Group_norm_nhwc_bwd_params:
	.zero		8336


//--------------------- .nv.shared._Z35group_norm_nhwc_bwd_one_pass_kernelI11Fp16IOFp16WLi256ELi28ELi448EEv26Group_norm_nhwc_bwd_params --------------------------
	.section	.nv.shared._Z35group_norm_nhwc_bwd_one_pass_kernelI11Fp16IOFp16WLi256ELi28ELi448EEv26Group_norm_nhwc_bwd_params,"aw",@nobits
	.sectionflags	@""
	.align	16
.nv.shared._Z35group_norm_nhwc_bwd_one_pass_kernelI11Fp16IOFp16WLi256ELi28ELi448EEv26Group_norm_nhwc_bwd_params:
	.zero		8336


//--------------------- .nv.shared._Z35group_norm_nhwc_bwd_one_pass_kernelI11Fp16IOFp16WLi512ELi28ELi448EEv26Group_norm_nhwc_bwd_params --------------------------
	.section	.nv.shared._Z35group_norm_nhwc_bwd_one_pass_kernelI11Fp16IOFp16WLi512ELi28ELi448EEv26Group_norm_nhwc_bwd_params,"aw",@nobits
	.sectionflags	@""
	.align	16
.nv.shared._Z35group_norm_nhwc_bwd_one_pass_kernelI11Fp16IOFp16WLi512ELi28ELi448EEv26Group_norm_nhwc_bwd_params:
	.zero		8336


//--------------------- .nv.shared._Z35group_norm_nhwc_bwd_one_pass_kernelI11Fp32IOFp32WLi64ELi28ELi448EEv26Group_norm_nhwc_bwd_params --------------------------
	.section	.nv.shared._Z35group_norm_nhwc_bwd_one_pass_kernelI11Fp32IOFp32WLi64ELi28ELi448EEv26Group_norm_nhwc_bwd_params,"aw",@nobits
	.sectionflags	@""
	.align	16
.nv.shared._Z35group_norm_nhwc_bwd_one_pass_kernelI11Fp32IOFp32WLi64ELi28ELi448EEv26Group_norm_nhwc_bwd_params:
	.zero		8336


//--------------------- .nv.shared._Z35group_norm_nhwc_bwd_one_pass_kernelI11Fp32IOFp32WLi128ELi28ELi448EEv26Group_norm_nhwc_bwd_params --------------------------
	.section	.nv.shared._Z35group_norm_nhwc_bwd_one_pass_kernelI11Fp32IOFp32WLi128ELi28ELi448EEv26Group_norm_nhwc_bwd_params,"aw",@nobits
	.sectionflags	@""
	.align	16
.nv.shared._Z35group_norm_nhwc_bwd_one_pass_kernelI11Fp32IOFp32WLi128ELi28ELi448EEv26Group_norm_nhwc_bwd_params:
	.zero		8336


//--------------------- .nv.shared._Z35group_norm_nhwc_bwd_one_pass_kernelI11Fp32IOFp32WLi256ELi28ELi448EEv26Group_norm_nhwc_bwd_params --------------------------
	.section	.nv.shared._Z35group_norm_nhwc_bwd_one_pass_kernelI11Fp32IOFp32WLi256ELi28ELi448EEv26Group_norm_nhwc_bwd_params,"aw",@nobits
	.sectionflags	@""
	.align	16
.nv.shared._Z35group_norm_nhwc_bwd_one_pass_kernelI11Fp32IOFp32WLi256ELi28ELi448EEv26Group_norm_nhwc_bwd_params:
	.zero		8336


//--------------------- .nv.shared._Z35group_norm_nhwc_bwd_one_pass_kernelI11Fp32IOFp32WLi512ELi28ELi448EEv26Group_norm_nhwc_bwd_params --------------------------
	.section	.nv.shared._Z35group_norm_nhwc_bwd_one_pass_kernelI11Fp32IOFp32WLi512ELi28ELi448EEv26Group_norm_nhwc_bwd_params,"aw",@nobits
	.sectionflags	@""
	.align	16
.nv.shared._Z35group_norm_nhwc_bwd_one_pass_kernelI11Fp32IOFp32WLi512ELi28ELi448EEv26Group_norm_nhwc_bwd_params:
	.zero		8336


//--------------------- .nv.shared._Z35group_norm_nhwc_bwd_one_pass_kernelI11Fp32IOBf16WLi64ELi28ELi448EEv26Group_norm_nhwc_bwd_params --------------------------
	.section	.nv.shared._Z35group_norm_nhwc_bwd_one_pass_kernelI11Fp32IOBf16WLi64ELi28ELi448EEv26Group_norm_nhwc_bwd_params,"aw",@nobits
	.sectionflags	@""
	.align	16
.nv.shared._Z35group_norm_nhwc_bwd_one_pass_kernelI11Fp32IOBf16WLi64ELi28ELi448EEv26Group_norm_nhwc_bwd_params:
	.zero		8336


//--------------------- .nv.shared._Z35group_norm_nhwc_bwd_one_pass_kernelI11Fp32IOBf16WLi128ELi28ELi448EEv26Group_norm_nhwc_bwd_params --------------------------
	.section	.nv.shared._Z35group_norm_nhwc_bwd_one_pass_kernelI11Fp32IOBf16WLi128ELi28ELi448EEv26Group_norm_nhwc_bwd_params,"aw",@nobits
	.sectionflags	@""
	.align	16
.nv.shared._Z35group_norm_nhwc_bwd_one_pass_kernelI11Fp32IOBf16WLi128ELi28ELi448EEv26Group_norm_nhwc_bwd_params:
	.zero		8336


//--------------------- .nv.shared._Z35group_norm_nhwc_bwd_one_pass_kernelI11Fp32IOBf16WLi256ELi28ELi448EEv26Group_norm_nhwc_bwd_params --------------------------
	.section	.nv.shared._Z35group_norm_nhwc_bwd_one_pass_kernelI11Fp32IOBf16WLi256ELi28ELi448EEv26Group_norm_nhwc_bwd_params,"aw",@nobits
	.sectionflags	@""
	.align	16
.nv.shared._Z35group_norm_nhwc_bwd_one_pass_kernelI11Fp32IOBf16WLi256ELi28ELi448EEv26Group_norm_nhwc_bwd_params:
	.zero		8336


//--------------------- .nv.shared._Z35group_norm_nhwc_bwd_one_pass_kernelI11Fp32IOBf16WLi512ELi28ELi448EEv26Group_norm_nhwc_bwd_params --------------------------
	.section	.nv.shared._Z35group_norm_nhwc_bwd_one_pass_kernelI11Fp32IOBf16WLi512ELi28ELi448EEv26Group_norm_nhwc_bwd_params,"aw",@nobits
	.sectionflags	@""
	.align	16
.nv.shared._Z35group_norm_nhwc_bwd_one_pass_kernelI11Fp32IOBf16WLi512ELi28ELi448EEv26Group_norm_nhwc_bwd_params:
	.zero		8336


//--------------------- .nv.shared._Z35group_norm_nhwc_bwd_one_pass_kernelI11Fp32IOFp16WLi64ELi28ELi448EEv26Group_norm_nhwc_bwd_params --------------------------
	.section	.nv.shared._Z35group_norm_nhwc_bwd_one_pass_kernelI11Fp32IOFp16WLi64ELi28ELi448EEv26Group_norm_nhwc_bwd_params,"aw",@nobits
	.sectionflags	@""
	.align	16
.nv.shared._Z35group_norm_nhwc_bwd_one_pass_kernelI11Fp32IOFp16WLi64ELi28ELi448EEv26Group_norm_nhwc_bwd_params:
	.zero		8336


//--------------------- .nv.shared._Z35group_norm_nhwc_bwd_one_pass_kernelI11Fp32IOFp16WLi128ELi28ELi448EEv26Group_norm_nhwc_bwd_params --------------------------
	.section	.nv.shared._Z35group_norm_nhwc_bwd_one_pass_kernelI11Fp32IOFp16WLi128ELi28ELi448EEv26Group_norm_nhwc_bwd_params,"aw",@nobits
	.sectionflags	@""
	.align	16
.nv.shared._Z35group_norm_nhwc_bwd_one_pass_kernelI11Fp32IOFp16WLi128ELi28ELi448EEv26Group_norm_nhwc_bwd_params:
	.zero		8336


//--------------------- .nv.shared._Z35group_norm_nhwc_bwd_one_pass_kernelI11Fp32IOFp16WLi256ELi28ELi448EEv26Group_norm_nhwc_bwd_params --------------------------
	.section	.nv.shared._Z35group_norm_nhwc_bwd_one_pass_kernelI11Fp32IOFp16WLi256ELi28ELi448EEv26Group_norm_nhwc_bwd_params,"aw",@nobits
	.sectionflags	@""
	.align	16
.nv.shared._Z35group_norm_nhwc_bwd_one_pass_kernelI11Fp32IOFp16WLi256ELi28ELi448EEv26Group_norm_nhwc_bwd_params:
	.zero		8336


//--------------------- .nv.shared._Z35group_norm_nhwc_bwd_one_pass_kernelI11Fp32IOFp16WLi512ELi28ELi448EEv26Group_norm_nhwc_bwd_params --------------------------
	.section	.nv.shared._Z35group_norm_nhwc_bwd_one_pass_kernelI11Fp32IOFp16WLi512ELi28ELi448EEv26Group_norm_nhwc_bwd_params,"aw",@nobits
	.sectionflags	@""
	.align	16
.nv.shared._Z35group_norm_nhwc_bwd_one_pass_kernelI11Fp32IOFp16WLi512ELi28ELi448EEv26Group_norm_nhwc_bwd_params:
	.zero		8336


//--------------------- .nv.shared._Z35group_norm_nhwc_fwd_one_pass_kernelI11Bf16IOFp32WLi64ELi28ELi448EEv26Group_norm_nhwc_fwd_params --------------------------
	.section	.nv.shared._Z35group_norm_nhwc_fwd_one_pass_kernelI11Bf16IOFp32WLi64ELi28ELi448EEv26Group_norm_nhwc_fwd_params,"aw",@nobits
	.sectionflags	@""
	.align	8
.nv.shared._Z35group_norm_nhwc_fwd_one_pass_kernelI11Bf16IOFp32WLi64ELi28ELi448EEv26Group_norm_nhwc_fwd_params:
	.zero		1168


//--------------------- .nv.shared._Z35group_norm_nhwc_fwd_one_pass_kernelI11Bf16IOFp32WLi128ELi28ELi448EEv26Group_norm_nhwc_fwd_params --------------------------
	.section	.nv.shared._Z35group_norm_nhwc_fwd_one_pass_kernelI11Bf16IOFp32WLi128ELi28ELi448EEv26Group_norm_nhwc_fwd_params,"aw",@nobits
	.sectionflags	@""
	.align	8
.nv.shared._Z35group_norm_nhwc_fwd_one_pass_kernelI11Bf16IOFp32WLi128ELi28ELi448EEv26Group_norm_nhwc_fwd_params:
	.zero		1168


//--------------------- .nv.shared._Z35group_norm_nhwc_fwd_one_pass_kernelI11Bf16IOFp32WLi256ELi28ELi448EEv26Group_norm_nhwc_fwd_params --------------------------
	.section	.nv.shared._Z35group_norm_nhwc_fwd_one_pass_kernelI11Bf16IOFp32WLi256ELi28ELi448EEv26Group_norm_nhwc_fwd_params,"aw",@nobits
	.sectionflags	@""
	.align	8
.nv.shared._Z35group_norm_nhwc_fwd_one_pass_kernelI11Bf16IOFp32WLi256ELi28ELi448EEv26Group_norm_nhwc_fwd_params:
	.zero		1168


//--------------------- .nv.shared._Z35group_norm_nhwc_fwd_one_pass_kernelI11Bf16IOFp32WLi512ELi28ELi448EEv26Group_norm_nhwc_fwd_params --------------------------
	.section	.nv.shared._Z35group_norm_nhwc_fwd_one_pass_kernelI11Bf16IOFp32WLi512ELi28ELi448EEv26Group_norm_nhwc_fwd_params,"aw",@nobits
	.sectionflags	@""
	.align	8
.nv.shared._Z35group_norm_nhwc_fwd_one_pass_kernelI11Bf16IOFp32WLi512ELi28ELi448EEv26Group_norm_nhwc_fwd_params:
	.zero		1168


//--------------------- .nv.shared._Z35group_norm_nhwc_fwd_one_pass_kernelI11Bf16IOBf16WLi64ELi28ELi448EEv26Group_norm_nhwc_fwd_params --------------------------
	.section	.nv.shared._Z35group_norm_nhwc_fwd_one_pass_kernelI11Bf16IOBf16WLi64ELi28ELi448EEv26Group_norm_nhwc_fwd_params,"aw",@nobits
	.sectionflags	@""
	.align	8
.nv.shared._Z35group_norm_nhwc_fwd_one_pass_kernelI11Bf16IOBf16WLi64ELi28ELi448EEv26Group_norm_nhwc_fwd_params:
	.zero		1168


//--------------------- .nv.shared._Z35group_norm_nhwc_fwd_one_pass_kernelI11Bf16IOBf16WLi128ELi28ELi448EEv26Group_norm_nhwc_fwd_params --------------------------
	.section	.nv.shared._Z35group_norm_nhwc_fwd_one_pass_kernelI11Bf16IOBf16WLi128ELi28ELi448EEv26Group_norm_nhwc_fwd_params,"aw",@nobits
	.sectionflags	@""
	.align	8
.nv.shared._Z35group_norm_nhwc_fwd_one_pass_kernelI11Bf16IOBf16WLi128ELi28ELi448EEv26Group_norm_nhwc_fwd_params:
	.zero		1168


//--------------------- .nv.shared._Z35group_norm_nhwc_fwd_one_pass_kernelI11Bf16IOBf16WLi256ELi28ELi448EEv26Group_norm_nhwc_fwd_params --------------------------
	.section	.nv.shared._Z35group_norm_nhwc_fwd_one_pass_kernelI11Bf16IOBf16WLi256ELi28ELi448EEv26Group_norm_nhwc_fwd_params,"aw",@nobits
	.sectionflags	@""
	.align	8
.nv.shared._Z35group_norm_nhwc_fwd_one_pass_kernelI11Bf16IOBf16WLi256ELi28ELi448EEv26Group_norm_nhwc_fwd_params:
	.zero		1168


//--------------------- .nv.shared._Z35group_norm_nhwc_fwd_one_pass_kernelI11Bf16IOBf16WLi512ELi28ELi448EEv26Group_norm_nhwc_fwd_params --------------------------
	.section	.nv.shared._Z35group_norm_nhwc_fwd_one_pass_kernelI11Bf16IOBf16WLi512ELi28ELi448EEv26Group_norm_nhwc_fwd_params,"aw",@nobits
	.sectionflags	@""
	.align	8
.nv.shared._Z35group_norm_nhwc_fwd_one_pass_kernelI11Bf16IOBf16WLi512ELi28ELi448EEv26Group_norm_nhwc_fwd_params:
	.zero		1168


//--------------------- .nv.shared._Z35group_norm_nhwc_fwd_one_pass_kernelI11Bf16IOFp16WLi64ELi28ELi448EEv26Group_norm_nhwc_fwd_params --------------------------
	.section	.nv.shared._Z35group_norm_nhwc_fwd_one_pass_kernelI11Bf16IOFp16WLi64ELi28ELi448EEv26Group_norm_nhwc_fwd_params,"aw",@nobits
	.sectionflags	@""
	.align	8
.nv.shared._Z35group_norm_nhwc_fwd_one_pass_kernelI11Bf16IOFp16WLi64ELi28ELi448EEv26Group_norm_nhwc_fwd_params:
	.zero		1168


//--------------------- .nv.shared._Z35group_norm_nhwc_fwd_one_pass_kernelI11Bf16IOFp16WLi128ELi28ELi448EEv26Group_norm_nhwc_fwd_params --------------------------
	.section	.nv.shared._Z35group_norm_nhwc_fwd_one_pass_kernelI11Bf16IOFp16WLi128ELi28ELi448EEv26Group_norm_nhwc_fwd_params,"aw",@nobits
	.sectionflags	@""
	.align	8
.nv.shared._Z35group_norm_nhwc_fwd_one_pass_kernelI11Bf16IOFp16WLi128ELi28ELi448EEv26Group_norm_nhwc_fwd_params:
	.zero		1168


//--------------------- .nv.shared._Z35group_norm_nhwc_fwd_one_pass_kernelI11Bf16IOFp16WLi256ELi28ELi448EEv26Group_norm_nhwc_fwd_params --------------------------
	.section	.nv.shared._Z35group_norm_nhwc_fwd_one_pass_kernelI11Bf16IOFp16WLi256ELi28ELi448EEv26Group_norm_nhwc_fwd_params,"aw",@nobits
	.sectionflags	@""
	.align	8
.nv.shared._Z35group_norm_nhwc_fwd_one_pass_kernelI11Bf16IOFp16WLi256ELi28ELi448EEv26Group_norm_nhwc_fwd_params:
	.zero		1168


//--------------------- .nv.shared._Z35group_norm_nhwc_fwd_one_pass_kernelI11Bf16IOFp16WLi512ELi28ELi448EEv26Group_norm_nhwc_fwd_params --------------------------
	.section	.nv.shared._Z35group_norm_nhwc_fwd_one_pass_kernelI11Bf16IOFp16WLi512ELi28ELi448EEv26Group_norm_nhwc_fwd_params,"aw",@nobits
	.sectionflags	@""
	.align	8
.nv.shared._Z35group_norm_nhwc_fwd_one_pass_kernelI11Bf16IOFp16WLi512ELi28ELi448EEv26Group_norm_nhwc_fwd_params:
	.zero		1168


//--------------------- .nv.shared._Z35group_norm_nhwc_fwd_one_pass_kernelI11Fp16IOFp32WLi64ELi28ELi448EEv26Group_norm_nhwc_fwd_params --------------------------
	.section	.nv.shared._Z35group_norm_nhwc_fwd_one_pass_kernelI11Fp16IOFp32WLi64ELi28ELi448EEv26Group_norm_nhwc_fwd_params,"aw",@nobits
	.sectionflags	@""
	.align	8
.nv.shared._Z35group_norm_nhwc_fwd_one_pass_kernelI11Fp16IOFp32WLi64ELi28ELi448EEv26Group_norm_nhwc_fwd_params:
	.zero		1168


//--------------------- .nv.shared._Z35group_norm_nhwc_fwd_one_pass_kernelI11Fp16IOFp32WLi128ELi28ELi448EEv26Group_norm_nhwc_fwd_params --------------------------
	.section	.nv.shared._Z35group_norm_nhwc_fwd_one_pass_kernelI11Fp16IOFp32WLi128ELi28ELi448EEv26Group_norm_nhwc_fwd_params,"aw",@nobits
	.sectionflags	@""
	.align	8
.nv.shared._Z35group_norm_nhwc_fwd_one_pass_kernelI11Fp16IOFp32WLi128ELi28ELi448EEv26Group_norm_nhwc_fwd_params:
	.zero		1168


//--------------------- .nv.shared._Z35group_norm_nhwc_fwd_one_pass_kernelI11Fp16IOFp32WLi256ELi28ELi448EEv26Group_norm_nhwc_fwd_params --------------------------
	.section	.nv.shared._Z35group_norm_nhwc_fwd_one_pass_kernelI11Fp16IOFp32WLi256ELi28ELi448EEv26Group_norm_nhwc_fwd_params,"aw",@nobits
	.sectionflags	@""
	.align	8
.nv.shared._Z35group_norm_nhwc_fwd_one_pass_kernelI11Fp16IOFp32WLi256ELi28ELi448EEv26Group_norm_nhwc_fwd_params:
	.zero		1168


//--------------------- .nv.shared._Z35group_norm_nhwc_fwd_one_pass_kernelI11Fp16IOFp32WLi512ELi28ELi448EEv26Group_norm_nhwc_fwd_params --------------------------
	.section	.nv.shared._Z35group_norm_nhwc_fwd_one_pass_kernelI11Fp16IOFp32WLi512ELi28ELi448EEv26Group_norm_nhwc_fwd_params,"aw",@nobits
	.sectionflags	@""
	.align	8
.nv.shared._Z35group_norm_nhwc_fwd_one_pass_kernelI11Fp16IOFp32WLi512ELi28ELi448EEv26Group_norm_nhwc_fwd_params:
	.zero		1168


//--------------------- .nv.shared._Z35group_norm_nhwc_fwd_one_pass_kernelI11Fp16IOBf16WLi64ELi28ELi448EEv26Group_norm_nhwc_fwd_params --------------------------
	.section	.nv.shared._Z35group_norm_nhwc_fwd_one_pass_kernelI11Fp16IOBf16WLi64ELi28ELi448EEv26Group_norm_nhwc_fwd_params,"aw",@nobits
	.sectionflags	@""
	.align	8
.nv.shared._Z35group_norm_nhwc_fwd_one_pass_kernelI11Fp16IOBf16WLi64ELi28ELi448EEv26Group_norm_nhwc_fwd_params:
	.zero		1168


//--------------------- .nv.shared._Z35group_norm_nhwc_fwd_one_pass_kernelI11Fp16IOBf16WLi128ELi28ELi448EEv26Group_norm_nhwc_fwd_params --------------------------
	.section	.nv.shared._Z35group_norm_nhwc_fwd_one_pass_kernelI11Fp16IOBf16WLi128ELi28ELi448EEv26Group_norm_nhwc_fwd_params,"aw",@nobits
	.sectionflags	@""
	.align	8
.nv.shared._Z35group_norm_nhwc_fwd_one_pass_kernelI11Fp16IOBf16WLi128ELi28ELi448EEv26Group_norm_nhwc_fwd_params:
	.zero		1168


//--------------------- .nv.shared._Z35group_norm_nhwc_fwd_one_pass_kernelI11Fp16IOBf16WLi256ELi28ELi448EEv26Group_norm_nhwc_fwd_params --------------------------
	.section	.nv.shared._Z35group_norm_nhwc_fwd_one_pass_kernelI11Fp16IOBf16WLi256ELi28ELi448EEv26Group_norm_nhwc_fwd_params,"aw",@nobits
	.sectionflags	@""
	.align	8
.nv.shared._Z35group_norm_nhwc_fwd_one_pass_kernelI11Fp16IOBf16WLi256ELi28ELi448EEv26Group_norm_nhwc_fwd_params:
	.zero		1168


//--------------------- .nv.shared._Z35group_norm_nhwc_fwd_one_pass_kernelI11Fp16IOBf16WLi512ELi28ELi448EEv26Group_norm_nhwc_fwd_params --------------------------
	.section	.nv.shared._Z35group_norm_nhwc_fwd_one_pass_kernelI11Fp16IOBf16WLi512ELi28ELi448EEv26Group_norm_nhwc_fwd_params,"aw",@nobits
	.sectionflags	@""
	.align	8
.nv.shared._Z35group_norm_nhwc_fwd_one_pass_kernelI11Fp16IOBf16WLi512ELi28ELi448EEv26Group_norm_nhwc_fwd_params:
	.zero		1168


//--------------------- .nv.shared._Z35group_norm_nhwc_fwd_one_pass_kernelI11Fp16IOFp16WLi64ELi28ELi448EEv26Group_norm_nhwc_fwd_params --------------------------
	.section	.nv.shared._Z35group_norm_nhwc_fwd_one_pass_kernelI11Fp16IOFp16WLi64ELi28ELi448EEv26Group_norm_nhwc_fwd_params,"aw",@nobits
	.sectionflags	@""
	.align	8
.nv.shared._Z35group_norm_nhwc_fwd_one_pass_kernelI11Fp16IOFp16WLi64ELi28ELi448EEv26Group_norm_nhwc_fwd_params:
	.zero		1168


//--------------------- .nv.shared._Z35group_norm_nhwc_fwd_one_pass_kernelI11Fp16IOFp16WLi128ELi28ELi448EEv26Group_norm_nhwc_fwd_params --------------------------
	.section	.nv.shared._Z35group_norm_nhwc_fwd_one_pass_kernelI11Fp16IOFp16WLi128ELi28ELi448EEv26Group_norm_nhwc_fwd_params,"aw",@nobits
	.sectionflags	@""
	.align	8
.nv.shared._Z35group_norm_nhwc_fwd_one_pass_kernelI11Fp16IOFp16WLi128ELi28ELi448EEv26Group_norm_nhwc_fwd_params:
	.zero		1168


//--------------------- .nv.shared._Z35group_norm_nhwc_fwd_one_pass_kernelI11Fp16IOFp16WLi256ELi28ELi448EEv26Group_norm_nhwc_fwd_params --------------------------
	.section	.nv.shared._Z35group_norm_nhwc_fwd_one_pass_kernelI11Fp16IOFp16WLi256ELi28ELi448EEv26Group_norm_nhwc_fwd_params,"aw",@nobits
	.sectionflags	@""
	.align	8
.nv.shared._Z35group_norm_nhwc_fwd_one_pass_kernelI11Fp16IOFp16WLi256ELi28ELi448EEv26Group_norm_nhwc_fwd_params:
	.zero		1168


//--------------------- .nv.shared._Z35group_norm_nhwc_fwd_one_pass_kernelI11Fp16IOFp16WLi512ELi28ELi448EEv26Group_norm_nhwc_fwd_params --------------------------
	.section	.nv.shared._Z35group_norm_nhwc_fwd_one_pass_kernelI11Fp16IOFp16WLi512ELi28ELi448EEv26Group_norm_nhwc_fwd_params,"aw",@nobits
	.sectionflags	@""
	.align	8
.nv.shared._Z35group_norm_nhwc_fwd_one_pass_kernelI11Fp16IOFp16WLi512ELi28ELi448EEv26Group_norm_nhwc_fwd_params:
	.zero		1168


//--------------------- .nv.shared._Z35group_norm_nhwc_fwd_one_pass_kernelI11Fp32IOFp32WLi64ELi28ELi448EEv26Group_norm_nhwc_fwd_params --------------------------
	.section	.nv.shared._Z35group_norm_nhwc_fwd_one_pass_kernelI11Fp32IOFp32WLi64ELi28ELi448EEv26Group_norm_nhwc_fwd_params,"aw",@nobits
	.sectionflags	@""
	.align	8
.nv.shared._Z35group_norm_nhwc_fwd_one_pass_kernelI11Fp32IOFp32WLi64ELi28ELi448EEv26Group_norm_nhwc_fwd_params:
	.zero		1168


//--------------------- .nv.shared._Z35group_norm_nhwc_fwd_one_pass_kernelI11Fp32IOFp32WLi128ELi28ELi448EEv26Group_norm_nhwc_fwd_params --------------------------
	.section	.nv.shared._Z35group_norm_nhwc_fwd_one_pass_kernelI11Fp32IOFp32WLi128ELi28ELi448EEv26Group_norm_nhwc_fwd_params,"aw",@nobits
	.sectionflags	@""
	.align	8
.nv.shared._Z35group_norm_nhwc_fwd_one_pass_kernelI11Fp32IOFp32WLi128ELi28ELi448EEv26Group_norm_nhwc_fwd_params:
	.zero		1168


//--------------------- .nv.shared._Z35group_norm_nhwc_fwd_one_pass_kernelI11Fp32IOFp32WLi256ELi28ELi448EEv26Group_norm_nhwc_fwd_params --------------------------
	.section	.nv.shared._Z35group_norm_nhwc_fwd_one_pass_kernelI11Fp32IOFp32WLi256ELi28ELi448EEv26Group_norm_nhwc_fwd_params,"aw",@nobits
	.sectionflags	@""
	.align	8
.nv.shared._Z35group_norm_nhwc_fwd_one_pass_kernelI11Fp32IOFp32WLi256ELi28ELi448EEv26Group_norm_nhwc_fwd_params:
	.zero		1168


//--------------------- .nv.shared._Z35group_norm_nhwc_fwd_one_pass_kernelI11Fp32IOFp32WLi512ELi28ELi448EEv26Group_norm_nhwc_fwd_params --------------------------
	.section	.nv.shared._Z35group_norm_nhwc_fwd_one_pass_kernelI11Fp32IOFp32WLi512ELi28ELi448EEv26Group_norm_nhwc_fwd_params,"aw",@nobits
	.sectionflags	@""
	.align	8
.nv.shared._Z35group_norm_nhwc_fwd_one_pass_kernelI11Fp32IOFp32WLi512ELi28ELi448EEv26Group_norm_nhwc_fwd_params:
	.zero		1168


//--------------------- .nv.shared._Z35group_norm_nhwc_fwd_one_pass_kernelI11Fp32IOBf16WLi64ELi28ELi448EEv26Group_norm_nhwc_fwd_params --------------------------
	.section	.nv.shared._Z35group_norm_nhwc_fwd_one_pass_kernelI11Fp32IOBf16WLi64ELi28ELi448EEv26Group_norm_nhwc_fwd_params,"aw",@nobits
	.sectionflags	@""
	.align	8
.nv.shared._Z35group_norm_nhwc_fwd_one_pass_kernelI11Fp32IOBf16WLi64ELi28ELi448EEv26Group_norm_nhwc_fwd_params:
	.zero		1168


//--------------------- .nv.shared._Z35group_norm_nhwc_fwd_one_pass_kernelI11Fp32IOBf16WLi128ELi28ELi448EEv26Group_norm_nhwc_fwd_params --------------------------
	.section	.nv.shared._Z35group_norm_nhwc_fwd_one_pass_kernelI11Fp32IOBf16WLi128ELi28ELi448EEv26Group_norm_nhwc_fwd_params,"aw",@nobits
	.sectionflags	@""
	.align	8
.nv.shared._Z35group_norm_nhwc_fwd_one_pass_kernelI11Fp32IOBf16WLi128ELi28ELi448EEv26Group_norm_nhwc_fwd_params:
	.zero		1168


//--------------------- .nv.shared._Z35group_norm_nhwc_fwd_one_pass_kernelI11Fp32IOBf16WLi256ELi28ELi448EEv26Group_norm_nhwc_fwd_params --------------------------
	.section	.nv.shared._Z35group_norm_nhwc_fwd_one_pass_kernelI11Fp32IOBf16WLi256ELi28ELi448EEv26Group_norm_nhwc_fwd_params,"aw",@nobits
	.sectionflags	@""
	.align	8
.nv.shared._Z35group_norm_nhwc_fwd_one_pass_kernelI11Fp32IOBf16WLi256ELi28ELi448EEv26Group_norm_nhwc_fwd_params:
	.zero		1168


//--------------------- .nv.shared._Z35group_norm_nhwc_fwd_one_pass_kernelI11Fp32IOBf16WLi512ELi28ELi448EEv26Group_norm_nhwc_fwd_params --------------------------
	.section	.nv.shared._Z35group_norm_nhwc_fwd_one_pass_kernelI11Fp32IOBf16WLi512ELi28ELi448EEv26Group_norm_nhwc_fwd_params,"aw",@nobits
	.sectionflags	@""
	.align	8
.nv.shared._Z35group_norm_nhwc_fwd_one_pass_kernelI11Fp32IOBf16WLi512ELi28ELi448EEv26Group_norm_nhwc_fwd_params:
	.zero		1168


//--------------------- .nv.shared._Z35group_norm_nhwc_fwd_one_pass_kernelI11Fp32IOFp16WLi64ELi28ELi448EEv26Group_norm_nhwc_fwd_params --------------------------
	.section	.nv.shared._Z35group_norm_nhwc_fwd_one_pass_kernelI11Fp32IOFp16WLi64ELi28ELi448EEv26Group_norm_nhwc_fwd_params,"aw",@nobits
	.sectionflags	@""
	.align	8
.nv.shared._Z35group_norm_nhwc_fwd_one_pass_kernelI11Fp32IOFp16WLi64ELi28ELi448EEv26Group_norm_nhwc_fwd_params:
	.zero		1168


//--------------------- .nv.shared._Z35group_norm_nhwc_fwd_one_pass_kernelI11Fp32IOFp16WLi128ELi28ELi448EEv26Group_norm_nhwc_fwd_params --------------------------
	.section	.nv.shared._Z35group_norm_nhwc_fwd_one_pass_kernelI11Fp32IOFp16WLi128ELi28ELi448EEv26Group_norm_nhwc_fwd_params,"aw",@nobits
	.sectionflags	@""
	.align	8
.nv.shared._Z35group_norm_nhwc_fwd_one_pass_kernelI11Fp32IOFp16WLi128ELi28ELi448EEv26Group_norm_nhwc_fwd_params:
	.zero		1168


//--------------------- .nv.shared._Z35group_norm_nhwc_fwd_one_pass_kernelI11Fp32IOFp16WLi256ELi28ELi448EEv26Group_norm_nhwc_fwd_params --------------------------
	.section	.nv.shared._Z35group_norm_nhwc_fwd_one_pass_kernelI11Fp32IOFp16WLi256ELi28ELi448EEv26Group_norm_nhwc_fwd_params,"aw",@nobits
	.sectionflags	@""
	.align	8
.nv.shared._Z35group_norm_nhwc_fwd_one_pass_kernelI11Fp32IOFp16WLi256ELi28ELi448EEv26Group_norm_nhwc_fwd_params:
	.zero		1168


//--------------------- .nv.shared._Z35group_norm_nhwc_fwd_one_pass_kernelI11Fp32IOFp16WLi512ELi28ELi448EEv26Group_norm_nhwc_fwd_params --------------------------
	.section	.nv.shared._Z35group_norm_nhwc_fwd_one_pass_kernelI11Fp32IOFp16WLi512ELi28ELi448EEv26Group_norm_nhwc_fwd_params,"aw",@nobits
	.sectionflags	@""
	.align	8
.nv.shared._Z35group_norm_nhwc_fwd_one_pass_kernelI11Fp32IOFp16WLi512ELi28ELi448EEv26Group_norm_nhwc_fwd_params:
	.zero		1168


//--------------------- .nv.constant0._ZN3cub17CUB_300001_SM_9006detail11EmptyKernelIvEEvv --------------------------
	.section	.nv.constant0._ZN3cub17CUB_300001_SM_9006detail11EmptyKernelIvEEvv,"a",@progbits
	.sectionflags	@""
	.align	4
.nv.constant0._ZN3cub17CUB_300001_SM_9006detail11EmptyKernelIvEEvv:
	.zero		528


//--------------------- .nv.constant0._Z35group_norm_nhwc_bwd_one_pass_kernelI11Bf16IOFp32WLi64ELi28ELi448EEv26Group_norm_nhwc_bwd_params --------------------------
	.section	.nv.constant0._Z35group_norm_nhwc_bwd_one_pass_kernelI11Bf16IOFp32WLi64ELi28ELi448EEv26Group_norm_nhwc_bwd_params,"a",@progbits
	.sectionflags	@""
	.align	4
.nv.constant0._Z35group_norm_nhwc_bwd_one_pass_kernelI11Bf16IOFp32WLi64ELi28ELi448EEv26Group_norm_nhwc_bwd_params:
	.zero		712


//--------------------- .nv.constant0._Z35group_norm_nhwc_bwd_one_pass_kernelI11Bf16IOFp32WLi128ELi28ELi448EEv26Group_norm_nhwc_bwd_params --------------------------
	.section	.nv.constant0._Z35group_norm_nhwc_bwd_one_pass_kernelI11Bf16IOFp32WLi128ELi28ELi448EEv26Group_norm_nhwc_bwd_params,"a",@progbits
	.sectionflags	@""
	.align	4
.nv.constant0._Z35group_norm_nhwc_bwd_one_pass_kernelI11Bf16IOFp32WLi128ELi28ELi448EEv26Group_norm_nhwc_bwd_params:
	.zero		712


//--------------------- .nv.constant0._Z35group_norm_nhwc_bwd_one_pass_kernelI11Bf16IOFp32WLi256ELi28ELi448EEv26Group_norm_nhwc_bwd_params --------------------------
	.section	.nv.constant0._Z35group_norm_nhwc_bwd_one_pass_kernelI11Bf16IOFp32WLi256ELi28ELi448EEv26Group_norm_nhwc_bwd_params,"a",@progbits
	.sectionflags	@""
	.align	4
.nv.constant0._Z35group_norm_nhwc_bwd_one_pass_kernelI11Bf16IOFp32WLi256ELi28ELi448EEv26Group_norm_nhwc_bwd_params:
	.zero		712


//--------------------- .nv.constant0._Z35group_norm_nhwc_bwd_one_pass_kernelI11Bf16IOFp32WLi512ELi28ELi448EEv26Group_norm_nhwc_bwd_params --------------------------
	.section	.nv.constant0._Z35group_norm_nhwc_bwd_one_pass_kernelI11Bf16IOFp32WLi512ELi28ELi448EEv26Group_norm_nhwc_bwd_params,"a",@progbits
	.sectionflags	@""
	.align	4
.nv.constant0._Z35group_norm_nhwc_bwd_one_pass_kernelI11Bf16IOFp32WLi512ELi28ELi448EEv26Group_norm_nhwc_bwd_params:
	.zero		712


//--------------------- .nv.constant0._Z35group_norm_nhwc_bwd_one_pass_kernelI11Bf16IOBf16WLi64ELi28ELi448EEv26Group_norm_nhwc_bwd_params --------------------------
	.section	.nv.constant0._Z35group_norm_nhwc_bwd_one_pass_kernelI11Bf16IOBf16WLi64ELi28ELi448EEv26Group_norm_nhwc_bwd_params,"a",@progbits
	.sectionflags	@""
	.align	4
.nv.constant0._Z35group_norm_nhwc_bwd_one_pass_kernelI11Bf16IOBf16WLi64ELi28ELi448EEv26Group_norm_nhwc_bwd_params:
	.zero		712


//--------------------- .nv.constant0._Z35group_norm_nhwc_bwd_one_pass_kernelI11Bf16IOBf16WLi128ELi28ELi448EEv26Group_norm_nhwc_bwd_params --------------------------
	.section	.nv.constant0._Z35group_norm_nhwc_bwd_one_pass_kernelI11Bf16IOBf16WLi128ELi28ELi448EEv26Group_norm_nhwc_bwd_params,"a",@progbits
	.sectionflags	@""
	.align	4
.nv.constant0._Z35group_norm_nhwc_bwd_one_pass_kernelI11Bf16IOBf16WLi128ELi28ELi448EEv26Group_norm_nhwc_bwd_params:
	.zero		712


//--------------------- .nv.constant0._Z35group_norm_nhwc_bwd_one_pass_kernelI11Bf16IOBf16WLi256ELi28ELi448EEv26Group_norm_nhwc_bwd_params --------------------------
	.section	.nv.constant0._Z35group_norm_nhwc_bwd_one_pass_kernelI11Bf16IOBf16WLi256ELi28ELi448EEv26Group_norm_nhwc_bwd_params,"a",@progbits
	.sectionflags	@""
	.align	4
.nv.constant0._Z35group_norm_nhwc_bwd_one_pass_kernelI11Bf16IOBf16WLi256ELi28ELi448EEv26Group_norm_nhwc_bwd_params:
	.zero		712


//--------------------- .nv.constant0._Z35group_norm_nhwc_bwd_one_pass_kernelI11Bf16IOBf16WLi512ELi28ELi448EEv26Group_norm_nhwc_bwd_params --------------------------
	.section	.nv.constant0._Z35group_norm_nhwc_bwd_one_pass_kernelI11Bf16IOBf16WLi512ELi28ELi448EEv26Group_norm_nhwc_bwd_params,"a",@progbits
	.sectionflags	@""
	.align	4
.nv.constant0._Z35group_norm_nhwc_bwd_one_pass_kernelI11Bf16IOBf16WLi512ELi28ELi448EEv26Group_norm_nhwc_bwd_params:
	.zero		712


//--------------------- .nv.constant0._Z35group_norm_nhwc_bwd_one_pass_kernelI11Bf16IOFp16WLi64ELi28ELi448EEv26Group_norm_nhwc_bwd_params --------------------------
	.section	.nv.constant0._Z35group_norm_nhwc_bwd_one_pass_kernelI11Bf16IOFp16WLi64ELi28ELi448EEv26Group_norm_nhwc_bwd_params,"a",@progbits
	.sectionflags	@""
	.align	4
.nv.constant0._Z35group_norm_nhwc_bwd_one_pass_kernelI11Bf16IOFp16WLi64ELi28ELi448EEv26Group_norm_nhwc_bwd_params:
	.zero		712


//--------------------- .nv.constant0._Z35group_norm_nhwc_bwd_one_pass_kernelI11Bf16IOFp16WLi128ELi28ELi448EEv26Group_norm_nhwc_bwd_params --------------------------
	.section	.nv.constant0._Z35group_norm_nhwc_bwd_one_pass_kernelI11Bf16IOFp16WLi128ELi28ELi448EEv26Group_norm_nhwc_bwd_params,"a",@progbits
	.sectionflags	@""
	.align	4
.nv.constant0._Z35group_norm_nhwc_bwd_one_pass_kernelI11Bf16IOFp16WLi128ELi28ELi448EEv26Group_norm_nhwc_bwd_params:
	.zero		712


//--------------------- .nv.constant0._Z35group_norm_nhwc_bwd_one_pass_kernelI11Bf16IOFp16WLi256ELi28ELi448EEv26Group_norm_nhwc_bwd_params --------------------------
	.section	.nv.constant0._Z35group_norm_nhwc_bwd_one_pass_kernelI11Bf16IOFp16WLi256ELi28ELi448EEv26Group_norm_nhwc_bwd_params,"a",@progbits
	.sectionflags	@""
	.align	4
.nv.constant0._Z35group_norm_nhwc_bwd_one_pass_kernelI11Bf16IOFp16WLi256ELi28ELi448EEv26Group_norm_nhwc_bwd_params:
	.zero		712


//--------------------- .nv.constant0._Z35group_norm_nhwc_bwd_one_pass_kernelI11Bf16IOFp16WLi512ELi28ELi448EEv26Group_norm_nhwc_bwd_params --------------------------
	.section	.nv.constant0._Z35group_norm_nhwc_bwd_one_pass_kernelI11Bf16IOFp16WLi512ELi28ELi448EEv26Group_norm_nhwc_bwd_params,"a",@progbits
	.sectionflags	@""
	.align	4
.nv.constant0._Z35group_norm_nhwc_bwd_one_pass_kernelI11Bf16IOFp16WLi512ELi28ELi448EEv26Group_norm_nhwc_bwd_params:
	.zero		712


//--------------------- .nv.constant0._Z35group_norm_nhwc_bwd_one_pass_kernelI11Fp16IOFp32WLi64ELi28ELi448EEv26Group_norm_nhwc_bwd_params --------------------------
	.section	.nv.constant0._Z35group_norm_nhwc_bwd_one_pass_kernelI11Fp16IOFp32WLi64ELi28ELi448EEv26Group_norm_nhwc_bwd_params,"a",@progbits
	.sectionflags	@""
	.align	4
.nv.constant0._Z35group_norm_nhwc_bwd_one_pass_kernelI11Fp16IOFp32WLi64ELi28ELi448EEv26Group_norm_nhwc_bwd_params:
	.zero		712


//--------------------- .nv.constant0._Z35group_norm_nhwc_bwd_one_pass_kernelI11Fp16IOFp32WLi128ELi28ELi448EEv26Group_norm_nhwc_bwd_params --------------------------
	.section	.nv.constant0._Z35group_norm_nhwc_bwd_one_pass_kernelI11Fp16IOFp32WLi128ELi28ELi448EEv26Group_norm_nhwc_bwd_params,"a",@progbits
	.sectionflags	@""
	.align	4
.nv.constant0._Z35group_norm_nhwc_bwd_one_pass_kernelI11Fp16IOFp32WLi128ELi28ELi448EEv26Group_norm_nhwc_bwd_params:
	.zero		712


//--------------------- .nv.constant0._Z35group_norm_nhwc_bwd_one_pass_kernelI11Fp16IOFp32WLi256ELi28ELi448EEv26Group_norm_nhwc_bwd_params --------------------------
	.section	.nv.constant0._Z35group_norm_nhwc_bwd_one_pass_kernelI11Fp16IOFp32WLi256ELi28ELi448EEv26Group_norm_nhwc_bwd_params,"a",@progbits
	.sectionflags	@""
	.align	4
.nv.constant0._Z35group_norm_nhwc_bwd_one_pass_kernelI11Fp16IOFp32WLi256ELi28ELi448EEv26Group_norm_nhwc_bwd_params:
	.zero		712


//--------------------- .nv.constant0._Z35group_norm_nhwc_bwd_one_pass_kernelI11Fp16IOFp32WLi512ELi28ELi448EEv26Group_norm_nhwc_bwd_params --------------------------
	.section	.nv.constant0._Z35group_norm_nhwc_bwd_one_pass_kernelI11Fp16IOFp32WLi512ELi28ELi448EEv26Group_norm_nhwc_bwd_params,"a",@progbits
	.sectionflags	@""
	.align	4
.nv.constant0._Z35group_norm_nhwc_bwd_one_pass_kernelI11Fp16IOFp32WLi512ELi28ELi448EEv26Group_norm_nhwc_bwd_params:
	.zero		712


//--------------------- .nv.constant0._Z35group_norm_nhwc_bwd_one_pass_kernelI11Fp16IOBf16WLi64ELi28ELi448EEv26Group_norm_nhwc_bwd_params --------------------------
	.section	.nv.constant0._Z35group_norm_nhwc_bwd_one_pass_kernelI11Fp16IOBf16WLi64ELi28ELi448EEv26Group_norm_nhwc_bwd_params,"a",@progbits
	.sectionflags	@""
	.align	4
.nv.constant0._Z35group_norm_nhwc_bwd_one_pass_kernelI11Fp16IOBf16WLi64ELi28ELi448EEv26Group_norm_nhwc_bwd_params:
	.zero		712


//--------------------- .nv.constant0._Z35group_norm_nhwc_bwd_one_pass_kernelI11Fp16IOBf16WLi128ELi28ELi448EEv26Group_norm_nhwc_bwd_params --------------------------
	.section	.nv.constant0._Z35group_norm_nhwc_bwd_one_pass_kernelI11Fp16IOBf16WLi128ELi28ELi448EEv26Group_norm_nhwc_bwd_params,"a",@progbits
	.sectionflags	@""
	.align	4
.nv.constant0._Z35group_norm_nhwc_bwd_one_pass_kernelI11Fp16IOBf16WLi128ELi28ELi448EEv26Group_norm_nhwc_bwd_params:
	.zero		712


//--------------------- .nv.constant0._Z35group_norm_nhwc_bwd_one_pass_kernelI11Fp16IOBf16WLi256ELi28ELi448EEv26Group_norm_nhwc_bwd_params --------------------------
	.section	.nv.constant0._Z35group_norm_nhwc_bwd_one_pass_kernelI11Fp16IOBf16WLi256ELi28ELi448EEv26Group_norm_nhwc_bwd_params,"a",@progbits
	.sectionflags	@""
	.align	4
.nv.constant0._Z35group_norm_nhwc_bwd_one_pass_kernelI11Fp16IOBf16WLi256ELi28ELi448EEv26Group_norm_nhwc_bwd_params:
	.zero		712


//--------------------- .nv.constant0._Z35group_norm_nhwc_bwd_one_pass_kernelI11Fp16IOBf16WLi512ELi28ELi448EEv26Group_norm_nhwc_bwd_params --------------------------
	.section	.nv.constant0._Z35group_norm_nhwc_bwd_one_pass_kernelI11Fp16IOBf16WLi512ELi28ELi448EEv26Group_norm_nhwc_bwd_params,"a",@progbits
	.sectionflags	@""
	.align	4
.nv.constant0._Z35group_norm_nhwc_bwd_one_pass_kernelI11Fp16IOBf16WLi512ELi28ELi448EEv26Group_norm_nhwc_bwd_params:
	.zero		712


//--------------------- .nv.constant0._Z35group_norm_nhwc_bwd_one_pass_kernelI11Fp16IOFp16WLi64ELi28ELi448EEv26Group_norm_nhwc_bwd_params --------------------------
	.section	.nv.constant0._Z35group_norm_nhwc_bwd_one_pass_kernelI11Fp16IOFp16WLi64ELi28ELi448EEv26Group_norm_nhwc_bwd_params,"a",@progbits
	.sectionflags	@""
	.align	4
.nv.constant0._Z35group_norm_nhwc_bwd_one_pass_kernelI11Fp16IOFp16WLi64ELi28ELi448EEv26Group_norm_nhwc_bwd_params:
	.zero		712


//--------------------- .nv.constant0._Z35group_norm_nhwc_bwd_one_pass_kernelI11Fp16IOFp16WLi128ELi28ELi448EEv26Group_norm_nhwc_bwd_params --------------------------
	.section	.nv.constant0._Z35group_norm_nhwc_bwd_one_pass_kernelI11Fp16IOFp16WLi128ELi28ELi448EEv26Group_norm_nhwc_bwd_params,"a",@progbits
	.sectionflags	@""
	.align	4
.nv.constant0._Z35group_norm_nhwc_bwd_one_pass_kernelI11Fp16IOFp16WLi128ELi28ELi448EEv26Group_norm_nhwc_bwd_params:
	.zero		712


//--------------------- .nv.constant0._Z35group_norm_nhwc_bwd_one_pass_kernelI11Fp16IOFp16WLi256ELi28ELi448EEv26Group_norm_nhwc_bwd_params --------------------------
	.section	.nv.constant0._Z35group_norm_nhwc_bwd_one_pass_kernelI11Fp16IOFp16WLi256ELi28ELi448EEv26Group_norm_nhwc_bwd_params,"a",@progbits
	.sectionflags	@""
	.align	4
.nv.constant0._Z35group_norm_nhwc_bwd_one_pass_kernelI11Fp16IOFp16WLi256ELi28ELi448EEv26Group_norm_nhwc_bwd_params:
	.zero		712


//--------------------- .nv.constant0._Z35group_norm_nhwc_bwd_one_pass_kernelI11Fp16IOFp16WLi512ELi28ELi448EEv26Group_norm_nhwc_bwd_params --------------------------
	.section	.nv.constant0._Z35group_norm_nhwc_bwd_one_pass_kernelI11Fp16IOFp16WLi512ELi28ELi448EEv26Group_norm_nhwc_bwd_params,"a",@progbits
	.sectionflags	@""
	.align	4
.nv.constant0._Z35group_norm_nhwc_bwd_one_pass_kernelI11Fp16IOFp16WLi512ELi28ELi448EEv26Group_norm_nhwc_bwd_params:
	.zero		712


//--------------------- .nv.constant0._Z35group_norm_nhwc_bwd_one_pass_kernelI11Fp32IOFp32WLi64ELi28ELi448EEv26Group_norm_nhwc_bwd_params --------------------------
	.section	.nv.constant0._Z35group_norm_nhwc_bwd_one_pass_kernelI11Fp32IOFp32WLi64ELi28ELi448EEv26Group_norm_nhwc_bwd_params,"a",@progbits
	.sectionflags	@""
	.align	4
.nv.constant0._Z35group_norm_nhwc_bwd_one_pass_kernelI11Fp32IOFp32WLi64ELi28ELi448EEv26Group_norm_nhwc_bwd_params:
	.zero		712


//--------------------- .nv.constant0._Z35group_norm_nhwc_bwd_one_pass_kernelI11Fp32IOFp32WLi128ELi28ELi448EEv26Group_norm_nhwc_bwd_params --------------------------
	.section	.nv.constant0._Z35group_norm_nhwc_bwd_one_pass_kernelI11Fp32IOFp32WLi128ELi28ELi448EEv26Group_norm_nhwc_bwd_params,"a",@progbits
	.sectionflags	@""
	.align	4
.nv.constant0._Z35group_norm_nhwc_bwd_one_pass_kernelI11Fp32IOFp32WLi128ELi28ELi448EEv26Group_norm_nhwc_bwd_params:
	.zero		712


//--------------------- .nv.constant0._Z35group_norm_nhwc_bwd_one_pass_kernelI11Fp32IOFp32WLi256ELi28ELi448EEv26Group_norm_nhwc_bwd_params --------------------------
	.section	.nv.constant0._Z35group_norm_nhwc_bwd_one_pass_kernelI11Fp32IOFp32WLi256ELi28ELi448EEv26Group_norm_nhwc_bwd_params,"a",@progbits
	.sectionflags	@""
	.align	4
.nv.constant0._Z35group_norm_nhwc_bwd_one_pass_kernelI11Fp32IOFp32WLi256ELi28ELi448EEv26Group_norm_nhwc_bwd_params:
	.zero		712


//--------------------- .nv.constant0._Z35group_norm_nhwc_bwd_one_pass_kernelI11Fp32IOFp32WLi512ELi28ELi448EEv26Group_norm_nhwc_bwd_params --------------------------
	.section	.nv.constant0._Z35group_norm_nhwc_bwd_one_pass_kernelI11Fp32IOFp32WLi512ELi28ELi448EEv26Group_norm_nhwc_bwd_params,"a",@progbits
	.sectionflags	@""
	.align	4
.nv.constant0._Z35group_norm_nhwc_bwd_one_pass_kernelI11Fp32IOFp32WLi512ELi28ELi448EEv26Group_norm_nhwc_bwd_params:
	.zero		712


//--------------------- .nv.constant0._Z35group_norm_nhwc_bwd_one_pass_kernelI11Fp32IOBf16WLi64ELi28ELi448EEv26Group_norm_nhwc_bwd_params --------------------------
	.section	.nv.constant0._Z35group_norm_nhwc_bwd_one_pass_kernelI11Fp32IOBf16WLi64ELi28ELi448EEv26Group_norm_nhwc_bwd_params,"a",@progbits
	.sectionflags	@""
	.align	4
.nv.constant0._Z35group_norm_nhwc_bwd_one_pass_kernelI11Fp32IOBf16WLi64ELi28ELi448EEv26Group_norm_nhwc_bwd_params:
	.zero		712


//--------------------- .nv.constant0._Z35group_norm_nhwc_bwd_one_pass_kernelI11Fp32IOBf16WLi128ELi28ELi448EEv26Group_norm_nhwc_bwd_params --------------------------
	.section	.nv.constant0._Z35group_norm_nhwc_bwd_one_pass_kernelI11Fp32IOBf16WLi128ELi28ELi448EEv26Group_norm_nhwc_bwd_params,"a",@progbits
	.sectionflags	@""
	.align	4
.nv.constant0._Z35group_norm_nhwc_bwd_one_pass_kernelI11Fp32IOBf16WLi128ELi28ELi448EEv26Group_norm_nhwc_bwd_params:
	.zero		712


//--------------------- .nv.constant0._Z35group_norm_nhwc_bwd_one_pass_kernelI11Fp32IOBf16WLi256ELi28ELi448EEv26Group_norm_nhwc_bwd_params --------------------------
	.section	.nv.constant0._Z35group_norm_nhwc_bwd_one_pass_kernelI11Fp32IOBf16WLi256ELi28ELi448EEv26Group_norm_nhwc_bwd_params,"a",@progbits
	.sectionflags	@""
	.align	4
.nv.constant0._Z35group_norm_nhwc_bwd_one_pass_kernelI11Fp32IOBf16WLi256ELi28ELi448EEv26Group_norm_nhwc_bwd_params:
	.zero		712


//--------------------- .nv.constant0._Z35group_norm_nhwc_bwd_one_pass_kernelI11Fp32IOBf16WLi512ELi28ELi448EEv26Group_norm_nhwc_bwd_params --------------------------
	.section	.nv.constant0._Z35group_norm_nhwc_bwd_one_pass_kernelI11Fp32IOBf16WLi512ELi28ELi448EEv26Group_norm_nhwc_bwd_params,"a",@progbits
	.sectionflags	@""
	.align	4
.nv.constant0._Z35group_norm_nhwc_bwd_one_pass_kernelI11Fp32IOBf16WLi512ELi28ELi448EEv26Group_norm_nhwc_bwd_params:
	.zero		712


//--------------------- .nv.constant0._Z35group_norm_nhwc_bwd_one_pass_kernelI11Fp32IOFp16WLi64ELi28ELi448EEv26Group_norm_nhwc_bwd_params --------------------------
	.section	.nv.constant0._Z35group_norm_nhwc_bwd_one_pass_kernelI11Fp32IOFp16WLi64ELi28ELi448EEv26Group_norm_nhwc_bwd_params,"a",@progbits
	.sectionflags	@""
	.align	4
.nv.constant0._Z35group_norm_nhwc_bwd_one_pass_kernelI11Fp32IOFp16WLi64ELi28ELi448EEv26Group_norm_nhwc_bwd_params:
	.zero		712


//--------------------- .nv.constant0._Z35group_norm_nhwc_bwd_one_pass_kernelI11Fp32IOFp16WLi128ELi28ELi448EEv26Group_norm_nhwc_bwd_params --------------------------
	.section	.nv.constant0._Z35group_norm_nhwc_bwd_one_pass_kernelI11Fp32IOFp16WLi128ELi28ELi448EEv26Group_norm_nhwc_bwd_params,"a",@progbits
	.sectionflags	@""
	.align	4
.nv.constant0._Z35group_norm_nhwc_bwd_one_pass_kernelI11Fp32IOFp16WLi128ELi28ELi448EEv26Group_norm_nhwc_bwd_params:
	.zero		712


//--------------------- .nv.constant0._Z35group_norm_nhwc_bwd_one_pass_kernelI11Fp32IOFp16WLi256ELi28ELi448EEv26Group_norm_nhwc_bwd_params --------------------------
	.section	.nv.constant0._Z35group_norm_nhwc_bwd_one_pass_kernelI11Fp32IOFp16WLi256ELi28ELi448EEv26Group_norm_nhwc_bwd_params,"a",@progbits
	.sectionflags	@""
	.align	4
.nv.constant0._Z35group_norm_nhwc_bwd_one_pass_kernelI11Fp32IOFp16WLi256ELi28ELi448EEv26Group_norm_nhwc_bwd_params:
	.zero		712


//--------------------- .nv.constant0._Z35group_norm_nhwc_bwd_one_pass_kernelI11Fp32IOFp16WLi512ELi28ELi448EEv26Group_norm_nhwc_bwd_params --------------------------
	.section	.nv.constant0._Z35group_norm_nhwc_bwd_one_pass_kernelI11Fp32IOFp16WLi512ELi28ELi448EEv26Group_norm_nhwc_bwd_params,"a",@progbits
	.sectionflags	@""
	.align	4
.nv.constant0._Z35group_norm_nhwc_bwd_one_pass_kernelI11Fp32IOFp16WLi512ELi28ELi448EEv26Group_norm_nhwc_bwd_params:
	.zero		712


//--------------------- .nv.constant0._Z35group_norm_nhwc_fwd_one_pass_kernelI11Bf16IOFp32WLi64ELi28ELi448EEv26Group_norm_nhwc_fwd_params --------------------------
	.section	.nv.constant0._Z35group_norm_nhwc_fwd_one_pass_kernelI11Bf16IOFp32WLi64ELi28ELi448EEv26Group_norm_nhwc_fwd_params,"a",@progbits
	.sectionflags	@""
	.align	4
.nv.constant0._Z35group_norm_nhwc_fwd_one_pass_kernelI11Bf16IOFp32WLi64ELi28ELi448EEv26Group_norm_nhwc_fwd_params:
	.zero		688


//--------------------- .nv.constant0._Z35group_norm_nhwc_fwd_one_pass_kernelI11Bf16IOFp32WLi128ELi28ELi448EEv26Group_norm_nhwc_fwd_params --------------------------
	.section	.nv.constant0._Z35group_norm_nhwc_fwd_one_pass_kernelI11Bf16IOFp32WLi128ELi28ELi448EEv26Group_norm_nhwc_fwd_params,"a",@progbits
	.sectionflags	@""
	.align	4
.nv.constant0._Z35group_norm_nhwc_fwd_one_pass_kernelI11Bf16IOFp32WLi128ELi28ELi448EEv26Group_norm_nhwc_fwd_params:
	.zero		688


//--------------------- .nv.constant0._Z35group_norm_nhwc_fwd_one_pass_kernelI11Bf16IOFp32WLi256ELi28ELi448EEv26Group_norm_nhwc_fwd_params --------------------------
	.section	.nv.constant0._Z35group_norm_nhwc_fwd_one_pass_kernelI11Bf16IOFp32WLi256ELi28ELi448EEv26Group_norm_nhwc_fwd_params,"a",@progbits
	.sectionflags	@""
	.align	4
.nv.constant0._Z35group_norm_nhwc_fwd_one_pass_kernelI11Bf16IOFp32WLi256ELi28ELi448EEv26Group_norm_nhwc_fwd_params:
	.zero		688


//--------------------- .nv.constant0._Z35group_norm_nhwc_fwd_one_pass_kernelI11Bf16IOFp32WLi512ELi28ELi448EEv26Group_norm_nhwc_fwd_params --------------------------
	.section	.nv.constant0._Z35group_norm_nhwc_fwd_one_pass_kernelI11Bf16IOFp32WLi512ELi28ELi448EEv26Group_norm_nhwc_fwd_params,"a",@progbits
	.sectionflags	@""
	.align	4
.nv.constant0._Z35group_norm_nhwc_fwd_one_pass_kernelI11Bf16IOFp32WLi512ELi28ELi448EEv26Group_norm_nhwc_fwd_params:
	.zero		688


//--------------------- .nv.constant0._Z35group_norm_nhwc_fwd_one_pass_kernelI11Bf16IOBf16WLi64ELi28ELi448EEv26Group_norm_nhwc_fwd_params --------------------------
	.section	.nv.constant0._Z35group_norm_nhwc_fwd_one_pass_kernelI11Bf16IOBf16WLi64ELi28ELi448EEv26Group_norm_nhwc_fwd_params,"a",@progbits
	.sectionflags	@""
	.align	4
.nv.constant0._Z35group_norm_nhwc_fwd_one_pass_kernelI11Bf16IOBf16WLi64ELi28ELi448EEv26Group_norm_nhwc_fwd_params:
	.zero		688


//--------------------- .nv.constant0._Z35group_norm_nhwc_fwd_one_pass_kernelI11Bf16IOBf16WLi128ELi28ELi448EEv26Group_norm_nhwc_fwd_params --------------------------
	.section	.nv.constant0._Z35group_norm_nhwc_fwd_one_pass_kernelI11Bf16IOBf16WLi128ELi28ELi448EEv26Group_norm_nhwc_fwd_params,"a",@progbits
	.sectionflags	@""
	.align	4
.nv.constant0._Z35group_norm_nhwc_fwd_one_pass_kernelI11Bf16IOBf16WLi128ELi28ELi448EEv26Group_norm_nhwc_fwd_params:
	.zero		688


//--------------------- .nv.constant0._Z35group_norm_nhwc_fwd_one_pass_kernelI11Bf16IOBf16WLi256ELi28ELi448EEv26Group_norm_nhwc_fwd_params --------------------------
	.section	.nv.constant0._Z35group_norm_nhwc_fwd_one_pass_kernelI11Bf16IOBf16WLi256ELi28ELi448EEv26Group_norm_nhwc_fwd_params,"a",@progbits
	.sectionflags	@""
	.align	4
.nv.constant0._Z35group_norm_nhwc_fwd_one_pass_kernelI11Bf16IOBf16WLi256ELi28ELi448EEv26Group_norm_nhwc_fwd_params:
	.zero		688


//--------------------- .nv.constant0._Z35group_norm_nhwc_fwd_one_pass_kernelI11Bf16IOBf16WLi512ELi28ELi448EEv26Group_norm_nhwc_fwd_params --------------------------
	.section	.nv.constant0._Z35group_norm_nhwc_fwd_one_pass_kernelI11Bf16IOBf16WLi512ELi28ELi448EEv26Group_norm_nhwc_fwd_params,"a",@progbits
	.sectionflags	@""
	.align	4
.nv.constant0._Z35group_norm_nhwc_fwd_one_pass_kernelI11Bf16IOBf16WLi512ELi28ELi448EEv26Group_norm_nhwc_fwd_params:
	.zero		688


//--------------------- .nv.constant0._Z35group_norm_nhwc_fwd_one_pass_kernelI11Bf16IOFp16WLi64ELi28ELi448EEv26Group_norm_nhwc_fwd_params --------------------------
	.section	.nv.constant0._Z35group_norm_nhwc_fwd_one_pass_kernelI11Bf16IOFp16WLi64ELi28ELi448EEv26Group_norm_nhwc_fwd_params,"a",@progbits
	.sectionflags	@""
	.align	4
.nv.constant0._Z35group_norm_nhwc_fwd_one_pass_kernelI11Bf16IOFp16WLi64ELi28ELi448EEv26Group_norm_nhwc_fwd_params:
	.zero		688


//--------------------- .nv.constant0._Z35group_norm_nhwc_fwd_one_pass_kernelI11Bf16IOFp16WLi128ELi28ELi448EEv26Group_norm_nhwc_fwd_params --------------------------
	.section	.nv.constant0._Z35group_norm_nhwc_fwd_one_pass_kernelI11Bf16IOFp16WLi128ELi28ELi448EEv26Group_norm_nhwc_fwd_params,"a",@progbits
	.sectionflags	@""
	.align	4
.nv.constant0._Z35group_norm_nhwc_fwd_one_pass_kernelI11Bf16IOFp16WLi128ELi28ELi448EEv26Group_norm_nhwc_fwd_params:
	.zero		688


//--------------------- .nv.constant0._Z35group_norm_nhwc_fwd_one_pass_kernelI11Bf16IOFp16WLi256ELi28ELi448EEv26Group_norm_nhwc_fwd_params --------------------------
	.section	.nv.constant0._Z35group_norm_nhwc_fwd_one_pass_kernelI11Bf16IOFp16WLi256ELi28ELi448EEv26Group_norm_nhwc_fwd_params,"a",@progbits
	.sectionflags	@""
	.align	4
.nv.constant0._Z35group_norm_nhwc_fwd_one_pass_kernelI11Bf16IOFp16WLi256ELi28ELi448EEv26Group_norm_nhwc_fwd_params:
	.zero		688


//--------------------- .nv.constant0._Z35group_norm_nhwc_fwd_one_pass_kernelI11Bf16IOFp16WLi512ELi28ELi448EEv26Group_norm_nhwc_fwd_params --------------------------
	.section	.nv.constant0._Z35group_norm_nhwc_fwd_one_pass_kernelI11Bf16IOFp16WLi512ELi28ELi448EEv26Group_norm_nhwc_fwd_params,"a",@progbits
	.sectionflags	@""
	.align	4
.nv.constant0._Z35group_norm_nhwc_fwd_one_pass_kernelI11Bf16IOFp16WLi512ELi28ELi448EEv26Group_norm_nhwc_fwd_params:
	.zero		688


//--------------------- .nv.constant0._Z35group_norm_nhwc_fwd_one_pass_kernelI11Fp16IOFp32WLi64ELi28ELi448EEv26Group_norm_nhwc_fwd_params --------------------------
	.section	.nv.constant0._Z35group_norm_nhwc_fwd_one_pass_kernelI11Fp16IOFp32WLi64ELi28ELi448EEv26Group_norm_nhwc_fwd_params,"a",@progbits
	.sectionflags	@""
	.align	4
.nv.constant0._Z35group_norm_nhwc_fwd_one_pass_kernelI11Fp16IOFp32WLi64ELi28ELi448EEv26Group_norm_nhwc_fwd_params:
	.zero		688


//--------------------- .nv.constant0._Z35group_norm_nhwc_fwd_one_pass_kernelI11Fp16IOFp32WLi128ELi28ELi448EEv26Group_norm_nhwc_fwd_params --------------------------
	.section	.nv.constant0._Z35group_norm_nhwc_fwd_one_pass_kernelI11Fp16IOFp32WLi128ELi28ELi448EEv26Group_norm_nhwc_fwd_params,"a",@progbits
	.sectionflags	@""
	.align	4
.nv.constant0._Z35group_norm_nhwc_fwd_one_pass_kernelI11Fp16IOFp32WLi128ELi28ELi448EEv26Group_norm_nhwc_fwd_params:
	.zero		688


//--------------------- .nv.constant0._Z35group_norm_nhwc_fwd_one_pass_kernelI11Fp16IOFp32WLi256ELi28ELi448EEv26Group_norm_nhwc_fwd_params --------------------------
	.section	.nv.constant0._Z35group_norm_nhwc_fwd_one_pass_kernelI11Fp16IOFp32WLi256ELi28ELi448EEv26Group_norm_nhwc_fwd_params,"a",@progbits
	.sectionflags	@""
	.align	4
.nv.constant0._Z35group_norm_nhwc_fwd_one_pass_kernelI11Fp16IOFp32WLi256ELi28ELi448EEv26Group_norm_nhwc_fwd_params:
	.zero		688


//--------------------- .nv.constant0._Z35group_norm_nhwc_fwd_one_pass_kernelI11Fp16IOFp32WLi512ELi28ELi448EEv26Group_norm_nhwc_fwd_params --------------------------
	.section	.nv.constant0._Z35group_norm_nhwc_fwd_one_pass_kernelI11Fp16IOFp32WLi512ELi28ELi448EEv26Group_norm_nhwc_fwd_params,"a",@progbits
	.sectionflags	@""
	.align	4
.nv.constant0._Z35group_norm_nhwc_fwd_one_pass_kernelI11Fp16IOFp32WLi512ELi28ELi448EEv26Group_norm_nhwc_fwd_params:
	.zero		688


//--------------------- .nv.constant0._Z35group_norm_nhwc_fwd_one_pass_kernelI11Fp16IOBf16WLi64ELi28ELi448EEv26Group_norm_nhwc_fwd_params --------------------------
	.section	.nv.constant0._Z35group_norm_nhwc_fwd_one_pass_kernelI11Fp16IOBf16WLi64ELi28ELi448EEv26Group_norm_nhwc_fwd_params,"a",@progbits
	.sectionflags	@""
	.align	4
.nv.constant0._Z35group_norm_nhwc_fwd_one_pass_kernelI11Fp16IOBf16WLi64ELi28ELi448EEv26Group_norm_nhwc_fwd_params:
	.zero		688


//--------------------- .nv.constant0._Z35group_norm_nhwc_fwd_one_pass_kernelI11Fp16IOBf16WLi128ELi28ELi448EEv26Group_norm_nhwc_fwd_params --------------------------
	.section	.nv.constant0._Z35group_norm_nhwc_fwd_one_pass_kernelI11Fp16IOBf16WLi128ELi28ELi448EEv26Group_norm_nhwc_fwd_params,"a",@progbits
	.sectionflags	@""
	.align	4
.nv.constant0._Z35group_norm_nhwc_fwd_one_pass_kernelI11Fp16IOBf16WLi128ELi28ELi448EEv26Group_norm_nhwc_fwd_params:
	.zero		688


//--------------------- .nv.constant0._Z35group_norm_nhwc_fwd_one_pass_kernelI11Fp16IOBf16WLi256ELi28ELi448EEv26Group_norm_nhwc_fwd_params --------------------------
	.section	.nv.constant0._Z35group_norm_nhwc_fwd_one_pass_kernelI11Fp16IOBf16WLi256ELi28ELi448EEv26Group_norm_nhwc_fwd_params,"a",@progbits
	.sectionflags	@""
	.align	4
.nv.constant0._Z35group_norm_nhwc_fwd_one_pass_kernelI11Fp16IOBf16WLi256ELi28ELi448EEv26Group_norm_nhwc_fwd_params:
	.zero		688


//--------------------- .nv.constant0._Z35group_norm_nhwc_fwd_one_pass_kernelI11Fp16IOBf16WLi512ELi28ELi448EEv26Group_norm_nhwc_fwd_params --------------------------
	.section	.nv.constant0._Z35group_norm_nhwc_fwd_one_pass_kernelI11Fp16IOBf16WLi512ELi28ELi448EEv26Group_norm_nhwc_fwd_params,"a",@progbits
	.sectionflags	@""
	.align	4
.nv.constant0._Z35group_norm_nhwc_fwd_one_pass_kernelI11Fp16IOBf16WLi512ELi28ELi448EEv26Group_norm_nhwc_fwd_params:
	.zero		688


//--------------------- .nv.constant0._Z35group_norm_nhwc_fwd_one_pass_kernelI11Fp16IOFp16WLi64ELi28ELi448EEv26Group_norm_nhwc_fwd_params --------------------------
	.section	.nv.constant0._Z35group_norm_nhwc_fwd_one_pass_kernelI11Fp16IOFp16WLi64ELi28ELi448EEv26Group_norm_nhwc_fwd_params,"a",@progbits
	.sectionflags	@""
	.align	4
.nv.constant0._Z35group_norm_nhwc_fwd_one_pass_kernelI11Fp16IOFp16WLi64ELi28ELi448EEv26Group_norm_nhwc_fwd_params:
	.zero		688


//--------------------- .nv.constant0._Z35group_norm_nhwc_fwd_one_pass_kernelI11Fp16IOFp16WLi128ELi28ELi448EEv26Group_norm_nhwc_fwd_params --------------------------
	.section	.nv.constant0._Z35group_norm_nhwc_fwd_one_pass_kernelI11Fp16IOFp16WLi128ELi28ELi448EEv26Group_norm_nhwc_fwd_params,"a",@progbits
	.sectionflags	@""
	.align	4
.nv.constant0._Z35group_norm_nhwc_fwd_one_pass_kernelI11Fp16IOFp16WLi128ELi28ELi448EEv26Group_norm_nhwc_fwd_params:
	.zero		688


//--------------------- .nv.constant0._Z35group_norm_nhwc_fwd_one_pass_kernelI11Fp16IOFp16WLi256ELi28ELi448EEv26Group_norm_nhwc_fwd_params --------------------------
	.section	.nv.constant0._Z35group_norm_nhwc_fwd_one_pass_kernelI11Fp16IOFp16WLi256ELi28ELi448EEv26Group_norm_nhwc_fwd_params,"a",@progbits
	.sectionflags	@""
	.align	4
.nv.constant0._Z35group_norm_nhwc_fwd_one_pass_kernelI11Fp16IOFp16WLi256ELi28ELi448EEv26Group_norm_nhwc_fwd_params:
	.zero		688


//--------------------- .nv.constant0._Z35group_norm_nhwc_fwd_one_pass_kernelI11Fp16IOFp16WLi512ELi28ELi448EEv26Group_norm_nhwc_fwd_params --------------------------
	.section	.nv.constant0._Z35group_norm_nhwc_fwd_one_pass_kernelI11Fp16IOFp16WLi512ELi28ELi448EEv26Group_norm_nhwc_fwd_params,"a",@progbits
	.sectionflags	@""
	.align	4
.nv.constant0._Z35group_norm_nhwc_fwd_one_pass_kernelI11Fp16IOFp16WLi512ELi28ELi448EEv26Group_norm_nhwc_fwd_params:
	.zero		688


//--------------------- .nv.constant0._Z35group_norm_nhwc_fwd_one_pass_kernelI11Fp32IOFp32WLi64ELi28ELi448EEv26Group_norm_nhwc_fwd_params --------------------------
	.section	.nv.constant0._Z35group_norm_nhwc_fwd_one_pass_kernelI11Fp32IOFp32WLi64ELi28ELi448EEv26Group_norm_nhwc_fwd_params,"a",@progbits
	.sectionflags	@""
	.align	4
.nv.constant0._Z35group_norm_nhwc_fwd_one_pass_kernelI11Fp32IOFp32WLi64ELi28ELi448EEv26Group_norm_nhwc_fwd_params:
	.zero		688


//--------------------- .nv.constant0._Z35group_norm_nhwc_fwd_one_pass_kernelI11Fp32IOFp32WLi128ELi28ELi448EEv26Group_norm_nhwc_fwd_params --------------------------
	.section	.nv.constant0._Z35group_norm_nhwc_fwd_one_pass_kernelI11Fp32IOFp32WLi128ELi28ELi448EEv26Group_norm_nhwc_fwd_params,"a",@progbits
	.sectionflags	@""
	.align	4
.nv.constant0._Z35group_norm_nhwc_fwd_one_pass_kernelI11Fp32IOFp32WLi128ELi28ELi448EEv26Group_norm_nhwc_fwd_params:
	.zero		688


//--------------------- .nv.constant0._Z35group_norm_nhwc_fwd_one_pass_kernelI11Fp32IOFp32WLi256ELi28ELi448EEv26Group_norm_nhwc_fwd_params --------------------------
	.section	.nv.constant0._Z35group_norm_nhwc_fwd_one_pass_kernelI11Fp32IOFp32WLi256ELi28ELi448EEv26Group_norm_nhwc_fwd_params,"a",@progbits
	.sectionflags	@""
	.align	4
.nv.constant0._Z35group_norm_nhwc_fwd_one_pass_kernelI11Fp32IOFp32WLi256ELi28ELi448EEv26Group_norm_nhwc_fwd_params:
	.zero		688


//--------------------- .nv.constant0._Z35group_norm_nhwc_fwd_one_pass_kernelI11Fp32IOFp32WLi512ELi28ELi448EEv26Group_norm_nhwc_fwd_params --------------------------
	.section	.nv.constant0._Z35group_norm_nhwc_fwd_one_pass_kernelI11Fp32IOFp32WLi512ELi28ELi448EEv26Group_norm_nhwc_fwd_params,"a",@progbits
	.sectionflags	@""
	.align	4
.nv.constant0._Z35group_norm_nhwc_fwd_one_pass_kernelI11Fp32IOFp32WLi512ELi28ELi448EEv26Group_norm_nhwc_fwd_params:
	.zero		688


//--------------------- .nv.constant0._Z35group_norm_nhwc_fwd_one_pass_kernelI11Fp32IOBf16WLi64ELi28ELi448EEv26Group_norm_nhwc_fwd_params --------------------------
	.section	.nv.constant0._Z35group_norm_nhwc_fwd_one_pass_kernelI11Fp32IOBf16WLi64ELi28ELi448EEv26Group_norm_nhwc_fwd_params,"a",@progbits
	.sectionflags	@""
	.align	4
.nv.constant0._Z35group_norm_nhwc_fwd_one_pass_kernelI11Fp32IOBf16WLi64ELi28ELi448EEv26Group_norm_nhwc_fwd_params:
	.zero		688


//--------------------- .nv.constant0._Z35group_norm_nhwc_fwd_one_pass_kernelI11Fp32IOBf16WLi128ELi28ELi448EEv26Group_norm_nhwc_fwd_params --------------------------
	.section	.nv.constant0._Z35group_norm_nhwc_fwd_one_pass_kernelI11Fp32IOBf16WLi128ELi28ELi448EEv26Group_norm_nhwc_fwd_params,"a",@progbits
	.sectionflags	@""
	.align	4
.nv.constant0._Z35group_norm_nhwc_fwd_one_pass_kernelI11Fp32IOBf16WLi128ELi28ELi448EEv26Group_norm_nhwc_fwd_params:
	.zero		688


//--------------------- .nv.constant0._Z35group_norm_nhwc_fwd_one_pass_kernelI11Fp32IOBf16WLi256ELi28ELi448EEv26Group_norm_nhwc_fwd_params --------------------------
	.section	.nv.constant0._Z35group_norm_nhwc_fwd_one_pass_kernelI11Fp32IOBf16WLi256ELi28ELi448EEv26Group_norm_nhwc_fwd_params,"a",@progbits
	.sectionflags	@""
	.align	4
.nv.constant0._Z35group_norm_nhwc_fwd_one_pass_kernelI11Fp32IOBf16WLi256ELi28ELi448EEv26Group_norm_nhwc_fwd_params:
	.zero		688


//--------------------- .nv.constant0._Z35group_norm_nhwc_fwd_one_pass_kernelI11Fp32IOBf16WLi512ELi28ELi448EEv26Group_norm_nhwc_fwd_params --------------------------
	.section	.nv.constant0._Z35group_norm_nhwc_fwd_one_pass_kernelI11Fp32IOBf16WLi512ELi28ELi448EEv26Group_norm_nhwc_fwd_params,"a",@progbits
	.sectionflags	@""
	.align	4
.nv.constant0._Z35group_norm_nhwc_fwd_one_pass_kernelI11Fp32IOBf16WLi512ELi28ELi448EEv26Group_norm_nhwc_fwd_params:
	.zero		688


//--------------------- .nv.constant0._Z35group_norm_nhwc_fwd_one_pass_kernelI11Fp32IOFp16WLi64ELi28ELi448EEv26Group_norm_nhwc_fwd_params --------------------------
	.section	.nv.constant0._Z35group_norm_nhwc_fwd_one_pass_kernelI11Fp32IOFp16WLi64ELi28ELi448EEv26Group_norm_nhwc_fwd_params,"a",@progbits
	.sectionflags	@""
	.align	4
.nv.constant0._Z35group_norm_nhwc_fwd_one_pass_kernelI11Fp32IOFp16WLi64ELi28ELi448EEv26Group_norm_nhwc_fwd_params:
	.zero		688


//--------------------- .nv.constant0._Z35group_norm_nhwc_fwd_one_pass_kernelI11Fp32IOFp16WLi128ELi28ELi448EEv26Group_norm_nhwc_fwd_params --------------------------
	.section	.nv.constant0._Z35group_norm_nhwc_fwd_one_pass_kernelI11Fp32IOFp16WLi128ELi28ELi448EEv26Group_norm_nhwc_fwd_params,"a",@progbits
	.sectionflags	@""
	.align	4
.nv.constant0._Z35group_norm_nhwc_fwd_one_pass_kernelI11Fp32IOFp16WLi128ELi28ELi448EEv26Group_norm_nhwc_fwd_params:
	.zero		688


//--------------------- .nv.constant0._Z35group_norm_nhwc_fwd_one_pass_kernelI11Fp32IOFp16WLi256ELi28ELi448EEv26Group_norm_nhwc_fwd_params --------------------------
	.section	.nv.constant0._Z35group_norm_nhwc_fwd_one_pass_kernelI11Fp32IOFp16WLi256ELi28ELi448EEv26Group_norm_nhwc_fwd_params,"a",@progbits
	.sectionflags	@""
	.align	4
.nv.constant0._Z35group_norm_nhwc_fwd_one_pass_kernelI11Fp32IOFp16WLi256ELi28ELi448EEv26Group_norm_nhwc_fwd_params:
	.zero		688


//--------------------- .nv.constant0._Z35group_norm_nhwc_fwd_one_pass_kernelI11Fp32IOFp16WLi512ELi28ELi448EEv26Group_norm_nhwc_fwd_params --------------------------
	.section	.nv.constant0._Z35group_norm_nhwc_fwd_one_pass_kernelI11Fp32IOFp16WLi512ELi28ELi448EEv26Group_norm_nhwc_fwd_params,"a",@progbits
	.sectionflags	@""
	.align	4
.nv.constant0._Z35group_norm_nhwc_fwd_one_pass_kernelI11Fp32IOFp16WLi512ELi28ELi448EEv26Group_norm_nhwc_fwd_params:
	.zero		688


//--------------------- SYMBOLS --------------------------

	.type		.nv.reservedSmem.offset0,@object
	.size		.nv.reservedSmem.offset0,0x4
